	.target	sm_80

	.elftype	@"ET_EXEC"


//--------------------- .note.nv.tkinfo           --------------------------
	.section	.note.nv.tkinfo,"",@"SHT_NOTE"
	.sectionflags	@"SHF_NOTE_NV_TKINFO"
	.tkinfo
        /*0018*/ 	.word	0x00000002
        /*0030*/ 	.string	""
        /*0030*/ 	.string	"ptxas"
        /*0030*/ 	.string	"Cuda compilation tools, release 13.0, V13.0.88"
        /*0030*/ 	.string	"Build cuda_13.0.r13.0/compiler.36424714_0"
        /*0030*/ 	.string	"-v  -suppress-debug-info  -lineinfo  -arch sm_80 "



//--------------------- .note.nv.cuinfo           --------------------------
	.section	.note.nv.cuinfo,"",@"SHT_NOTE"
	.sectionflags	@"SHF_NOTE_NV_CUINFO"
        /*0018*/ 	.short	0x0002
        /*001a*/ 	.short	0x0050
        /*001c*/ 	.short	0x0082
	.zero		2


//--------------------- .nv.info                  --------------------------
	.section	.nv.info,"",@"SHT_CUDA_INFO"
	.align	4


	//----- nvinfo : EIATTR_REGCOUNT
	.align		4
        /*0000*/ 	.byte	0x04, 0x2f
        /*0002*/ 	.short	(.L_1 - .L_0)
	.align		4
.L_0:
        /*0004*/ 	.word	index@(matmul_kernel)
        /*0008*/ 	.word	0x00000020


	//----- nvinfo : EIATTR_FRAME_SIZE
	.align		4
.L_1:
        /*000c*/ 	.byte	0x04, 0x11
        /*000e*/ 	.short	(.L_3 - .L_2)
	.align		4
.L_2:
        /*0010*/ 	.word	index@(matmul_kernel)
        /*0014*/ 	.word	0x00002300


	//----- nvinfo : EIATTR_MIN_STACK_SIZE
	.align		4
.L_3:
        /*0018*/ 	.byte	0x04, 0x12
        /*001a*/ 	.short	(.L_5 - .L_4)
	.align		4
.L_4:
        /*001c*/ 	.word	index@(matmul_kernel)
        /*0020*/ 	.word	0x00002300
.L_5:


//--------------------- .nv.info.matmul_kernel    --------------------------
	.section	.nv.info.matmul_kernel,"",@"SHT_CUDA_INFO"
	.sectionflags	@""
	.align	4


	//----- nvinfo : EIATTR_CUDA_API_VERSION
	.align		4
        /*0000*/ 	.byte	0x04, 0x37
        /*0002*/ 	.short	(.L_7 - .L_6)
.L_6:
        /*0004*/ 	.word	0x00000082


	//----- nvinfo : EIATTR_SW2861232_WAR
	.align		4
.L_7:
        /*0008*/ 	.byte	0x01, 0x35
	.zero		2


	//----- nvinfo : EIATTR_PARAM_CBANK
	.align		4
        /*000c*/ 	.byte	0x04, 0x0a
        /*000e*/ 	.short	(.L_9 - .L_8)
	.align		4
.L_8:
        /*0010*/ 	.word	index@(.nv.constant0.matmul_kernel)
        /*0014*/ 	.short	0x0160
        /*0016*/ 	.short	0x0050


	//----- nvinfo : EIATTR_CBANK_PARAM_SIZE
	.align		4
.L_9:
        /*0018*/ 	.byte	0x03, 0x19
        /*001a*/ 	.short	0x0050


	//----- nvinfo : EIATTR_KPARAM_INFO
	.align		4
        /*001c*/ 	.byte	0x04, 0x17
        /*001e*/ 	.short	(.L_11 - .L_10)
.L_10:
        /*0020*/ 	.word	0x00000000
        /*0024*/ 	.short	0x000d
        /*0026*/ 	.short	0x0048
        /*0028*/ 	.byte	0x00, 0xf4, 0x21, 0x00


	//----- nvinfo : EIATTR_KPARAM_INFO
	.align		4
.L_11:
        /*002c*/ 	.byte	0x04, 0x17
        /*002e*/ 	.short	(.L_13 - .L_12)
.L_12:
        /*0030*/ 	.word	0x00000000
        /*0034*/ 	.short	0x000c
        /*0036*/ 	.short	0x0040
        /*0038*/ 	.byte	0x00, 0xf4, 0x21, 0x00


	//----- nvinfo : EIATTR_KPARAM_INFO
	.align		4
.L_13:
        /*003c*/ 	.byte	0x04, 0x17
        /*003e*/ 	.short	(.L_15 - .L_14)
.L_14:
        /*0040*/ 	.word	0x00000000
        /*0044*/ 	.short	0x000b
        /*0046*/ 	.short	0x0038
        /*0048*/ 	.byte	0x00, 0xf0, 0x11, 0x00


	//----- nvinfo : EIATTR_KPARAM_INFO
	.align		4
.L_15:
        /*004c*/ 	.byte	0x04, 0x17
        /*004e*/ 	.short	(.L_17 - .L_16)
.L_16:
        /*0050*/ 	.word	0x00000000
        /*0054*/ 	.short	0x000a
        /*0056*/ 	.short	0x0034
        /*0058*/ 	.byte	0x00, 0xf0, 0x11, 0x00


	//----- nvinfo : EIATTR_KPARAM_INFO
	.align		4
.L_17:
        /*005c*/ 	.byte	0x04, 0x17
        /*005e*/ 	.short	(.L_19 - .L_18)
.L_18:
        /*0060*/ 	.word	0x00000000
        /*0064*/ 	.short	0x0009
        /*0066*/ 	.short	0x0030
        /*0068*/ 	.byte	0x00, 0xf0, 0x11, 0x00


	//----- nvinfo : EIATTR_KPARAM_INFO
	.align		4
.L_19:
        /*006c*/ 	.byte	0x04, 0x17
        /*006e*/ 	.short	(.L_21 - .L_20)
.L_20:
        /*0070*/ 	.word	0x00000000
        /*0074*/ 	.short	0x0008
        /*0076*/ 	.short	0x002c
        /*0078*/ 	.byte	0x00, 0xf0, 0x11, 0x00


	//----- nvinfo : EIATTR_KPARAM_INFO
	.align		4
.L_21:
        /*007c*/ 	.byte	0x04, 0x17
        /*007e*/ 	.short	(.L_23 - .L_22)
.L_22:
        /*0080*/ 	.word	0x00000000
        /*0084*/ 	.short	0x0007
        /*0086*/ 	.short	0x0028
        /*0088*/ 	.byte	0x00, 0xf0, 0x11, 0x00


	//----- nvinfo : EIATTR_KPARAM_INFO
	.align		4
.L_23:
        /*008c*/ 	.byte	0x04, 0x17
        /*008e*/ 	.short	(.L_25 - .L_24)
.L_24:
        /*0090*/ 	.word	0x00000000
        /*0094*/ 	.short	0x0006
        /*0096*/ 	.short	0x0024
        /*0098*/ 	.byte	0x00, 0xf0, 0x11, 0x00


	//----- nvinfo : EIATTR_KPARAM_INFO
	.align		4
.L_25:
        /*009c*/ 	.byte	0x04, 0x17
        /*009e*/ 	.short	(.L_27 - .L_26)
.L_26:
        /*00a0*/ 	.word	0x00000000
        /*00a4*/ 	.short	0x0005
        /*00a6*/ 	.short	0x0020
        /*00a8*/ 	.byte	0x00, 0xf0, 0x11, 0x00


	//----- nvinfo : EIATTR_KPARAM_INFO
	.align		4
.L_27:
        /*00ac*/ 	.byte	0x04, 0x17
        /*00ae*/ 	.short	(.L_29 - .L_28)
.L_28:
        /*00b0*/ 	.word	0x00000000
        /*00b4*/ 	.short	0x0004
        /*00b6*/ 	.short	0x001c
        /*00b8*/ 	.byte	0x00, 0xf0, 0x11, 0x00


	//----- nvinfo : EIATTR_KPARAM_INFO
	.align		4
.L_29:
        /*00bc*/ 	.byte	0x04, 0x17
        /*00be*/ 	.short	(.L_31 - .L_30)
.L_30:
        /*00c0*/ 	.word	0x00000000
        /*00c4*/ 	.short	0x0003
        /*00c6*/ 	.short	0x0018
        /*00c8*/ 	.byte	0x00, 0xf0, 0x11, 0x00


	//----- nvinfo : EIATTR_KPARAM_INFO
	.align		4
.L_31:
        /*00cc*/ 	.byte	0x04, 0x17
        /*00ce*/ 	.short	(.L_33 - .L_32)
.L_32:
        /*00d0*/ 	.word	0x00000000
        /*00d4*/ 	.short	0x0002
        /*00d6*/ 	.short	0x0010
        /*00d8*/ 	.byte	0x00, 0xf4, 0x21, 0x00


	//----- nvinfo : EIATTR_KPARAM_INFO
	.align		4
.L_33:
        /*00dc*/ 	.byte	0x04, 0x17
        /*00de*/ 	.short	(.L_35 - .L_34)
.L_34:
        /*00e0*/ 	.word	0x00000000
        /*00e4*/ 	.short	0x0001
        /*00e6*/ 	.short	0x0008
        /*00e8*/ 	.byte	0x00, 0xf4, 0x21, 0x00


	//----- nvinfo : EIATTR_KPARAM_INFO
	.align		4
.L_35:
        /*00ec*/ 	.byte	0x04, 0x17
        /*00ee*/ 	.short	(.L_37 - .L_36)
.L_36:
        /*00f0*/ 	.word	0x00000000
        /*00f4*/ 	.short	0x0000
        /*00f6*/ 	.short	0x0000
        /*00f8*/ 	.byte	0x00, 0xf4, 0x21, 0x00


	//----- nvinfo : EIATTR_MAXREG_COUNT
	.align		4
.L_37:
        /*00fc*/ 	.byte	0x03, 0x1b
        /*00fe*/ 	.short	0x00ff


	//----- nvinfo : EIATTR_NUM_BARRIERS
	.align		4
        /*0100*/ 	.byte	0x02, 0x4c
        /*0102*/ 	.byte	0x01
	.zero		1


	//----- nvinfo : EIATTR_ANNOTATIONS
	.align		4
        /*0104*/ 	.byte	0x04, 0x55
        /*0106*/ 	.short	(.L_39 - .L_38)


	//   ....[0]....
.L_38:
        /*0108*/ 	.word	0x00000001
        /*010c*/ 	.byte	0x70, 0x00, 0x00, 0x00, 0x01, 0x00, 0x00, 0x00, 0xb0, 0x00, 0x00, 0x00, 0x01, 0x00, 0x00, 0x00
        /* <DEDUP_REMOVED lines=3751> */
        /*eb8c*/ 	.byte	0x00, 0xd9, 0x03, 0x00, 0x01, 0x00, 0x00, 0x00, 0x40, 0xd9, 0x03, 0x00


	//----- nvinfo : EIATTR_MERCURY_ISA_VERSION
	.align		4
.L_39:
        /*eb98*/ 	.byte	0x03, 0x5f
        /*eb9a*/ 	.short	0x0000


	//----- nvinfo : EIATTR_EXIT_INSTR_OFFSETS
	.align		4
        /*eb9c*/ 	.byte	0x04, 0x1c
        /*eb9e*/ 	.short	(.L_41 - .L_40)


	//   ....[0]....
.L_40:
        /*eba0*/ 	.word	0x0003e000


	//   ....[1]....
        /*eba4*/ 	.word	0x0003e030


	//----- nvinfo : EIATTR_REQNTID
	.align		4
.L_41:
        /*eba8*/ 	.byte	0x04, 0x10
        /*ebaa*/ 	.short	(.L_43 - .L_42)
.L_42:
        /*ebac*/ 	.word	0x00000080
        /*ebb0*/ 	.word	0x00000001
        /*ebb4*/ 	.word	0x00000001
.L_43:


//--------------------- .nv.callgraph             --------------------------
	.section	.nv.callgraph,"",@"SHT_CUDA_CALLGRAPH"
	.align	4
	.sectionentsize	8
	.align		4
        /*0000*/ 	.word	0x00000000
	.align		4
        /*0004*/ 	.word	0xffffffff
	.align		4
        /*0008*/ 	.word	0x00000000
	.align		4
        /*000c*/ 	.word	0xfffffffe
	.align		4
        /*0010*/ 	.word	0x00000000
	.align		4
        /*0014*/ 	.word	0xfffffffd
	.align		4
        /*0018*/ 	.word	0x00000000
	.align		4
        /*001c*/ 	.word	0xfffffffc


//--------------------- .nv.rel.action            --------------------------
	.section	.nv.rel.action,"",@"SHT_CUDA_RELOCINFO"
	.align	8
	.sectionentsize	8
        /*0000*/ 	.byte	0x73, 0x00, 0x00, 0x00, 0x00, 0x00, 0x00, 0x00, 0x00, 0x00, 0x00, 0x11, 0x25, 0x00, 0x05, 0x36


//--------------------- .nv.constant0.matmul_kernel --------------------------
	.section	.nv.constant0.matmul_kernel,"a",@progbits
	.sectionflags	@""
	.align	4
.nv.constant0.matmul_kernel:
	.zero		432


//--------------------- .text.matmul_kernel       --------------------------
	.section	.text.matmul_kernel,"ax",@progbits
	.sectioninfo	@"SHI_REGISTERS=32"
	.align	128
        .global         matmul_kernel
        .type           matmul_kernel,@function
        .size           matmul_kernel,(.L_x_4 - matmul_kernel)
        .other          matmul_kernel,@"STO_CUDA_ENTRY STV_DEFAULT"
matmul_kernel:
.text.matmul_kernel:
[----:B------:R-:W-:-:S04]  /*0000*/  IMAD.MOV.U32 R1, RZ, RZ, c[0x0][0x28] ;  /* 0x00000a00ff017624 */ /* 0x000fc800078e00ff */
[----:B------:R-:W-:Y:S01]  /*0010*/  IMAD.MOV.U32 R0, RZ, RZ, c[0x0][0x17c] ;  /* 0x00005f00ff007624 */ /* 0x000fe200078e00ff */
[----:B------:R-:W-:Y:S01]  /*0020*/  IADD3 R1, R1, -0x2300, RZ ;  /* 0xffffdd0001017810 */ /* 0x000fe20007ffe0ff */
[----:B------:R-:W-:Y:S01]  /*0030*/  IMAD.MOV.U32 R28, RZ, RZ, c[0x0][0x180] ;  /* 0x00006000ff1c7624 */ /* 0x000fe200078e00ff */
[----:B------:R-:W-:Y:S01]  /*0040*/  ULDC.64 UR4, c[0x0][0x118] ;  /* 0x0000460000047ab9 */ /* 0x000fe20000000a00 */
[----:B------:R-:W-:Y:S01]  /*0050*/  CS2R R12, SRZ ;  /* 0x00000000000c7805 */ /* 0x000fe2000001ff00 */
[----:B------:R-:W-:Y:S01]  /*0060*/  IADD3 R0, R0, 0x1ff, RZ ;  /* 0x000001ff00007810 */ /* 0x000fe20007ffe0ff */
[----:B------:R0:W-:Y:S01]  /*0070*/  STL [R1+0x140], RZ ;  /* 0x000140ff01007387 */ /* 0x0001e20000100800 */
[----:B------:R-:W-:Y:S01]  /*0080*/  IADD3 R28, R28, 0x1f, RZ ;  /* 0x0000001f1c1c7810 */ /* 0x000fe20007ffe0ff */
[----:B------:R-:W-:Y:S01]  /*0090*/  CS2R R14, SRZ ;  /* 0x00000000000e7805 */ /* 0x000fe2000001ff00 */
[----:B------:R-:W-:Y:S01]  /*00a0*/  SHF.R.S32.HI R3, RZ, 0x1f, R0 ;  /* 0x0000001fff037819 */ /* 0x000fe20000011400 */
[----:B------:R0:W-:Y:S01]  /*00b0*/  STL [R1+0x144], RZ ;  /* 0x000144ff01007387 */ /* 0x0001e20000100800 */
[----:B------:R-:W-:Y:S01]  /*00c0*/  CS2R R16, SRZ ;  /* 0x0000000000107805 */ /* 0x000fe2000001ff00 */
[----:B------:R-:W-:Y:S01]  /*00d0*/  CS2R R18, SRZ ;  /* 0x0000000000127805 */ /* 0x000fe2000001ff00 */
[----:B------:R-:W-:Y:S01]  /*00e0*/  LEA.HI R0, R3, R0, RZ, 0x9 ;  /* 0x0000000003007211 */ /* 0x000fe200078f48ff */
[----:B------:R0:W-:Y:S01]  /*00f0*/  STL [R1+0x148], RZ ;  /* 0x000148ff01007387 */ /* 0x0001e20000100800 */
[----:B------:R-:W-:Y:S01]  /*0100*/  CS2R R20, SRZ ;  /* 0x0000000000147805 */ /* 0x000fe2000001ff00 */
[----:B------:R-:W-:Y:S01]  /*0110*/  CS2R R22, SRZ ;  /* 0x0000000000167805 */ /* 0x000fe2000001ff00 */
[----:B------:R-:W-:Y:S01]  /*0120*/  SHF.R.S32.HI R0, RZ, 0x9, R0 ;  /* 0x00000009ff007819 */ /* 0x000fe20000011400 */
[----:B------:R-:W1:Y:S01]  /*0130*/  S2R R3, SR_CTAID.X ;  /* 0x0000000000037919 */ /* 0x000e620000002500 */
[----:B------:R-:W-:Y:S01]  /*0140*/  CS2R R24, SRZ ;  /* 0x0000000000187805 */ /* 0x000fe2000001ff00 */
[----:B------:R-:W-:Y:S01]  /*0150*/  CS2R R26, SRZ ;  /* 0x00000000001a7805 */ /* 0x000fe2000001ff00 */
[-C--:B------:R-:W-:Y:S01]  /*0160*/  IABS R7, R0.reuse ;  /* 0x0000000000077213 */ /* 0x080fe20000000000 */
[----:B------:R0:W-:Y:S01]  /*0170*/  STL [R1+0x14c], RZ ;  /* 0x00014cff01007387 */ /* 0x0001e20000100800 */
[----:B------:R-:W-:-:S02]  /*0180*/  IABS R10, R0 ;  /* 0x00000000000a7213 */ /* 0x000fc40000000000 */
[----:B------:R-:W2:Y:S01]  /*0190*/  I2F.RP R2, R7 ;  /* 0x0000000700027306 */ /* 0x000ea20000209400 */
[----:B------:R0:W-:Y:S04]  /*01a0*/  STL [R1+0x130], RZ ;  /* 0x000130ff01007387 */ /* 0x0001e80000100800 */
[----:B------:R0:W-:Y:S04]  /*01b0*/  STL [R1+0x134], RZ ;  /* 0x000134ff01007387 */ /* 0x0001e80000100800 */
[----:B------:R0:W-:Y:S04]  /*01c0*/  STL [R1+0x138], RZ ;  /* 0x000138ff01007387 */ /* 0x0001e80000100800 */
[----:B------:R0:W-:Y:S01]  /*01d0*/  STL [R1+0x13c], RZ ;  /* 0x00013cff01007387 */ /* 0x0001e20000100800 */
[----:B--2---:R-:W2:Y:S01]  /*01e0*/  MUFU.RCP R2, R2 ;  /* 0x0000000200027308 */ /* 0x004ea20000001000 */
[----:B-1----:R-:W-:-:S02]  /*01f0*/  IABS R8, R3 ;  /* 0x0000000300087213 */ /* 0x002fc40000000000 */
[----:B------:R0:W-:Y:S04]  /*0200*/  STL [R1+0x120], RZ ;  /* 0x000120ff01007387 */ /* 0x0001e80000100800 */
[----:B------:R0:W-:Y:S04]  /*0210*/  STL [R1+0x124], RZ ;  /* 0x000124ff01007387 */ /* 0x0001e80000100800 */
[----:B------:R0:W-:Y:S04]  /*0220*/  STL [R1+0x128], RZ ;  /* 0x000128ff01007387 */ /* 0x0001e80000100800 */
[----:B------:R0:W-:Y:S01]  /*0230*/  STL [R1+0x12c], RZ ;  /* 0x00012cff01007387 */ /* 0x0001e20000100800 */
[----:B--2---:R-:W-:-:S03]  /*0240*/  IADD3 R4, R2, 0xffffffe, RZ ;  /* 0x0ffffffe02047810 */ /* 0x004fc60007ffe0ff */
[----:B------:R0:W-:Y:S01]  /*0250*/  STL [R1+0x110], RZ ;  /* 0x000110ff01007387 */ /* 0x0001e20000100800 */
[----:B------:R1:W2:Y:S03]  /*0260*/  F2I.FTZ.U32.TRUNC.NTZ R5, R4 ;  /* 0x0000000400057305 */ /* 0x0002a6000021f000 */
[----:B------:R0:W-:Y:S04]  /*0270*/  STL [R1+0x114], RZ ;  /* 0x000114ff01007387 */ /* 0x0001e80000100800 */
[----:B------:R0:W-:Y:S01]  /*0280*/  STL [R1+0x118], RZ ;  /* 0x000118ff01007387 */ /* 0x0001e20000100800 */
[----:B-1----:R-:W-:-:S03]  /*0290*/  IMAD.MOV.U32 R4, RZ, RZ, RZ ;  /* 0x000000ffff047224 */ /* 0x002fc600078e00ff */
[----:B------:R0:W-:Y:S04]  /*02a0*/  STL [R1+0x11c], RZ ;  /* 0x00011cff01007387 */ /* 0x0001e80000100800 */
[----:B------:R0:W-:Y:S01]  /*02b0*/  STL [R1+0x100], RZ ;  /* 0x000100ff01007387 */ /* 0x0001e20000100800 */
[----:B--2---:R-:W-:-:S03]  /*02c0*/  IMAD.MOV R6, RZ, RZ, -R5 ;  /* 0x000000ffff067224 */ /* 0x004fc600078e0a05 */
[----:B------:R0:W-:Y:S01]  /*02d0*/  STL [R1+0x104], RZ ;  /* 0x000104ff01007387 */ /* 0x0001e20000100800 */
[----:B------:R-:W-:Y:S02]  /*02e0*/  IMAD R9, R6, R7, RZ ;  /* 0x0000000706097224 */ /* 0x000fe400078e02ff */
[----:B------:R-:W-:Y:S01]  /*02f0*/  IMAD.MOV.U32 R6, RZ, RZ, R8 ;  /* 0x000000ffff067224 */ /* 0x000fe200078e0008 */
[----:B------:R0:W-:Y:S01]  /*0300*/  STL [R1+0x108], RZ ;  /* 0x000108ff01007387 */ /* 0x0001e20000100800 */
[----:B------:R-:W-:-:S03]  /*0310*/  IMAD.HI.U32 R5, R5, R9, R4 ;  /* 0x0000000905057227 */ /* 0x000fc600078e0004 */
[----:B------:R0:W-:Y:S01]  /*0320*/  STL [R1+0x10c], RZ ;  /* 0x00010cff01007387 */ /* 0x0001e20000100800 */
[----:B------:R-:W-:Y:S02]  /*0330*/  IMAD.MOV R9, RZ, RZ, -R10 ;  /* 0x000000ffff097224 */ /* 0x000fe400078e0a0a */
[----:B------:R-:W-:Y:S01]  /*0340*/  IMAD.HI.U32 R2, R5, R6, RZ ;  /* 0x0000000605027227 */ /* 0x000fe200078e00ff */
[----:B------:R0:W-:Y:S03]  /*0350*/  STL [R1+0xf0], RZ ;  /* 0x0000f0ff01007387 */ /* 0x0001e60000100800 */
[----:B------:R-:W-:Y:S01]  /*0360*/  IMAD R4, R2, R9, R6 ;  /* 0x0000000902047224 */ /* 0x000fe200078e0206 */
[----:B------:R0:W-:Y:S04]  /*0370*/  STL [R1+0xf4], RZ ;  /* 0x0000f4ff01007387 */ /* 0x0001e80000100800 */
[----:B------:R-:W-:Y:S01]  /*0380*/  ISETP.GT.U32.AND P1, PT, R7, R4, PT ;  /* 0x000000040700720c */ /* 0x000fe20003f24070 */
[----:B------:R0:W-:Y:S04]  /*0390*/  STL [R1+0xf8], RZ ;  /* 0x0000f8ff01007387 */ /* 0x0001e80000100800 */
[----:B------:R0:W-:Y:S04]  /*03a0*/  STL [R1+0xfc], RZ ;  /* 0x0000fcff01007387 */ /* 0x0001e80000100800 */
[----:B------:R0:W-:Y:S04]  /*03b0*/  STL [R1+0xe0], RZ ;  /* 0x0000e0ff01007387 */ /* 0x0001e80000100800 */
[----:B------:R-:W-:Y:S01]  /*03c0*/  @!P1 IMAD.IADD R4, R4, 0x1, -R7 ;  /* 0x0000000104049824 */ /* 0x000fe200078e0a07 */
[----:B------:R-:W-:Y:S01]  /*03d0*/  @!P1 IADD3 R2, R2, 0x1, RZ ;  /* 0x0000000102029810 */ /* 0x000fe20007ffe0ff */
[----:B------:R0:W-:Y:S01]  /*03e0*/  STL [R1+0xe4], RZ ;  /* 0x0000e4ff01007387 */ /* 0x0001e20000100800 */
[----:B------:R-:W-:-:S02]  /*03f0*/  ISETP.NE.AND P1, PT, R0, RZ, PT ;  /* 0x000000ff0000720c */ /* 0x000fc40003f25270 */
[----:B------:R-:W-:Y:S01]  /*0400*/  ISETP.GE.U32.AND P0, PT, R4, R7, PT ;  /* 0x000000070400720c */ /* 0x000fe20003f06070 */
[----:B------:R0:W-:Y:S01]  /*0410*/  STL [R1+0xe8], RZ ;  /* 0x0000e8ff01007387 */ /* 0x0001e20000100800 */
[----:B------:R-:W-:-:S03]  /*0420*/  LOP3.LUT R4, R3, R0, RZ, 0x3c, !PT ;  /* 0x0000000003047212 */ /* 0x000fc600078e3cff */
[----:B------:R0:W-:Y:S01]  /*0430*/  STL [R1+0xec], RZ ;  /* 0x0000ecff01007387 */ /* 0x0001e20000100800 */
[----:B------:R-:W-:Y:S01]  /*0440*/  ISETP.GE.AND P2, PT, R4, RZ, PT ;  /* 0x000000ff0400720c */ /* 0x000fe20003f46270 */
[----:B------:R-:W-:Y:S02]  /*0450*/  IMAD.MOV.U32 R4, RZ, RZ, c[0x0][0x178] ;  /* 0x00005e00ff047624 */ /* 0x000fe400078e00ff */
[----:B------:R0:W-:Y:S03]  /*0460*/  STL [R1+0xd0], RZ ;  /* 0x0000d0ff01007387 */ /* 0x0001e60000100800 */
[----:B------:R-:W-:Y:S01]  /*0470*/  IADD3 R4, R4, 0x7f, RZ ;  /* 0x0000007f04047810 */ /* 0x000fe20007ffe0ff */
[----:B------:R0:W-:Y:S01]  /*0480*/  STL [R1+0xd4], RZ ;  /* 0x0000d4ff01007387 */ /* 0x0001e20000100800 */
[----:B------:R-:W-:Y:S02]  /*0490*/  @P0 IADD3 R2, R2, 0x1, RZ ;  /* 0x0000000102020810 */ /* 0x000fe40007ffe0ff */
[----:B------:R-:W-:Y:S01]  /*04a0*/  SHF.R.S32.HI R5, RZ, 0x1f, R4 ;  /* 0x0000001fff057819 */ /* 0x000fe20000011404 */
[----:B------:R0:W-:Y:S02]  /*04b0*/  STL [R1+0xd8], RZ ;  /* 0x0000d8ff01007387 */ /* 0x0001e40000100800 */
[----:B------:R-:W-:Y:S01]  /*04c0*/  @!P2 IMAD.MOV R2, RZ, RZ, -R2 ;  /* 0x000000ffff02a224 */ /* 0x000fe200078e0a02 */
[----:B------:R-:W-:Y:S01]  /*04d0*/  LEA.HI R5, R5, R4, RZ, 0x7 ;  /* 0x0000000405057211 */ /* 0x000fe200078f38ff */
[----:B------:R0:W-:Y:S01]  /*04e0*/  STL [R1+0xdc], RZ ;  /* 0x0000dcff01007387 */ /* 0x0001e20000100800 */
[----:B------:R-:W-:-:S03]  /*04f0*/  @!P1 LOP3.LUT R2, RZ, R0, RZ, 0x33, !PT ;  /* 0x00000000ff029212 */ /* 0x000fc600078e33ff */
[----:B------:R0:W-:Y:S01]  /*0500*/  STL [R1+0xc0], RZ ;  /* 0x0000c0ff01007387 */ /* 0x0001e20000100800 */
[----:B------:R-:W-:Y:S01]  /*0510*/  LEA.HI.SX32 R5, R5, -R2, 0x19 ;  /* 0x8000000205057211 */ /* 0x000fe200078fcaff */
[----:B------:R-:W-:Y:S02]  /*0520*/  IMAD.MOV R7, RZ, RZ, -R2 ;  /* 0x000000ffff077224 */ /* 0x000fe400078e0a02 */
[----:B------:R0:W-:Y:S01]  /*0530*/  STL [R1+0xc4], RZ ;  /* 0x0000c4ff01007387 */ /* 0x0001e20000100800 */
[----:B------:R-:W-:Y:S01]  /*0540*/  IMNMX R10, R5, 0x1, PT ;  /* 0x00000001050a7817 */ /* 0x000fe20003800200 */
[----:B------:R-:W-:Y:S02]  /*0550*/  IMAD R9, R0, R7, R3 ;  /* 0x0000000700097224 */ /* 0x000fe400078e0203 */
[----:B------:R0:W-:Y:S01]  /*0560*/  STL [R1+0xc8], RZ ;  /* 0x0000c8ff01007387 */ /* 0x0001e20000100800 */
[-C--:B------:R-:W-:Y:S02]  /*0570*/  IABS R8, R10.reuse ;  /* 0x0000000a00087213 */ /* 0x080fe40000000000 */
[----:B------:R-:W-:Y:S01]  /*0580*/  IABS R0, R10 ;  /* 0x0000000a00007213 */ /* 0x000fe20000000000 */
[----:B------:R0:W-:Y:S01]  /*0590*/  STL [R1+0xcc], RZ ;  /* 0x0000ccff01007387 */ /* 0x0001e20000100800 */
[----:B------:R-:W1:Y:S01]  /*05a0*/  I2F.RP R6, R8 ;  /* 0x0000000800067306 */ /* 0x000e620000209400 */
[----:B------:R-:W-:-:S02]  /*05b0*/  IABS R7, R9 ;  /* 0x0000000900077213 */ /* 0x000fc40000000000 */
[----:B------:R0:W-:Y:S04]  /*05c0*/  STL [R1+0xb0], RZ ;  /* 0x0000b0ff01007387 */ /* 0x0001e80000100800 */
[----:B------:R0:W-:Y:S04]  /*05d0*/  STL [R1+0xb4], RZ ;  /* 0x0000b4ff01007387 */ /* 0x0001e80000100800 */
[----:B------:R0:W-:Y:S04]  /*05e0*/  STL [R1+0xb8], RZ ;  /* 0x0000b8ff01007387 */ /* 0x0001e80000100800 */
[----:B------:R0:W-:Y:S01]  /*05f0*/  STL [R1+0xbc], RZ ;  /* 0x0000bcff01007387 */ /* 0x0001e20000100800 */
[----:B-1----:R-:W1:Y:S03]  /*0600*/  MUFU.RCP R6, R6 ;  /* 0x0000000600067308 */ /* 0x002e660000001000 */
[----:B------:R0:W-:Y:S04]  /*0610*/  STL [R1+0xa0], RZ ;  /* 0x0000a0ff01007387 */ /* 0x0001e80000100800 */
[----:B------:R0:W-:Y:S04]  /*0620*/  STL [R1+0xa4], RZ ;  /* 0x0000a4ff01007387 */ /* 0x0001e80000100800 */
[----:B------:R0:W-:Y:S04]  /*0630*/  STL [R1+0xa8], RZ ;  /* 0x0000a8ff01007387 */ /* 0x0001e80000100800 */
[----:B------:R0:W-:Y:S01]  /*0640*/  STL [R1+0xac], RZ ;  /* 0x0000acff01007387 */ /* 0x0001e20000100800 */
[----:B-1----:R-:W-:-:S03]  /*0650*/  IADD3 R4, R6, 0xffffffe, RZ ;  /* 0x0ffffffe06047810 */ /* 0x002fc60007ffe0ff */
        /* <DEDUP_REMOVED lines=9> */
[----:B------:R-:W-:-:S03]  /*06f0*/  IMAD.MOV.U32 R3, RZ, RZ, R11 ;  /* 0x000000ffff037224 */ /* 0x000fc600078e000b */
[----:B------:R0:W-:Y:S01]  /*0700*/  STL [R1+0x88], RZ ;  /* 0x000088ff01007387 */ /* 0x0001e20000100800 */
[----:B------:R-:W-:-:S03]  /*0710*/  IMAD R3, R3, R8, RZ ;  /* 0x0000000803037224 */ /* 0x000fc600078e02ff */
[----:B------:R0:W-:Y:S01]  /*0720*/  STL [R1+0x8c], RZ ;  /* 0x00008cff01007387 */ /* 0x0001e20000100800 */
[----:B------:R-:W-:-:S03]  /*0730*/  IMAD.HI.U32 R5, R5, R3, R4 ;  /* 0x0000000305057227 */ /* 0x000fc600078e0004 */
[----:B------:R0:W-:Y:S01]  /*0740*/  STL [R1+0x70], RZ ;  /* 0x000070ff01007387 */ /* 0x0001e20000100800 */
[----:B------:R-:W-:Y:S02]  /*0750*/  IMAD.MOV R3, RZ, RZ, -R0 ;  /* 0x000000ffff037224 */ /* 0x000fe400078e0a00 */
[----:B------:R-:W-:Y:S01]  /*0760*/  IMAD.HI.U32 R0, R5, R7, RZ ;  /* 0x0000000705007227 */ /* 0x000fe200078e00ff */
[----:B------:R0:W-:Y:S03]  /*0770*/  STL [R1+0x74], RZ ;  /* 0x000074ff01007387 */ /* 0x0001e60000100800 */
[----:B------:R-:W-:Y:S01]  /*0780*/  IMAD R3, R0, R3, R7 ;  /* 0x0000000300037224 */ /* 0x000fe200078e0207 */
[----:B------:R0:W-:Y:S01]  /*0790*/  STL [R1+0x78], RZ ;  /* 0x000078ff01007387 */ /* 0x0001e20000100800 */
[----:B------:R-:W-:Y:S01]  /*07a0*/  IMAD.MOV.U32 R5, RZ, RZ, RZ ;  /* 0x000000ffff057224 */ /* 0x000fe200078e00ff */
[----:B------:R-:W-:-:S02]  /*07b0*/  CS2R R6, SRZ ;  /* 0x0000000000067805 */ /* 0x000fc4000001ff00 */
[----:B------:R0:W-:Y:S01]  /*07c0*/  STL [R1+0x7c], RZ ;  /* 0x00007cff01007387 */ /* 0x0001e20000100800 */
[----:B------:R-:W-:-:S03]  /*07d0*/  ISETP.GT.U32.AND P1, PT, R8, R3, PT ;  /* 0x000000030800720c */ /* 0x000fc60003f24070 */
[----:B------:R0:W-:Y:S04]  /*07e0*/  STL [R1+0x60], RZ ;  /* 0x000060ff01007387 */ /* 0x0001e80000100800 */
[----:B------:R0:W-:Y:S04]  /*07f0*/  STL [R1+0x64], RZ ;  /* 0x000064ff01007387 */ /* 0x0001e80000100800 */
[----:B------:R0:W-:Y:S02]  /*0800*/  STL [R1+0x68], RZ ;  /* 0x000068ff01007387 */ /* 0x0001e40000100800 */
        /* <DEDUP_REMOVED lines=8> */
[----:B------:R-:W-:-:S03]  /*0890*/  ISETP.GE.AND P2, PT, R3, RZ, PT ;  /* 0x000000ff0300720c */ /* 0x000fc60003f46270 */
[----:B------:R0:W-:Y:S04]  /*08a0*/  STL [R1+0x58], RZ ;  /* 0x000058ff01007387 */ /* 0x0001e80000100800 */
[----:B------:R0:W-:Y:S01]  /*08b0*/  STL [R1+0x5c], RZ ;  /* 0x00005cff01007387 */ /* 0x0001e20000100800 */
[----:B------:R-:W-:Y:S02]  /*08c0*/  @P0 IADD3 R0, R0, 0x1, RZ ;  /* 0x0000000100000810 */ /* 0x000fe40007ffe0ff */
[----:B------:R-:W-:Y:S01]  /*08d0*/  ISETP.GE.AND P0, PT, R28, 0x20, PT ;  /* 0x000000201c00780c */ /* 0x000fe20003f06270 */
[----:B------:R0:W-:Y:S02]  /*08e0*/  STL [R1+0x40], RZ ;  /* 0x000040ff01007387 */ /* 0x0001e40000100800 */
[----:B------:R-:W-:Y:S01]  /*08f0*/  @!P2 IMAD.MOV R0, RZ, RZ, -R0 ;  /* 0x000000ffff00a224 */ /* 0x000fe200078e0a00 */
[----:B------:R-:W-:Y:S01]  /*0900*/  @!P1 LOP3.LUT R0, RZ, R10, RZ, 0x33, !PT ;  /* 0x0000000aff009212 */ /* 0x000fe200078e33ff */
[----:B------:R0:W-:Y:S04]  /*0910*/  STL [R1+0x44], RZ ;  /* 0x000044ff01007387 */ /* 0x0001e80000100800 */
[----:B------:R0:W-:Y:S01]  /*0920*/  STL [R1+0x48], RZ ;  /* 0x000048ff01007387 */ /* 0x0001e20000100800 */
[----:B------:R-:W-:-:S02]  /*0930*/  IMAD.MOV R3, RZ, RZ, -R0 ;  /* 0x000000ffff037224 */ /* 0x000fc400078e0a00 */
[----:B------:R-:W-:Y:S01]  /*0940*/  IMAD.SHL.U32 R0, R0, 0x200, RZ ;  /* 0x0000020000007824 */ /* 0x000fe200078e00ff */
[----:B------:R0:W-:Y:S01]  /*0950*/  STL [R1+0x4c], RZ ;  /* 0x00004cff01007387 */ /* 0x0001e20000100800 */
[----:B------:R-:W-:Y:S02]  /*0960*/  IMAD R3, R10, R3, R9 ;  /* 0x000000030a037224 */ /* 0x000fe400078e0209 */
[----:B------:R-:W-:Y:S01]  /*0970*/  CS2R R8, SRZ ;  /* 0x0000000000087805 */ /* 0x000fe2000001ff00 */
[----:B------:R0:W-:Y:S01]  /*0980*/  STL [R1+0x30], RZ ;  /* 0x000030ff01007387 */ /* 0x0001e20000100800 */
[----:B------:R-:W-:Y:S01]  /*0990*/  IMAD.IADD R2, R2, 0x1, R3 ;  /* 0x0000000102027824 */ /* 0x000fe200078e0203 */
[----:B------:R-:W-:Y:S02]  /*09a0*/  CS2R R10, SRZ ;  /* 0x00000000000a7805 */ /* 0x000fe4000001ff00 */
[----:B------:R0:W-:Y:S04]  /*09b0*/  STL [R1+0x34], RZ ;  /* 0x000034ff01007387 */ /* 0x0001e80000100800 */
        /* <DEDUP_REMOVED lines=10> */
[----:B------:R0:W-:Y:S04]  /*0a60*/  STL [R1], RZ ;  /* 0x000000ff01007387 */ /* 0x0001e80000100800 */
        /* <DEDUP_REMOVED lines=103> */
[----:B------:R-:W1:Y:S04]  /*10e0*/  S2R R3, SR_TID.X ;  /* 0x0000000000037919 */ /* 0x000e680000002100 */
[----:B------:R0:W-:Y:S04]  /*10f0*/  STL [R1+0x630], RZ ;  /* 0x000630ff01007387 */ /* 0x0001e80000100800 */
[----:B------:R0:W-:Y:S04]  /*1100*/  STL [R1+0x634], RZ ;  /* 0x000634ff01007387 */ /* 0x0001e80000100800 */
[----:B------:R0:W-:Y:S04]  /*1110*/  STL [R1+0x638], RZ ;  /* 0x000638ff01007387 */ /* 0x0001e80000100800 */
[----:B------:R0:W-:Y:S04]  /*1120*/  STL [R1+0x63c], RZ ;  /* 0x00063cff01007387 */ /* 0x0001e80000100800 */
[----:B------:R0:W-:Y:S04]  /*1130*/  STL [R1+0x640], RZ ;  /* 0x000640ff01007387 */ /* 0x0001e80000100800 */
[----:B------:R0:W-:Y:S01]  /*1140*/  STL [R1+0x644], RZ ;  /* 0x000644ff01007387 */ /* 0x0001e20000100800 */
[----:B-1----:R-:W-:-:S02]  /*1150*/  LOP3.LUT R29, R3, 0x7f, RZ, 0xc0, !PT ;  /* 0x0000007f031d7812 */ /* 0x002fc400078ec0ff */
[----:B------:R-:W-:Y:S01]  /*1160*/  LOP3.LUT R3, R3, 0x60, RZ, 0xc0, !PT ;  /* 0x0000006003037812 */ /* 0x000fe200078ec0ff */
[----:B------:R0:W-:Y:S02]  /*1170*/  STL [R1+0x648], RZ ;  /* 0x000648ff01007387 */ /* 0x0001e40000100800 */
[----:B------:R-:W-:Y:S02]  /*1180*/  IMAD R29, R2, 0x80, R29 ;  /* 0x00000080021d7824 */ /* 0x000fe400078e021d */
        /* <DEDUP_REMOVED lines=24> */
[----:B------:R0:W-:Y:S04]  /*1310*/  STL [R1+0x454], R0 ;  /* 0x0004540001007387 */ /* 0x0001e80000100800 */
[----:B------:R0:W-:Y:S04]  /*1320*/  STL [R1+0x6cc], RZ ;  /* 0x0006ccff01007387 */ /* 0x0001e80000100800 */
[----:B------:R0:W-:Y:S04]  /*1330*/  STL [R1+0x1060], R29 ;  /* 0x0010601d01007387 */ /* 0x0001e80000100800 */
        /* <DEDUP_REMOVED lines=15> */
[----:B------:R0:W-:Y:S01]  /*1430*/  STL [R1+0x70c], RZ ;  /* 0x00070cff01007387 */ /* 0x0001e20000100800 */
[----:B------:R-:W-:Y:S05]  /*1440*/  @!P0 BRA `(.L_x_0) ;  /* 0x0002c48000008947 */ /* 0x000fea0003800000 */
[----:B------:R-:W-:Y:S01]  /*1450*/  IMAD.MOV.U32 R27, RZ, RZ, R0 ;  /* 0x000000ffff1b7224 */ /* 0x000fe200078e0000 */
[----:B0-----:R-:W-:-:S02]  /*1460*/  IABS R0, c[0x0][0x178] ;  /* 0x00005e0000007a13 */ /* 0x001fc40000000000 */
[----:B------:R-:W-:Y:S02]  /*1470*/  IABS R22, c[0x0][0x17c] ;  /* 0x00005f0000167a13 */ /* 0x000fe40000000000 */
[----:B------:R-:W0:Y:S01]  /*1480*/  I2F.RP R6, R0 ;  /* 0x0000000000067306 */ /* 0x000e220000209400 */
[----:B------:R-:W-:Y:S02]  /*1490*/  LEA.HI R3, R3, R27, RZ, 0x1b ;  /* 0x0000001b03037211 */ /* 0x000fe400078fd8ff */
[----:B------:R-:W-:Y:S02]  /*14a0*/  IABS R9, R29 ;  /* 0x0000001d00097213 */ /* 0x000fe40000000000 */
[----:B------:R-:W-:Y:S02]  /*14b0*/  IABS R23, R3 ;  /* 0x0000000300177213 */ /* 0x000fe40000000000 */
[----:B------:R-:W-:Y:S01]  /*14c0*/  IADD3 R10, R3, 0x1ec, RZ ;  /* 0x000001ec030a7810 */ /* 0x000fe20007ffe0ff */
[----:B------:R-:W1:Y:S08]  /*14d0*/  I2F.RP R2, R22 ;  /* 0x0000001600027306 */ /* 0x000e700000209400 */
[----:B0-----:R-:W0:Y:S08]  /*14e0*/  MUFU.RCP R6, R6 ;  /* 0x0000000600067308 */ /* 0x001e300000001000 */
[----:B-1----:R-:W1:Y:S01]  /*14f0*/  MUFU.RCP R2, R2 ;  /* 0x0000000200027308 */ /* 0x002e620000001000 */
[----:B0-----:R-:W-:-:S07]  /*1500*/  IADD3 R4, R6, 0xffffffe, RZ ;  /* 0x0ffffffe06047810 */ /* 0x001fce0007ffe0ff */
[----:B------:R0:W2:Y:S01]  /*1510*/  F2I.FTZ.U32.TRUNC.NTZ R5, R4 ;  /* 0x0000000400057305 */ /* 0x0000a2000021f000 */
[----:B-1----:R-:W-:Y:S02]  /*1520*/  IADD3 R24, R2, 0xffffffe, RZ ;  /* 0x0ffffffe02187810 */ /* 0x002fe40007ffe0ff */
[----:B------:R-:W-:-:S05]  /*1530*/  IADD3 R2, R3, 0x1fc, RZ ;  /* 0x000001fc03027810 */ /* 0x000fca0007ffe0ff */
[----:B------:R1:W3:Y:S01]  /*1540*/  F2I.FTZ.U32.TRUNC.NTZ R25, R24 ;  /* 0x0000001800197305 */ /* 0x0002e2000021f000 */
[----:B0-----:R-:W-:Y:S01]  /*1550*/  IMAD.MOV.U32 R4, RZ, RZ, RZ ;  /* 0x000000ffff047224 */ /* 0x001fe200078e00ff */
[----:B------:R-:W-:Y:S02]  /*1560*/  IABS R21, R2 ;  /* 0x0000000200157213 */ /* 0x000fe40000000000 */
[----:B------:R-:W-:Y:S01]  /*1570*/  ISETP.GE.AND P3, PT, R2, RZ, PT ;  /* 0x000000ff0200720c */ /* 0x000fe20003f66270 */
[----:B--2---:R-:W-:Y:S02]  /*1580*/  IMAD.MOV R7, RZ, RZ, -R5 ;  /* 0x000000ffff077224 */ /* 0x004fe400078e0a05 */
[----:B-1----:R-:W-:Y:S02]  /*1590*/  IMAD.MOV.U32 R24, RZ, RZ, RZ ;  /* 0x000000ffff187224 */ /* 0x002fe400078e00ff */
[----:B------:R-:W-:Y:S02]  /*15a0*/  IMAD R7, R7, R0, RZ ;  /* 0x0000000007077224 */ /* 0x000fe400078e02ff */
[----:B---3--:R-:W-:-:S02]  /*15b0*/  IMAD.MOV R11, RZ, RZ, -R25 ;  /* 0x000000ffff0b7224 */ /* 0x008fc400078e0a19 */
[----:B------:R-:W-:-:S04]  /*15c0*/  IMAD.HI.U32 R4, R5, R7, R4 ;  /* 0x0000000705047227 */ /* 0x000fc800078e0004 */
[----:B------:R-:W-:Y:S02]  /*15d0*/  IMAD R5, R11, R22, RZ ;  /* 0x000000160b057224 */ /* 0x000fe400078e02ff */
[----:B------:R-:W-:-:S04]  /*15e0*/  IMAD.HI.U32 R7, R4, R9, RZ ;  /* 0x0000000904077227 */ /* 0x000fc800078e00ff */
[----:B------:R-:W-:Y:S01]  /*15f0*/  IMAD.HI.U32 R24, R25, R5, R24 ;  /* 0x0000000519187227 */ /* 0x000fe200078e0018 */
[----:B------:R-:W-:-:S03]  /*1600*/  SHF.R.S32.HI R5, RZ, 0x1f, R28 ;  /* 0x0000001fff057819 */ /* 0x000fc6000001141c */
[----:B------:R-:W-:Y:S01]  /*1610*/  IMAD.MOV R7, RZ, RZ, -R7 ;  /* 0x000000ffff077224 */ /* 0x000fe200078e0a07 */
[----:B------:R-:W-:Y:S01]  /*1620*/  LEA.HI R8, R5, R28, RZ, 0x5 ;  /* 0x0000001c05087211 */ /* 0x000fe200078f28ff */
[----:B------:R-:W-:Y:S01]  /*1630*/  IMAD.HI.U32 R6, R24, R23, RZ ;  /* 0x0000001718067227 */ /* 0x000fe200078e00ff */
[----:B------:R-:W-:-:S03]  /*1640*/  IADD3 R28, R3, 0x64, RZ ;  /* 0x00000064031c7810 */ /* 0x000fc60007ffe0ff */
[----:B------:R-:W-:Y:S01]  /*1650*/  IMAD.HI.U32 R4, R24, R21, RZ ;  /* 0x0000001518047227 */ /* 0x000fe200078e00ff */
[----:B------:R0:W-:Y:S03]  /*1660*/  STL [R1+0x59c], R8 ;  /* 0x00059c0801007387 */ /* 0x0001e60000100800 */
[----:B------:R-:W-:Y:S02]  /*1670*/  IMAD.MOV R6, RZ, RZ, -R6 ;  /* 0x000000ffff067224 */ /* 0x000fe400078e0a06 */
[----:B------:R-:W-:Y:S01]  /*1680*/  IMAD.MOV R5, RZ, RZ, -R4 ;  /* 0x000000ffff057224 */ /* 0x000fe200078e0a04 */
[C---:B------:R-:W-:Y:S01]  /*1690*/  IADD3 R4, R3.reuse, 0x1f8, RZ ;  /* 0x000001f803047810 */ /* 0x040fe20007ffe0ff */
[C---:B------:R-:W-:Y:S01]  /*16a0*/  IMAD R23, R22.reuse, R6, R23 ;  /* 0x0000000616177224 */ /* 0x040fe200078e0217 */
[----:B------:R-:W-:Y:S01]  /*16b0*/  IADD3 R6, R3, 0x1f0, RZ ;  /* 0x000001f003067810 */ /* 0x000fe20007ffe0ff */
[----:B------:R-:W-:Y:S01]  /*16c0*/  IMAD R21, R22, R5, R21 ;  /* 0x0000000516157224 */ /* 0x000fe200078e0215 */
[----:B------:R-:W-:Y:S01]  /*16d0*/  IABS R19, R4 ;  /* 0x0000000400137213 */ /* 0x000fe20000000000 */
[----:B0-----:R-:W-:Y:S01]  /*16e0*/  IMAD R8, R0, R7, R9 ;  /* 0x0000000700087224 */ /* 0x001fe200078e0209 */
[----:B------:R-:W-:-:S02]  /*16f0*/  ISETP.GT.U32.AND P2, PT, R22, R23, PT ;  /* 0x000000171600720c */ /* 0x000fc40003f44070 */
[----:B------:R-:W-:Y:S01]  /*1700*/  IADD3 R7, R3, 0x1f4, RZ ;  /* 0x000001f403077810 */ /* 0x000fe20007ffe0ff */
[----:B------:R-:W-:Y:S01]  /*1710*/  IMAD.HI.U32 R2, R24, R19, RZ ;  /* 0x0000001318027227 */ /* 0x000fe200078e00ff */
[----:B------:R-:W-:Y:S02]  /*1720*/  ISETP.GE.AND P0, PT, R4, RZ, PT ;  /* 0x000000ff0400720c */ /* 0x000fe40003f06270 */
[----:B------:R-:W-:Y:S01]  /*1730*/  ISETP.GT.U32.AND P4, PT, R0, R8, PT ;  /* 0x000000080000720c */ /* 0x000fe20003f84070 */
[----:B------:R-:W-:Y:S01]  /*1740*/  IMAD.MOV R4, RZ, RZ, -R2 ;  /* 0x000000ffff047224 */ /* 0x000fe200078e0a02 */
[----:B------:R-:W-:Y:S02]  /*1750*/  IABS R15, R7 ;  /* 0x00000007000f7213 */ /* 0x000fe40000000000 */
[----:B------:R-:W-:Y:S01]  /*1760*/  IABS R11, R6 ;  /* 0x00000006000b7213 */ /* 0x000fe20000000000 */
[C---:B------:R-:W-:Y:S01]  /*1770*/  IMAD R19, R22.reuse, R4, R19 ;  /* 0x0000000416137224 */ /* 0x040fe200078e0213 */
[----:B------:R-:W-:Y:S01]  /*1780*/  ISETP.GT.U32.AND P1, PT, R22, R21, PT ;  /* 0x000000151600720c */ /* 0x000fe20003f24070 */
[----:B------:R-:W-:Y:S01]  /*1790*/  @!P2 IMAD.IADD R23, R23, 0x1, -R22 ;  /* 0x000000011717a824 */ /* 0x000fe200078e0a16 */
[----:B------:R-:W-:Y:S01]  /*17a0*/  IABS R9, R10 ;  /* 0x0000000a00097213 */ /* 0x000fe20000000000 */
[----:B------:R-:W-:Y:S01]  /*17b0*/  IMAD.HI.U32 R2, R24, R15, RZ ;  /* 0x0000000f18027227 */ /* 0x000fe200078e00ff */
[----:B------:R-:W-:-:S02]  /*17c0*/  ISETP.GT.U32.AND P6, PT, R22, R19, PT ;  /* 0x000000131600720c */ /* 0x000fc40003fc4070 */
[----:B------:R-:W-:Y:S01]  /*17d0*/  ISETP.GT.U32.AND P5, PT, R22, R23, PT ;  /* 0x000000171600720c */ /* 0x000fe20003fa4070 */
[----:B------:R-:W-:Y:S02]  /*17e0*/  IMAD.MOV R5, RZ, RZ, -R2 ;  /* 0x000000ffff057224 */ /* 0x000fe400078e0a02 */
[----:B------:R-:W-:-:S04]  /*17f0*/  IMAD.HI.U32 R2, R24, R11, RZ ;  /* 0x0000000b18027227 */ /* 0x000fc800078e00ff */
[----:B------:R-:W-:Y:S02]  /*1800*/  @!P4 IMAD.IADD R8, R8, 0x1, -R0 ;  /* 0x000000010808c824 */ /* 0x000fe400078e0a00 */
[----:B------:R-:W-:Y:S02]  /*1810*/  IMAD.MOV R2, RZ, RZ, -R2 ;  /* 0x000000ffff027224 */ /* 0x000fe400078e0a02 */
[--C-:B------:R-:W-:Y:S01]  /*1820*/  @!P6 IMAD.IADD R19, R19, 0x1, -R22.reuse ;  /* 0x000000011313e824 */ /* 0x100fe200078e0a16 */
[----:B------:R-:W-:Y:S01]  /*1830*/  ISETP.GT.U32.AND P2, PT, R0, R8, PT ;  /* 0x000000080000720c */ /* 0x000fe20003f44070 */
[C---:B------:R-:W-:Y:S01]  /*1840*/  IMAD R11, R22.reuse, R2, R11 ;  /* 0x00000002160b7224 */ /* 0x040fe200078e020b */
[----:B------:R-:W-:Y:S01]  /*1850*/  IADD3 R2, R3, 0x1e8, RZ ;  /* 0x000001e803027810 */ /* 0x000fe20007ffe0ff */
[--C-:B------:R-:W-:Y:S01]  /*1860*/  @!P5 IMAD.IADD R23, R23, 0x1, -R22.reuse ;  /* 0x000000011717d824 */ /* 0x100fe200078e0a16 */
[----:B------:R-:W-:Y:S01]  /*1870*/  ISETP.GE.AND P5, PT, R3, RZ, PT ;  /* 0x000000ff0300720c */ /* 0x000fe20003fa6270 */
[C---:B------:R-:W-:Y:S01]  /*1880*/  IMAD R15, R22.reuse, R5, R15 ;  /* 0x00000005160f7224 */ /* 0x040fe200078e020f */
[----:B------:R-:W-:Y:S01]  /*1890*/  ISETP.GT.U32.AND P6, PT, R22, R11, PT ;  /* 0x0000000b1600720c */ /* 0x000fe20003fc4070 */
[----:B------:R-:W-:Y:S01]  /*18a0*/  @!P1 IMAD.IADD R21, R21, 0x1, -R22 ;  /* 0x0000000115159824 */ /* 0x000fe200078e0a16 */
[----:B------:R-:W-:Y:S01]  /*18b0*/  IABS R5, R2 ;  /* 0x0000000200057213 */ /* 0x000fe20000000000 */
[----:B------:R-:W-:Y:S01]  /*18c0*/  IMAD.HI.U32 R4, R24, R9, RZ ;  /* 0x0000000918047227 */ /* 0x000fe200078e00ff */
[----:B------:R-:W-:-:S02]  /*18d0*/  ISETP.GE.AND P1, PT, R7, RZ, PT ;  /* 0x000000ff0700720c */ /* 0x000fc40003f26270 */
[----:B------:R-:W-:Y:S01]  /*18e0*/  ISETP.GT.U32.AND P4, PT, R22, R21, PT ;  /* 0x000000151600720c */ /* 0x000fe20003f84070 */
[----:B------:R-:W-:Y:S01]  /*18f0*/  @!P2 IMAD.IADD R8, R8, 0x1, -R0 ;  /* 0x000000010808a824 */ /* 0x000fe200078e0a00 */
[----:B------:R-:W-:Y:S01]  /*1900*/  ISETP.GT.U32.AND P2, PT, R22, R15, PT ;  /* 0x0000000f1600720c */ /* 0x000fe20003f44070 */
[----:B------:R-:W-:-:S03]  /*1910*/  IMAD.HI.U32 R0, R24, R5, RZ ;  /* 0x0000000518007227 */ /* 0x000fc600078e00ff */
[----:B------:R0:W-:Y:S01]  /*1920*/  STL [R1+0xf8], R8 ;  /* 0x0000f80801007387 */ /* 0x0001e20000100800 */
[----:B------:R-:W-:Y:S02]  /*1930*/  @!P6 IMAD.IADD R11, R11, 0x1, -R22 ;  /* 0x000000010b0be824 */ /* 0x000fe400078e0a16 */
[----:B------:R-:W-:Y:S01]  /*1940*/  @!P5 IMAD.MOV R23, RZ, RZ, -R23 ;  /* 0x000000ffff17d224 */ /* 0x000fe200078e0a17 */
[C---:B------:R-:W-:Y:S01]  /*1950*/  ISETP.GT.U32.AND P5, PT, R22.reuse, R19, PT ;  /* 0x000000131600720c */ /* 0x040fe20003fa4070 */
[----:B------:R-:W-:Y:S01]  /*1960*/  IMAD.MOV R4, RZ, RZ, -R4 ;  /* 0x000000ffff047224 */ /* 0x000fe200078e0a04 */
[C---:B------:R-:W-:Y:S01]  /*1970*/  ISETP.GT.U32.AND P6, PT, R22.reuse, R11, PT ;  /* 0x0000000b1600720c */ /* 0x040fe20003fc4070 */
[----:B------:R-:W-:Y:S01]  /*1980*/  IMAD.MOV R0, RZ, RZ, -R0 ;  /* 0x000000ffff007224 */ /* 0x000fe200078e0a00 */
[----:B------:R1:W-:Y:S01]  /*1990*/  STL [R1+0x1200], R23 ;  /* 0x0012001701007387 */ /* 0x0003e20000100800 */
[--C-:B------:R-:W-:Y:S01]  /*19a0*/  @!P2 IMAD.IADD R15, R15, 0x1, -R22.reuse ;  /* 0x000000010f0fa824 */ /* 0x100fe200078e0a16 */
[C---:B0-----:R-:W-:Y:S01]  /*19b0*/  IADD3 R8, R3.reuse, 0x1e4, RZ ;  /* 0x000001e403087810 */ /* 0x041fe20007ffe0ff */
[C---:B------:R-:W-:Y:S01]  /*19c0*/  IMAD R9, R22.reuse, R4, R9 ;  /* 0x0000000416097224 */ /* 0x040fe200078e0209 */
[----:B------:R-:W-:Y:S01]  /*19d0*/  IADD3 R4, R3, 0x1e0, RZ ;  /* 0x000001e003047810 */ /* 0x000fe20007ffe0ff */
[C---:B------:R-:W-:Y:S01]  /*19e0*/  IMAD R5, R22.reuse, R0, R5 ;  /* 0x0000000016057224 */ /* 0x040fe200078e0205 */
[C---:B------:R-:W-:Y:S01]  /*19f0*/  ISETP.GT.U32.AND P2, PT, R22.reuse, R15, PT ;  /* 0x0000000f1600720c */ /* 0x040fe20003f44070 */
[--C-:B------:R-:W-:Y:S01]  /*1a00*/  @!P4 IMAD.IADD R21, R21, 0x1, -R22.reuse ;  /* 0x000000011515c824 */ /* 0x100fe200078e0a16 */
[----:B------:R-:W-:Y:S01]  /*1a10*/  IABS R17, R8 ;  /* 0x0000000800117213 */ /* 0x000fe20000000000 */
[--C-:B------:R-:W-:Y:S01]  /*1a20*/  @!P5 IMAD.IADD R19, R19, 0x1, -R22.reuse ;  /* 0x000000011313d824 */ /* 0x100fe200078e0a16 */
[C---:B------:R-:W-:Y:S01]  /*1a30*/  ISETP.GT.U32.AND P5, PT, R22.reuse, R9, PT ;  /* 0x000000091600720c */ /* 0x040fe20003fa4070 */
[----:B------:R-:W-:Y:S01]  /*1a40*/  @!P6 IMAD.IADD R11, R11, 0x1, -R22 ;  /* 0x000000010b0be824 */ /* 0x000fe200078e0a16 */
[----:B------:R-:W-:Y:S01]  /*1a50*/  ISETP.GT.U32.AND P6, PT, R22, R5, PT ;  /* 0x000000051600720c */ /* 0x000fe20003fc4070 */
[----:B------:R-:W-:Y:S01]  /*1a60*/  IMAD.HI.U32 R0, R24, R17, RZ ;  /* 0x0000001118007227 */ /* 0x000fe200078e00ff */
[----:B------:R-:W-:-:S02]  /*1a70*/  ISETP.GE.AND P4, PT, R6, RZ, PT ;  /* 0x000000ff0600720c */ /* 0x000fc40003f86270 */
[----:B------:R-:W-:Y:S01]  /*1a80*/  IADD3 R6, R3, 0x1dc, RZ ;  /* 0x000001dc03067810 */ /* 0x000fe20007ffe0ff */
[----:B------:R-:W-:Y:S01]  /*1a90*/  IMAD.MOV R14, RZ, RZ, -R0 ;  /* 0x000000ffff0e7224 */ /* 0x000fe200078e0a00 */
[----:B------:R-:W-:Y:S01]  /*1aa0*/  IABS R13, R4 ;  /* 0x00000004000d7213 */ /* 0x000fe20000000000 */
[----:B------:R-:W-:Y:S01]  /*1ab0*/  @!P2 IMAD.IADD R15, R15, 0x1, -R22 ;  /* 0x000000010f0fa824 */ /* 0x000fe200078e0a16 */
[----:B------:R-:W-:Y:S01]  /*1ac0*/  IABS R7, R6 ;  /* 0x0000000600077213 */ /* 0x000fe20000000000 */
[----:B------:R-:W-:Y:S01]  /*1ad0*/  IMAD R17, R22, R14, R17 ;  /* 0x0000000e16117224 */ /* 0x000fe200078e0211 */
[----:B------:R-:W-:Y:S01]  /*1ae0*/  ISETP.GE.AND P2, PT, R10, RZ, PT ;  /* 0x000000ff0a00720c */ /* 0x000fe20003f46270 */
[----:B------:R-:W-:Y:S01]  /*1af0*/  IMAD.HI.U32 R10, R24, R13, RZ ;  /* 0x0000000d180a7227 */ /* 0x000fe200078e00ff */
[----:B-1----:R-:W-:-:S03]  /*1b00*/  IADD3 R23, R3, 0x24, RZ ;  /* 0x0000002403177810 */ /* 0x002fc60007ffe0ff */
[----:B------:R-:W-:Y:S01]  /*1b10*/  @!P5 IMAD.IADD R9, R9, 0x1, -R22 ;  /* 0x000000010909d824 */ /* 0x000fe200078e0a16 */
[----:B------:R-:W-:Y:S01]  /*1b20*/  ISETP.GE.AND P5, PT, R2, RZ, PT ;  /* 0x000000ff0200720c */ /* 0x000fe20003fa6270 */
[----:B------:R-:W-:Y:S01]  /*1b30*/  IMAD.HI.U32 R12, R24, R7, RZ ;  /* 0x00000007180c7227 */ /* 0x000fe200078e00ff */
[----:B------:R-:W-:-:S03]  /*1b40*/  IADD3 R2, R3, 0x1d8, RZ ;  /* 0x000001d803027810 */ /* 0x000fc60007ffe0ff */
[----:B------:R-:W-:Y:S02]  /*1b50*/  IMAD.MOV R10, RZ, RZ, -R10 ;  /* 0x000000ffff0a7224 */ /* 0x000fe400078e0a0a */
[----:B------:R-:W-:Y:S02]  /*1b60*/  IMAD.MOV.U32 R18, RZ, RZ, R21 ;  /* 0x000000ffff127224 */ /* 0x000fe400078e0015 */
[----:B------:R-:W-:Y:S01]  /*1b70*/  @!P6 IMAD.IADD R5, R5, 0x1, -R22 ;  /* 0x000000010505e824 */ /* 0x000fe200078e0a16 */
[C---:B------:R-:W-:Y:S01]  /*1b80*/  ISETP.GT.U32.AND P6, PT, R22.reuse, R9, PT ;  /* 0x000000091600720c */ /* 0x040fe20003fc4070 */
[----:B------:R-:W-:Y:S02]  /*1b90*/  IMAD.MOV.U32 R16, RZ, RZ, R19 ;  /* 0x000000ffff107224 */ /* 0x000fe400078e0013 */
[----:B------:R-:W-:Y:S01]  /*1ba0*/  IMAD.MOV R0, RZ, RZ, -R12 ;  /* 0x000000ffff007224 */ /* 0x000fe200078e0a0c */
[----:B------:R-:W-:Y:S01]  /*1bb0*/  IABS R12, R2 ;  /* 0x00000002000c7213 */ /* 0x000fe20000000000 */
[----:B------:R-:W-:-:S02]  /*1bc0*/  IMAD R13, R22, R10, R13 ;  /* 0x0000000a160d7224 */ /* 0x000fc400078e020d */
[----:B------:R-:W-:Y:S01]  /*1bd0*/  @!P3 IMAD.MOV R18, RZ, RZ, -R18 ;  /* 0x000000ffff12b224 */ /* 0x000fe200078e0a12 */
[C---:B------:R-:W-:Y:S01]  /*1be0*/  ISETP.GT.U32.AND P3, PT, R22.reuse, R17, PT ;  /* 0x000000111600720c */ /* 0x040fe20003f64070 */
[----:B------:R-:W-:Y:S01]  /*1bf0*/  @!P0 IMAD.MOV R16, RZ, RZ, -R16 ;  /* 0x000000ffff108224 */ /* 0x000fe200078e0a10 */
[C---:B------:R-:W-:Y:S01]  /*1c00*/  ISETP.GT.U32.AND P0, PT, R22.reuse, R5, PT ;  /* 0x000000051600720c */ /* 0x040fe20003f04070 */
[----:B------:R-:W-:Y:S01]  /*1c10*/  IMAD.MOV.U32 R14, RZ, RZ, R15 ;  /* 0x000000ffff0e7224 */ /* 0x000fe200078e000f */
[----:B------:R-:W-:Y:S01]  /*1c20*/  STL [R1+0x1c8], R18 ;  /* 0x0001c81201007387 */ /* 0x000fe20000100800 */
[----:B------:R-:W-:Y:S02]  /*1c30*/  IMAD.MOV.U32 R19, RZ, RZ, R12 ;  /* 0x000000ffff137224 */ /* 0x000fe400078e000c */
[----:B------:R-:W-:Y:S01]  /*1c40*/  @!P1 IMAD.MOV R14, RZ, RZ, -R14 ;  /* 0x000000ffff0e9224 */ /* 0x000fe200078e0a0e */
[C---:B------:R-:W-:Y:S01]  /*1c50*/  ISETP.GT.U32.AND P1, PT, R22.reuse, R13, PT ;  /* 0x0000000d1600720c */ /* 0x040fe20003f24070 */
[----:B------:R-:W-:Y:S01]  /*1c60*/  IMAD R7, R22, R0, R7 ;  /* 0x0000000016077224 */ /* 0x000fe200078e0207 */
[----:B------:R-:W-:Y:S01]  /*1c70*/  IADD3 R0, R3, 0x1d4, RZ ;  /* 0x000001d403007810 */ /* 0x000fe20007ffe0ff */
[----:B------:R-:W-:Y:S01]  /*1c80*/  IMAD.HI.U32 R12, R24, R19, RZ ;  /* 0x00000013180c7227 */ /* 0x000fe200078e00ff */
[----:B------:R-:W-:Y:S02]  /*1c90*/  STL [R1+0x1c4], R16 ;  /* 0x0001c41001007387 */ /* 0x000fe40000100800 */
[----:B------:R-:W-:Y:S01]  /*1ca0*/  IABS R10, R0 ;  /* 0x00000000000a7213 */ /* 0x000fe20000000000 */
[----:B------:R-:W-:Y:S01]  /*1cb0*/  @!P6 IMAD.IADD R9, R9, 0x1, -R22 ;  /* 0x000000010909e824 */ /* 0x000fe200078e0a16 */
[----:B------:R-:W-:Y:S01]  /*1cc0*/  ISETP.GT.U32.AND P6, PT, R22, R7, PT ;  /* 0x000000071600720c */ /* 0x000fe20003fc4070 */
[----:B------:R-:W-:Y:S01]  /*1cd0*/  IMAD.MOV R12, RZ, RZ, -R12 ;  /* 0x000000ffff0c7224 */ /* 0x000fe200078e0a0c */
[----:B------:R0:W-:Y:S01]  /*1ce0*/  STL [R1+0x1c0], R14 ;  /* 0x0001c00e01007387 */ /* 0x0001e20000100800 */
[--C-:B------:R-:W-:Y:S01]  /*1cf0*/  @!P0 IMAD.IADD R5, R5, 0x1, -R22.reuse ;  /* 0x0000000105058824 */ /* 0x100fe200078e0a16 */
[----:B------:R-:W-:Y:S01]  /*1d00*/  ISETP.GE.AND P0, PT, R4, RZ, PT ;  /* 0x000000ff0400720c */ /* 0x000fe20003f06270 */
[----:B------:R-:W-:Y:S01]  /*1d10*/  @!P3 IMAD.IADD R17, R17, 0x1, -R22 ;  /* 0x000000011111b824 */ /* 0x000fe200078e0a16 */
[----:B------:R-:W-:Y:S01]  /*1d20*/  ISETP.GE.AND P3, PT, R6, RZ, PT ;  /* 0x000000ff0600720c */ /* 0x000fe20003f66270 */
[----:B------:R-:W-:Y:S01]  /*1d30*/  @!P4 IMAD.MOV R11, RZ, RZ, -R11 ;  /* 0x000000ffff0bc224 */ /* 0x000fe200078e0a0b */
[----:B------:R-:W-:Y:S01]  /*1d40*/  ISETP.GE.AND P4, PT, R8, RZ, PT ;  /* 0x000000ff0800720c */ /* 0x000fe20003f86270 */
[----:B------:R-:W-:-:S02]  /*1d50*/  IMAD R8, R22, R12, R19 ;  /* 0x0000000c16087224 */ /* 0x000fc400078e0213 */
[----:B------:R-:W-:Y:S01]  /*1d60*/  @!P1 IMAD.IADD R13, R13, 0x1, -R22 ;  /* 0x000000010d0d9824 */ /* 0x000fe200078e0a16 */
[C---:B------:R-:W-:Y:S01]  /*1d70*/  ISETP.GT.U32.AND P1, PT, R22.reuse, R17, PT ;  /* 0x000000111600720c */ /* 0x040fe20003f24070 */
[----:B------:R-:W-:Y:S01]  /*1d80*/  IMAD.MOV.U32 R6, RZ, RZ, R5 ;  /* 0x000000ffff067224 */ /* 0x000fe200078e0005 */
[----:B------:R1:W-:Y:S01]  /*1d90*/  STL [R1+0x1bc], R11 ;  /* 0x0001bc0b01007387 */ /* 0x0003e20000100800 */
[----:B0-----:R-:W-:Y:S02]  /*1da0*/  IMAD.MOV.U32 R14, RZ, RZ, R9 ;  /* 0x000000ffff0e7224 */ /* 0x001fe400078e0009 */
[----:B------:R-:W-:Y:S01]  /*1db0*/  @!P5 IMAD.MOV R6, RZ, RZ, -R6 ;  /* 0x000000ffff06d224 */ /* 0x000fe200078e0a06 */
[C---:B------:R-:W-:Y:S01]  /*1dc0*/  ISETP.GT.U32.AND P5, PT, R22.reuse, R8, PT ;  /* 0x000000081600720c */ /* 0x040fe20003fa4070 */
[----:B------:R-:W-:Y:S01]  /*1dd0*/  @!P6 IMAD.IADD R7, R7, 0x1, -R22 ;  /* 0x000000010707e824 */ /* 0x000fe200078e0a16 */
[----:B------:R-:W-:Y:S01]  /*1de0*/  ISETP.GT.U32.AND P6, PT, R22, R13, PT ;  /* 0x0000000d1600720c */ /* 0x000fe20003fc4070 */
[----:B------:R-:W-:-:S02]  /*1df0*/  @!P2 IMAD.MOV R14, RZ, RZ, -R14 ;  /* 0x000000ffff0ea224 */ /* 0x000fc400078e0a0e */
[----:B-1----:R-:W-:Y:S01]  /*1e00*/  IMAD.MOV.U32 R11, RZ, RZ, R10 ;  /* 0x000000ffff0b7224 */ /* 0x002fe200078e000a */
[----:B------:R-:W-:Y:S01]  /*1e10*/  ISETP.GT.U32.AND P2, PT, R22, R7, PT ;  /* 0x000000071600720c */ /* 0x000fe20003f44070 */
[----:B------:R-:W-:Y:S01]  /*1e20*/  @!P1 IMAD.IADD R17, R17, 0x1, -R22 ;  /* 0x0000000111119824 */ /* 0x000fe200078e0a16 */
[----:B------:R-:W-:Y:S01]  /*1e30*/  STL [R1+0x1b8], R14 ;  /* 0x0001b80e01007387 */ /* 0x000fe20000100800 */
[----:B------:R-:W-:Y:S01]  /*1e40*/  IMAD.HI.U32 R4, R24, R11, RZ ;  /* 0x0000000b18047227 */ /* 0x000fe200078e00ff */
[C---:B------:R-:W-:Y:S02]  /*1e50*/  IADD3 R10, R3.reuse, 0x1d0, RZ ;  /* 0x000001d0030a7810 */ /* 0x040fe40007ffe0ff */
[----:B------:R0:W-:Y:S01]  /*1e60*/  STL [R1+0x1b4], R6 ;  /* 0x0001b40601007387 */ /* 0x0001e20000100800 */
[----:B------:R-:W-:Y:S01]  /*1e70*/  IMAD.MOV R4, RZ, RZ, -R4 ;  /* 0x000000ffff047224 */ /* 0x000fe200078e0a04 */
[----:B------:R-:W-:Y:S01]  /*1e80*/  IABS R15, R10 ;  /* 0x0000000a000f7213 */ /* 0x000fe20000000000 */
[--C-:B------:R-:W-:Y:S01]  /*1e90*/  @!P5 IMAD.IADD R8, R8, 0x1, -R22.reuse ;  /* 0x000000010808d824 */ /* 0x100fe200078e0a16 */
[----:B------:R-:W-:Y:S01]  /*1ea0*/  ISETP.GE.AND P5, PT, R10, RZ, PT ;  /* 0x000000ff0a00720c */ /* 0x000fe20003fa6270 */
[----:B------:R-:W-:Y:S01]  /*1eb0*/  IMAD R5, R22, R4, R11 ;  /* 0x0000000416057224 */ /* 0x000fe200078e020b */
[----:B------:R-:W-:Y:S01]  /*1ec0*/  IADD3 R4, R3, 0x1cc, RZ ;  /* 0x000001cc03047810 */ /* 0x000fe20007ffe0ff */
[----:B------:R-:W-:Y:S01]  /*1ed0*/  IMAD.MOV.U32 R12, RZ, RZ, R17 ;  /* 0x000000ffff0c7224 */ /* 0x000fe200078e0011 */
[----:B------:R-:W-:Y:S01]  /*1ee0*/  ISETP.GE.AND P1, PT, R2, RZ, PT ;  /* 0x000000ff0200720c */ /* 0x000fe20003f26270 */
[----:B------:R-:W-:Y:S01]  /*1ef0*/  @!P2 IMAD.IADD R7, R7, 0x1, -R22 ;  /* 0x000000010707a824 */ /* 0x000fe200078e0a16 */
[----:B------:R-:W-:Y:S01]  /*1f00*/  IABS R9, R4 ;  /* 0x0000000400097213 */ /* 0x000fe20000000000 */
[----:B------:R-:W-:Y:S01]  /*1f10*/  @!P4 IMAD.MOV R12, RZ, RZ, -R12 ;  /* 0x000000ffff0cc224 */ /* 0x000fe200078e0a0c */
[----:B0-----:R-:W-:Y:S01]  /*1f20*/  IADD3 R6, R3, 0x1c8, RZ ;  /* 0x000001c803067810 */ /* 0x001fe20007ffe0ff */
[----:B------:R-:W-:Y:S01]  /*1f30*/  @!P6 IMAD.IADD R13, R13, 0x1, -R22 ;  /* 0x000000010d0de824 */ /* 0x000fe200078e0a16 */
[----:B------:R-:W-:Y:S01]  /*1f40*/  ISETP.GT.U32.AND P4, PT, R22, R8, PT ;  /* 0x000000081600720c */ /* 0x000fe20003f84070 */
[----:B------:R-:W-:Y:S01]  /*1f50*/  IMAD.MOV.U32 R10, RZ, RZ, R7 ;  /* 0x000000ffff0a7224 */ /* 0x000fe200078e0007 */
[----:B------:R-:W-:Y:S01]  /*1f60*/  ISETP.GE.AND P2, PT, R0, RZ, PT ;  /* 0x000000ff0000720c */ /* 0x000fe20003f46270 */
[----:B------:R-:W-:Y:S01]  /*1f70*/  IMAD.HI.U32 R0, R24, R9, RZ ;  /* 0x0000000918007227 */ /* 0x000fe200078e00ff */
[----:B------:R-:W-:Y:S01]  /*1f80*/  IABS R11, R6 ;  /* 0x00000006000b7213 */ /* 0x000fe20000000000 */
[----:B------:R0:W-:Y:S01]  /*1f90*/  STL [R1+0x1b0], R12 ;  /* 0x0001b00c01007387 */ /* 0x0001e20000100800 */
[----:B------:R-:W-:Y:S01]  /*1fa0*/  ISETP.GT.U32.AND P6, PT, R22, R5, PT ;  /* 0x000000051600720c */ /* 0x000fe20003fc4070 */
[----:B------:R-:W-:-:S02]  /*1fb0*/  IMAD.MOV R0, RZ, RZ, -R0 ;  /* 0x000000ffff007224 */ /* 0x000fc400078e0a00 */
[----:B------:R-:W-:-:S04]  /*1fc0*/  IMAD.HI.U32 R7, R24, R11, RZ ;  /* 0x0000000b18077227 */ /* 0x000fc800078e00ff */
[----:B------:R-:W-:-:S04]  /*1fd0*/  IMAD.HI.U32 R2, R24, R15, RZ ;  /* 0x0000000f18027227 */ /* 0x000fc800078e00ff */
[----:B0-----:R-:W-:Y:S01]  /*1fe0*/  IMAD.MOV.U32 R12, RZ, RZ, R13 ;  /* 0x000000ffff0c7224 */ /* 0x001fe200078e000d */
[C---:B------:R-:W-:Y:S01]  /*1ff0*/  IADD3 R13, R3.reuse, 0x19c, RZ ;  /* 0x0000019c030d7810 */ /* 0x040fe20007ffe0ff */
[----:B------:R-:W-:Y:S02]  /*2000*/  IMAD R0, R22, R0, R9 ;  /* 0x0000000016007224 */ /* 0x000fe400078e0209 */
[----:B------:R-:W-:Y:S02]  /*2010*/  @!P0 IMAD.MOV R12, RZ, RZ, -R12 ;  /* 0x000000ffff0c8224 */ /* 0x000fe400078e0a0c */
[----:B------:R-:W-:Y:S01]  /*2020*/  IMAD.MOV R9, RZ, RZ, -R7 ;  /* 0x000000ffff097224 */ /* 0x000fe200078e0a07 */
[----:B------:R-:W-:Y:S01]  /*2030*/  IADD3 R7, R3, 0x1c0, RZ ;  /* 0x000001c003077810 */ /* 0x000fe20007ffe0ff */
[----:B------:R-:W-:Y:S01]  /*2040*/  @!P4 IMAD.IADD R8, R8, 0x1, -R22 ;  /* 0x000000010808c824 */ /* 0x000fe200078e0a16 */
[----:B------:R0:W-:Y:S01]  /*2050*/  STL [R1+0x1ac], R12 ;  /* 0x0001ac0c01007387 */ /* 0x0001e20000100800 */
[----:B------:R-:W-:Y:S01]  /*2060*/  IMAD.MOV R2, RZ, RZ, -R2 ;  /* 0x000000ffff027224 */ /* 0x000fe200078e0a02 */
[C---:B------:R-:W-:Y:S01]  /*2070*/  ISETP.GT.U32.AND P4, PT, R22.reuse, R0, PT ;  /* 0x000000001600720c */ /* 0x040fe20003f84070 */
[----:B------:R-:W-:Y:S01]  /*2080*/  IMAD R11, R22, R9, R11 ;  /* 0x00000009160b7224 */ /* 0x000fe200078e020b */
[----:B------:R-:W-:Y:S01]  /*2090*/  IABS R18, R7 ;  /* 0x0000000700127213 */ /* 0x000fe20000000000 */
[----:B------:R-:W-:-:S02]  /*20a0*/  @!P6 IMAD.IADD R5, R5, 0x1, -R22 ;  /* 0x000000010505e824 */ /* 0x000fc400078e0a16 */
[C---:B------:R-:W-:Y:S01]  /*20b0*/  IMAD R2, R22.reuse, R2, R15 ;  /* 0x0000000216027224 */ /* 0x040fe200078e020f */
[----:B------:R-:W-:Y:S01]  /*20c0*/  IADD3 R15, R3, 0x1b8, RZ ;  /* 0x000001b8030f7810 */ /* 0x000fe20007ffe0ff */
[----:B------:R-:W-:Y:S01]  /*20d0*/  @!P3 IMAD.MOV R10, RZ, RZ, -R10 ;  /* 0x000000ffff0ab224 */ /* 0x000fe200078e0a0a */
[C---:B------:R-:W-:Y:S01]  /*20e0*/  ISETP.GT.U32.AND P6, PT, R22.reuse, R5, PT ;  /* 0x000000051600720c */ /* 0x040fe20003fc4070 */
[----:B0-----:R-:W-:Y:S01]  /*20f0*/  IMAD.MOV.U32 R12, RZ, RZ, R8 ;  /* 0x000000ffff0c7224 */ /* 0x001fe200078e0008 */
[C---:B------:R-:W-:Y:S02]  /*2100*/  ISETP.GT.U32.AND P0, PT, R22.reuse, R2, PT ;  /* 0x000000021600720c */ /* 0x040fe40003f04070 */
[----:B------:R0:W-:Y:S01]  /*2110*/  STL [R1+0x1a8], R10 ;  /* 0x0001a80a01007387 */ /* 0x0001e20000100800 */
[----:B------:R-:W-:Y:S01]  /*2120*/  @!P1 IMAD.MOV R12, RZ, RZ, -R12 ;  /* 0x000000ffff0c9224 */ /* 0x000fe200078e0a0c */
[----:B------:R-:W-:Y:S01]  /*2130*/  ISETP.GT.U32.AND P1, PT, R22, R11, PT ;  /* 0x0000000b1600720c */ /* 0x000fe20003f24070 */
[----:B------:R-:W-:Y:S01]  /*2140*/  @!P4 IMAD.IADD R0, R0, 0x1, -R22 ;  /* 0x000000010000c824 */ /* 0x000fe200078e0a16 */
[----:B------:R-:W-:-:S02]  /*2150*/  ISETP.GE.AND P3, PT, R4, RZ, PT ;  /* 0x000000ff0400720c */ /* 0x000fc40003f66270 */
[----:B------:R-:W-:Y:S01]  /*2160*/  IADD3 R4, R3, 0x1c4, RZ ;  /* 0x000001c403047810 */ /* 0x000fe20007ffe0ff */
[----:B------:R-:W-:Y:S01]  /*2170*/  STL [R1+0x1a4], R12 ;  /* 0x0001a40c01007387 */ /* 0x000fe20000100800 */
[----:B------:R-:W-:Y:S01]  /*2180*/  ISETP.GT.U32.AND P4, PT, R22, R0, PT ;  /* 0x000000001600720c */ /* 0x000fe20003f84070 */
[--C-:B------:R-:W-:Y:S01]  /*2190*/  @!P6 IMAD.IADD R5, R5, 0x1, -R22.reuse ;  /* 0x000000010505e824 */ /* 0x100fe200078e0a16 */
[----:B------:R-:W-:Y:S01]  /*21a0*/  IABS R17, R4 ;  /* 0x0000000400117213 */ /* 0x000fe20000000000 */
[--C-:B------:R-:W-:Y:S01]  /*21b0*/  @!P0 IMAD.IADD R2, R2, 0x1, -R22.reuse ;  /* 0x0000000102028824 */ /* 0x100fe200078e0a16 */
[----:B------:R-:W-:Y:S01]  /*21c0*/  ISETP.GE.AND P6, PT, R6, RZ, PT ;  /* 0x000000ff0600720c */ /* 0x000fe20003fc6270 */
[----:B0-----:R-:W-:Y:S01]  /*21d0*/  IMAD.MOV.U32 R10, RZ, RZ, R5 ;  /* 0x000000ffff0a7224 */ /* 0x001fe200078e0005 */
[----:B------:R-:W-:Y:S01]  /*21e0*/  IADD3 R6, R3, 0x1bc, RZ ;  /* 0x000001bc03067810 */ /* 0x000fe20007ffe0ff */
[----:B------:R-:W-:Y:S01]  /*21f0*/  @!P1 IMAD.IADD R11, R11, 0x1, -R22 ;  /* 0x000000010b0b9824 */ /* 0x000fe200078e0a16 */
[----:B------:R-:W-:Y:S01]  /*2200*/  ISETP.GT.U32.AND P0, PT, R22, R2, PT ;  /* 0x000000021600720c */ /* 0x000fe20003f04070 */
[----:B------:R-:W-:Y:S01]  /*2210*/  IMAD.HI.U32 R5, R24, R18, RZ ;  /* 0x0000001218057227 */ /* 0x000fe200078e00ff */
[----:B------:R-:W-:-:S02]  /*2220*/  IABS R16, R6 ;  /* 0x0000000600107213 */ /* 0x000fc40000000000 */
[----:B------:R-:W-:Y:S01]  /*2230*/  ISETP.GT.U32.AND P1, PT, R22, R11, PT ;  /* 0x0000000b1600720c */ /* 0x000fe20003f24070 */
[----:B------:R-:W-:Y:S02]  /*2240*/  IMAD.MOV R5, RZ, RZ, -R5 ;  /* 0x000000ffff057224 */ /* 0x000fe400078e0a05 */
[----:B------:R-:W-:-:S04]  /*2250*/  IMAD.HI.U32 R8, R24, R17, RZ ;  /* 0x0000001118087227 */ /* 0x000fc800078e00ff */
[----:B------:R-:W-:Y:S01]  /*2260*/  IMAD R18, R22, R5, R18 ;  /* 0x0000000516127224 */ /* 0x000fe200078e0212 */
[----:B------:R-:W-:Y:S01]  /*2270*/  IADD3 R5, R3, 0x1b0, RZ ;  /* 0x000001b003057810 */ /* 0x000fe20007ffe0ff */
[----:B------:R-:W-:Y:S01]  /*2280*/  @!P2 IMAD.MOV R10, RZ, RZ, -R10 ;  /* 0x000000ffff0aa224 */ /* 0x000fe200078e0a0a */
[----:B------:R-:W-:Y:S01]  /*2290*/  ISETP.GE.AND P2, PT, R4, RZ, PT ;  /* 0x000000ff0400720c */ /* 0x000fe20003f46270 */
[--C-:B------:R-:W-:Y:S01]  /*22a0*/  @!P0 IMAD.IADD R2, R2, 0x1, -R22.reuse ;  /* 0x0000000102028824 */ /* 0x100fe200078e0a16 */
[----:B------:R-:W-:Y:S01]  /*22b0*/  ISETP.GE.AND P0, PT, R7, RZ, PT ;  /* 0x000000ff0700720c */ /* 0x000fe20003f06270 */
[----:B------:R-:W-:Y:S01]  /*22c0*/  @!P1 IMAD.IADD R11, R11, 0x1, -R22 ;  /* 0x000000010b0b9824 */ /* 0x000fe200078e0a16 */
[----:B------:R-:W-:Y:S01]  /*22d0*/  ISETP.GT.U32.AND P1, PT, R22, R18, PT ;  /* 0x000000121600720c */ /* 0x000fe20003f24070 */
[----:B------:R-:W-:Y:S01]  /*22e0*/  IMAD.MOV R7, RZ, RZ, -R8 ;  /* 0x000000ffff077224 */ /* 0x000fe200078e0a08 */
[----:B------:R0:W-:Y:S01]  /*22f0*/  STL [R1+0x1a0], R10 ;  /* 0x0001a00a01007387 */ /* 0x0001e20000100800 */
[----:B------:R-:W-:Y:S01]  /*2300*/  @!P4 IMAD.IADD R0, R0, 0x1, -R22 ;  /* 0x000000010000c824 */ /* 0x000fe200078e0a16 */
[----:B------:R-:W-:Y:S01]  /*2310*/  ISETP.GE.AND P4, PT, R6, RZ, PT ;  /* 0x000000ff0600720c */ /* 0x000fe20003f86270 */
[----:B------:R-:W-:Y:S01]  /*2320*/  IMAD R17, R22, R7, R17 ;  /* 0x0000000716117224 */ /* 0x000fe200078e0211 */
[----:B------:R-:W-:Y:S01]  /*2330*/  IADD3 R7, R3, 0x1b4, RZ ;  /* 0x000001b403077810 */ /* 0x000fe20007ffe0ff */
[----:B------:R-:W-:-:S02]  /*2340*/  IMAD.MOV.U32 R9, RZ, RZ, R0 ;  /* 0x000000ffff097224 */ /* 0x000fc400078e0000 */
[----:B------:R-:W-:Y:S01]  /*2350*/  IMAD.HI.U32 R4, R24, R16, RZ ;  /* 0x0000001018047227 */ /* 0x000fe200078e00ff */
[----:B------:R-:W-:-:S03]  /*2360*/  IABS R14, R7 ;  /* 0x00000007000e7213 */ /* 0x000fc60000000000 */
[----:B0-----:R-:W-:Y:S02]  /*2370*/  IMAD.MOV.U32 R10, RZ, RZ, R2 ;  /* 0x000000ffff0a7224 */ /* 0x001fe400078e0002 */
[----:B------:R-:W-:Y:S01]  /*2380*/  @!P3 IMAD.MOV R9, RZ, RZ, -R9 ;  /* 0x000000ffff09b224 */ /* 0x000fe200078e0a09 */
[----:B------:R-:W-:Y:S01]  /*2390*/  ISETP.GE.AND P3, PT, R15, RZ, PT ;  /* 0x000000ff0f00720c */ /* 0x000fe20003f66270 */
[----:B------:R-:W-:Y:S01]  /*23a0*/  @!P5 IMAD.MOV R10, RZ, RZ, -R10 ;  /* 0x000000ffff0ad224 */ /* 0x000fe200078e0a0a */
[----:B------:R-:W-:Y:S01]  /*23b0*/  ISETP.GT.U32.AND P5, PT, R22, R17, PT ;  /* 0x000000111600720c */ /* 0x000fe20003fa4070 */
[----:B------:R-:W-:Y:S01]  /*23c0*/  @!P1 IMAD.IADD R18, R18, 0x1, -R22 ;  /* 0x0000000112129824 */ /* 0x000fe200078e0a16 */
[----:B------:R-:W-:Y:S01]  /*23d0*/  IABS R15, R15 ;  /* 0x0000000f000f7213 */ /* 0x000fe20000000000 */
[----:B------:R-:W-:Y:S01]  /*23e0*/  IMAD.MOV R4, RZ, RZ, -R4 ;  /* 0x000000ffff047224 */ /* 0x000fe200078e0a04 */
[----:B------:R0:W-:Y:S01]  /*23f0*/  STL [R1+0x19c], R10 ;  /* 0x00019c0a01007387 */ /* 0x0001e20000100800 */
[----:B------:R-:W-:Y:S01]  /*2400*/  IMAD.MOV.U32 R12, RZ, RZ, R11 ;  /* 0x000000ffff0c7224 */ /* 0x000fe200078e000b */
[C---:B------:R-:W-:Y:S01]  /*2410*/  ISETP.GT.U32.AND P1, PT, R22.reuse, R18, PT ;  /* 0x000000121600720c */ /* 0x040fe20003f24070 */
[----:B------:R-:W-:Y:S01]  /*2420*/  IMAD R16, R22, R4, R16 ;  /* 0x0000000416107224 */ /* 0x000fe200078e0210 */
[C---:B------:R-:W-:Y:S01]  /*2430*/  IADD3 R4, R3.reuse, 0x1ac, RZ ;  /* 0x000001ac03047810 */ /* 0x040fe20007ffe0ff */
[----:B------:R-:W-:Y:S01]  /*2440*/  IMAD.HI.U32 R8, R24, R15, RZ ;  /* 0x0000000f18087227 */ /* 0x000fe200078e00ff */
[----:B------:R1:W-:Y:S01]  /*2450*/  STL [R1+0x198], R9 ;  /* 0x0001980901007387 */ /* 0x0003e20000100800 */
[----:B------:R-:W-:-:S02]  /*2460*/  IADD3 R11, R3, 0x1a4, RZ ;  /* 0x000001a4030b7810 */ /* 0x000fc40007ffe0ff */
[----:B------:R-:W-:Y:S01]  /*2470*/  IMAD.MOV R8, RZ, RZ, -R8 ;  /* 0x000000ffff087224 */ /* 0x000fe200078e0a08 */
[----:B0-----:R-:W-:Y:S01]  /*2480*/  IABS R10, R5 ;  /* 0x00000005000a7213 */ /* 0x001fe20000000000 */
[----:B------:R-:W-:Y:S01]  /*2490*/  @!P6 IMAD.MOV R12, RZ, RZ, -R12 ;  /* 0x000000ffff0ce224 */ /* 0x000fe200078e0a0c */
[----:B------:R-:W-:Y:S01]  /*24a0*/  ISETP.GT.U32.AND P6, PT, R22, R16, PT ;  /* 0x000000101600720c */ /* 0x000fe20003fc4070 */
[----:B------:R-:W-:Y:S02]  /*24b0*/  @!P5 IMAD.IADD R17, R17, 0x1, -R22 ;  /* 0x000000011111d824 */ /* 0x000fe400078e0a16 */
[----:B------:R-:W-:Y:S01]  /*24c0*/  IMAD.HI.U32 R6, R24, R14, RZ ;  /* 0x0000000e18067227 */ /* 0x000fe200078e00ff */
[----:B-1----:R-:W-:Y:S01]  /*24d0*/  IABS R9, R4 ;  /* 0x0000000400097213 */ /* 0x002fe20000000000 */
[----:B------:R0:W-:Y:S01]  /*24e0*/  STL [R1+0x194], R12 ;  /* 0x0001940c01007387 */ /* 0x0001e20000100800 */
[C---:B------:R-:W-:Y:S01]  /*24f0*/  ISETP.GT.U32.AND P5, PT, R22.reuse, R17, PT ;  /* 0x000000111600720c */ /* 0x040fe20003fa4070 */
[----:B------:R-:W-:-:S02]  /*2500*/  IMAD R15, R22, R8, R15 ;  /* 0x00000008160f7224 */ /* 0x000fc400078e020f */
[----:B------:R-:W-:Y:S02]  /*2510*/  IMAD.MOV R6, RZ, RZ, -R6 ;  /* 0x000000ffff067224 */ /* 0x000fe400078e0a06 */
[----:B------:R-:W-:Y:S01]  /*2520*/  @!P1 IMAD.IADD R18, R18, 0x1, -R22 ;  /* 0x0000000112129824 */ /* 0x000fe200078e0a16 */
[C---:B------:R-:W-:Y:S01]  /*2530*/  ISETP.GT.U32.AND P1, PT, R22.reuse, R15, PT ;  /* 0x0000000f1600720c */ /* 0x040fe20003f24070 */
[----:B------:R-:W-:Y:S02]  /*2540*/  IMAD R14, R22, R6, R14 ;  /* 0x00000006160e7224 */ /* 0x000fe400078e020e */
[----:B------:R-:W-:Y:S01]  /*2550*/  IMAD.HI.U32 R0, R24, R9, RZ ;  /* 0x0000000918007227 */ /* 0x000fe200078e00ff */
[----:B0-----:R-:W-:-:S03]  /*2560*/  IADD3 R12, R3, 0x1a0, RZ ;  /* 0x000001a0030c7810 */ /* 0x001fc60007ffe0ff */
[----:B------:R-:W-:Y:S01]  /*2570*/  @!P6 IMAD.IADD R16, R16, 0x1, -R22 ;  /* 0x000000011010e824 */ /* 0x000fe200078e0a16 */
[C---:B------:R-:W-:Y:S01]  /*2580*/  ISETP.GT.U32.AND P6, PT, R22.reuse, R14, PT ;  /* 0x0000000e1600720c */ /* 0x040fe20003fc4070 */
[----:B------:R-:W-:Y:S01]  /*2590*/  IMAD.MOV R0, RZ, RZ, -R0 ;  /* 0x000000ffff007224 */ /* 0x000fe200078e0a00 */
[----:B------:R-:W-:Y:S01]  /*25a0*/  IABS R6, R12 ;  /* 0x0000000c00067213 */ /* 0x000fe20000000000 */
[--C-:B------:R-:W-:Y:S01]  /*25b0*/  @!P5 IMAD.IADD R17, R17, 0x1, -R22.reuse ;  /* 0x000000011111d824 */ /* 0x100fe200078e0a16 */
[----:B------:R-:W-:Y:S01]  /*25c0*/  ISETP.GE.AND P5, PT, R7, RZ, PT ;  /* 0x000000ff0700720c */ /* 0x000fe20003fa6270 */
[C---:B------:R-:W-:Y:S01]  /*25d0*/  IMAD R9, R22.reuse, R0, R9 ;  /* 0x0000000016097224 */ /* 0x040fe200078e0209 */
[----:B------:R-:W-:Y:S01]  /*25e0*/  IADD3 R0, R3, 0x1a8, RZ ;  /* 0x000001a803007810 */ /* 0x000fe20007ffe0ff */
[----:B------:R-:W-:Y:S01]  /*25f0*/  @!P1 IMAD.IADD R15, R15, 0x1, -R22 ;  /* 0x000000010f0f9824 */ /* 0x000fe200078e0a16 */
[----:B------:R-:W-:Y:S01]  /*2600*/  ISETP.GT.U32.AND P1, PT, R22, R16, PT ;  /* 0x000000101600720c */ /* 0x000fe20003f24070 */
[----:B------:R-:W-:Y:S01]  /*2610*/  IMAD.MOV.U32 R20, RZ, RZ, R17 ;  /* 0x000000ffff147224 */ /* 0x000fe200078e0011 */
[----:B------:R-:W-:Y:S01]  /*2620*/  IABS R8, R0 ;  /* 0x0000000000087213 */ /* 0x000fe20000000000 */
[----:B------:R-:W-:Y:S01]  /*2630*/  IMAD.HI.U32 R2, R24, R10, RZ ;  /* 0x0000000a18027227 */ /* 0x000fe200078e00ff */
[----:B------:R-:W-:-:S03]  /*2640*/  IABS R7, R11 ;  /* 0x0000000b00077213 */ /* 0x000fc60000000000 */
[----:B------:R-:W-:Y:S02]  /*2650*/  @!P6 IMAD.IADD R14, R14, 0x1, -R22 ;  /* 0x000000010e0ee824 */ /* 0x000fe400078e0a16 */
[----:B------:R-:W-:Y:S01]  /*2660*/  @!P2 IMAD.MOV R20, RZ, RZ, -R20 ;  /* 0x000000ffff14a224 */ /* 0x000fe200078e0a14 */
[----:B------:R-:W-:Y:S01]  /*2670*/  ISETP.GT.U32.AND P2, PT, R22, R15, PT ;  /* 0x0000000f1600720c */ /* 0x000fe20003f44070 */
[----:B------:R-:W-:Y:S01]  /*2680*/  IMAD.HI.U32 R17, R24, R8, RZ ;  /* 0x0000000818117227 */ /* 0x000fe200078e00ff */
[----:B------:R-:W-:Y:S02]  /*2690*/  ISETP.GT.U32.AND P6, PT, R22, R14, PT ;  /* 0x0000000e1600720c */ /* 0x000fe40003fc4070 */
[----:B------:R-:W-:Y:S01]  /*26a0*/  STL [R1+0x190], R20 ;  /* 0x0001901401007387 */ /* 0x000fe20000100800 */
[----:B------:R-:W-:Y:S02]  /*26b0*/  IMAD.MOV R2, RZ, RZ, -R2 ;  /* 0x000000ffff027224 */ /* 0x000fe400078e0a02 */
[----:B------:R-:W-:-:S04]  /*26c0*/  IMAD.HI.U32 R19, R24, R7, RZ ;  /* 0x0000000718137227 */ /* 0x000fc800078e00ff */
[----:B------:R-:W-:Y:S02]  /*26d0*/  IMAD.MOV R17, RZ, RZ, -R17 ;  /* 0x000000ffff117224 */ /* 0x000fe400078e0a11 */
[----:B------:R-:W-:Y:S01]  /*26e0*/  @!P1 IMAD.IADD R16, R16, 0x1, -R22 ;  /* 0x0000000110109824 */ /* 0x000fe200078e0a16 */
[C---:B------:R-:W-:Y:S01]  /*26f0*/  ISETP.GT.U32.AND P1, PT, R22.reuse, R9, PT ;  /* 0x000000091600720c */ /* 0x040fe20003f24070 */
[C---:B------:R-:W-:Y:S01]  /*2700*/  IMAD R10, R22.reuse, R2, R10 ;  /* 0x00000002160a7224 */ /* 0x040fe200078e020a */
[----:B------:R-:W-:Y:S01]  /*2710*/  IABS R2, R13 ;  /* 0x0000000d00027213 */ /* 0x000fe20000000000 */
[----:B------:R-:W-:Y:S02]  /*2720*/  IMAD.MOV R19, RZ, RZ, -R19 ;  /* 0x000000ffff137224 */ /* 0x000fe400078e0a13 */
[C---:B------:R-:W-:Y:S02]  /*2730*/  IMAD R8, R22.reuse, R17, R8 ;  /* 0x0000001116087224 */ /* 0x040fe400078e0208 */
[----:B------:R-:W-:Y:S01]  /*2740*/  @!P0 IMAD.MOV R18, RZ, RZ, -R18 ;  /* 0x000000ffff128224 */ /* 0x000fe200078e0a12 */
[C---:B------:R-:W-:Y:S01]  /*2750*/  ISETP.GT.U32.AND P0, PT, R22.reuse, R10, PT ;  /* 0x0000000a1600720c */ /* 0x040fe20003f04070 */
[----:B------:R-:W-:-:S02]  /*2760*/  IMAD R7, R22, R19, R7 ;  /* 0x0000001316077224 */ /* 0x000fc400078e0207 */
[--C-:B------:R-:W-:Y:S01]  /*2770*/  @!P2 IMAD.IADD R15, R15, 0x1, -R22.reuse ;  /* 0x000000010f0fa824 */ /* 0x100fe200078e0a16 */
[----:B------:R-:W-:Y:S01]  /*2780*/  ISETP.GT.U32.AND P2, PT, R22, R8, PT ;  /* 0x000000081600720c */ /* 0x000fe20003f44070 */
[--C-:B------:R-:W-:Y:S01]  /*2790*/  @!P6 IMAD.IADD R14, R14, 0x1, -R22.reuse ;  /* 0x000000010e0ee824 */ /* 0x100fe200078e0a16 */
[----:B------:R-:W-:Y:S01]  /*27a0*/  ISETP.GT.U32.AND P6, PT, R22, R7, PT ;  /* 0x000000071600720c */ /* 0x000fe20003fc4070 */
[----:B------:R-:W-:Y:S01]  /*27b0*/  @!P1 IMAD.IADD R9, R9, 0x1, -R22 ;  /* 0x0000000109099824 */ /* 0x000fe200078e0a16 */
[----:B------:R0:W-:Y:S01]  /*27c0*/  STL [R1+0x18c], R18 ;  /* 0x00018c1201007387 */ /* 0x0001e20000100800 */
[----:B------:R-:W-:Y:S01]  /*27d0*/  IMAD.MOV.U32 R21, RZ, RZ, R16 ;  /* 0x000000ffff157224 */ /* 0x000fe200078e0010 */
[----:B------:R-:W-:Y:S01]  /*27e0*/  ISETP.GE.AND P1, PT, R4, RZ, PT ;  /* 0x000000ff0400720c */ /* 0x000fe20003f26270 */
[----:B------:R-:W-:-:S04]  /*27f0*/  IMAD.HI.U32 R17, R24, R6, RZ ;  /* 0x0000000618117227 */ /* 0x000fc800078e00ff */
[----:B------:R-:W-:Y:S01]  /*2800*/  @!P4 IMAD.MOV R21, RZ, RZ, -R21 ;  /* 0x000000ffff15c224 */ /* 0x000fe200078e0a15 */
[----:B------:R-:W-:Y:S01]  /*2810*/  ISETP.GT.U32.AND P4, PT, R22, R9, PT ;  /* 0x000000091600720c */ /* 0x000fe20003f84070 */
[--C-:B------:R-:W-:Y:S01]  /*2820*/  @!P0 IMAD.IADD R10, R10, 0x1, -R22.reuse ;  /* 0x000000010a0a8824 */ /* 0x100fe200078e0a16 */
[----:B------:R-:W-:Y:S01]  /*2830*/  ISETP.GE.AND P0, PT, R5, RZ, PT ;  /* 0x000000ff0500720c */ /* 0x000fe20003f06270 */
[----:B0-----:R-:W-:Y:S01]  /*2840*/  IMAD.HI.U32 R18, R24, R2, RZ ;  /* 0x0000000218127227 */ /* 0x001fe200078e00ff */
[----:B------:R-:W-:Y:S01]  /*2850*/  IADD3 R5, R3, 0x194, RZ ;  /* 0x0000019403057810 */ /* 0x000fe20007ffe0ff */
[----:B------:R-:W-:Y:S02]  /*2860*/  STL [R1+0x188], R21 ;  /* 0x0001881501007387 */ /* 0x000fe40000100800 */
[----:B------:R-:W-:Y:S01]  /*2870*/  @!P2 IMAD.IADD R8, R8, 0x1, -R22 ;  /* 0x000000010808a824 */ /* 0x000fe200078e0a16 */
[----:B------:R-:W-:Y:S01]  /*2880*/  ISETP.GT.U32.AND P2, PT, R22, R10, PT ;  /* 0x0000000a1600720c */ /* 0x000fe20003f44070 */
[----:B------:R-:W-:-:S02]  /*2890*/  IMAD.MOV R18, RZ, RZ, -R18 ;  /* 0x000000ffff127224 */ /* 0x000fc400078e0a12 */
[----:B------:R-:W-:Y:S01]  /*28a0*/  IMAD.MOV.U32 R20, RZ, RZ, R15 ;  /* 0x000000ffff147224 */ /* 0x000fe200078e000f */
[----:B------:R-:W-:Y:S01]  /*28b0*/  IABS R15, R5 ;  /* 0x00000005000f7213 */ /* 0x000fe20000000000 */
[----:B------:R-:W-:Y:S01]  /*28c0*/  @!P6 IMAD.IADD R7, R7, 0x1, -R22 ;  /* 0x000000010707e824 */ /* 0x000fe200078e0a16 */
[C---:B------:R-:W-:Y:S01]  /*28d0*/  ISETP.GT.U32.AND P6, PT, R22.reuse, R8, PT ;  /* 0x000000081600720c */ /* 0x040fe20003fc4070 */
[----:B------:R-:W-:Y:S02]  /*28e0*/  IMAD.MOV R17, RZ, RZ, -R17 ;  /* 0x000000ffff117224 */ /* 0x000fe400078e0a11 */
[C---:B------:R-:W-:Y:S02]  /*28f0*/  IMAD R2, R22.reuse, R18, R2 ;  /* 0x0000001216027224 */ /* 0x040fe400078e0202 */
[----:B------:R-:W-:Y:S01]  /*2900*/  @!P3 IMAD.MOV R20, RZ, RZ, -R20 ;  /* 0x000000ffff14b224 */ /* 0x000fe200078e0a14 */
[C---:B------:R-:W-:Y:S01]  /*2910*/  ISETP.GT.U32.AND P3, PT, R22.reuse, R7, PT ;  /* 0x000000071600720c */ /* 0x040fe20003f64070 */
[C---:B------:R-:W-:Y:S01]  /*2920*/  IMAD R4, R22.reuse, R17, R6 ;  /* 0x0000001116047224 */ /* 0x040fe200078e0206 */
[----:B------:R-:W-:Y:S01]  /*2930*/  IADD3 R6, R3, 0x198, RZ ;  /* 0x0000019803067810 */ /* 0x000fe20007ffe0ff */
[----:B------:R-:W-:Y:S01]  /*2940*/  @!P4 IMAD.IADD R9, R9, 0x1, -R22 ;  /* 0x000000010909c824 */ /* 0x000fe200078e0a16 */
[----:B------:R-:W-:Y:S01]  /*2950*/  ISETP.GT.U32.AND P4, PT, R22, R2, PT ;  /* 0x000000021600720c */ /* 0x000fe20003f84070 */
[----:B------:R-:W-:Y:S01]  /*2960*/  IMAD.MOV.U32 R16, RZ, RZ, R14 ;  /* 0x000000ffff107224 */ /* 0x000fe200078e000e */
[----:B------:R-:W-:Y:S01]  /*2970*/  IABS R14, R6 ;  /* 0x00000006000e7213 */ /* 0x000fe20000000000 */
[----:B------:R-:W-:Y:S01]  /*2980*/  @!P2 IMAD.IADD R10, R10, 0x1, -R22 ;  /* 0x000000010a0aa824 */ /* 0x000fe200078e0a16 */
[----:B------:R-:W-:Y:S01]  /*2990*/  ISETP.GE.AND P2, PT, R0, RZ, PT ;  /* 0x000000ff0000720c */ /* 0x000fe20003f46270 */
[----:B------:R-:W-:Y:S01]  /*29a0*/  @!P5 IMAD.MOV R16, RZ, RZ, -R16 ;  /* 0x000000ffff10d224 */ /* 0x000fe200078e0a10 */
[----:B------:R-:W-:Y:S01]  /*29b0*/  ISETP.GT.U32.AND P5, PT, R22, R4, PT ;  /* 0x000000041600720c */ /* 0x000fe20003fa4070 */
[----:B------:R-:W-:Y:S01]  /*29c0*/  @!P6 IMAD.IADD R8, R8, 0x1, -R22 ;  /* 0x000000010808e824 */ /* 0x000fe200078e0a16 */
[----:B------:R-:W-:Y:S01]  /*29d0*/  ISETP.GE.AND P6, PT, R11, RZ, PT ;  /* 0x000000ff0b00720c */ /* 0x000fe20003fc6270 */
[----:B------:R-:W-:Y:S01]  /*29e0*/  IMAD.MOV.U32 R0, RZ, RZ, R15 ;  /* 0x000000ffff007224 */ /* 0x000fe200078e000f */
[----:B------:R-:W-:Y:S01]  /*29f0*/  STL [R1+0x184], R20 ;  /* 0x0001841401007387 */ /* 0x000fe20000100800 */
[----:B------:R-:W-:-:S03]  /*2a00*/  IMAD.HI.U32 R11, R24, R14, RZ ;  /* 0x0000000e180b7227 */ /* 0x000fc600078e00ff */
[----:B------:R0:W-:Y:S01]  /*2a10*/  STL [R1+0x180], R16 ;  /* 0x0001801001007387 */ /* 0x0001e20000100800 */
[----:B------:R-:W-:Y:S01]  /*2a20*/  @!P3 IMAD.IADD R7, R7, 0x1, -R22 ;  /* 0x000000010707b824 */ /* 0x000fe200078e0a16 */
[----:B------:R-:W-:Y:S01]  /*2a30*/  ISETP.GE.AND P3, PT, R12, RZ, PT ;  /* 0x000000ff0c00720c */ /* 0x000fe20003f66270 */
[----:B------:R-:W-:-:S04]  /*2a40*/  IMAD.HI.U32 R12, R24, R0, RZ ;  /* 0x00000000180c7227 */ /* 0x000fc800078e00ff */
[----:B------:R-:W-:Y:S02]  /*2a50*/  IMAD.MOV R11, RZ, RZ, -R11 ;  /* 0x000000ffff0b7224 */ /* 0x000fe400078e0a0b */
[----:B------:R-:W-:Y:S01]  /*2a60*/  @!P4 IMAD.IADD R2, R2, 0x1, -R22 ;  /* 0x000000010202c824 */ /* 0x000fe200078e0a16 */
[----:B------:R-:W-:Y:S01]  /*2a70*/  ISETP.GE.AND P4, PT, R6, RZ, PT ;  /* 0x000000ff0600720c */ /* 0x000fe20003f86270 */
[----:B------:R-:W-:Y:S02]  /*2a80*/  IMAD.MOV.U32 R17, RZ, RZ, R10 ;  /* 0x000000ffff117224 */ /* 0x000fe400078e000a */
[----:B------:R-:W-:Y:S02]  /*2a90*/  IMAD.MOV R10, RZ, RZ, -R12 ;  /* 0x000000ffff0a7224 */ /* 0x000fe400078e0a0c */
[----:B------:R-:W-:Y:S02]  /*2aa0*/  IMAD R6, R22, R11, R14 ;  /* 0x0000000b16067224 */ /* 0x000fe400078e020e */
[----:B------:R-:W-:Y:S01]  /*2ab0*/  @!P5 IMAD.IADD R4, R4, 0x1, -R22 ;  /* 0x000000010404d824 */ /* 0x000fe200078e0a16 */
[----:B------:R-:W-:Y:S01]  /*2ac0*/  ISETP.GE.AND P5, PT, R13, RZ, PT ;  /* 0x000000ff0d00720c */ /* 0x000fe20003fa6270 */
[----:B0-----:R-:W-:-:S02]  /*2ad0*/  IMAD.MOV.U32 R16, RZ, RZ, R9 ;  /* 0x000000ffff107224 */ /* 0x001fc400078e0009 */
[C---:B------:R-:W-:Y:S01]  /*2ae0*/  IMAD R0, R22.reuse, R10, R0 ;  /* 0x0000000a16007224 */ /* 0x040fe200078e0200 */
[C---:B------:R-:W-:Y:S01]  /*2af0*/  IADD3 R10, R3.reuse, 0x188, RZ ;  /* 0x00000188030a7810 */ /* 0x040fe20007ffe0ff */
[----:B------:R-:W-:Y:S01]  /*2b00*/  IMAD.MOV.U32 R9, RZ, RZ, R7 ;  /* 0x000000ffff097224 */ /* 0x000fe200078e0007 */
[----:B------:R-:W-:Y:S01]  /*2b10*/  IADD3 R7, R3, 0x18c, RZ ;  /* 0x0000018c03077810 */ /* 0x000fe20007ffe0ff */
[----:B------:R-:W-:Y:S01]  /*2b20*/  @!P2 IMAD.MOV R8, RZ, RZ, -R8 ;  /* 0x000000ffff08a224 */ /* 0x000fe200078e0a08 */
[C---:B------:R-:W-:Y:S01]  /*2b30*/  ISETP.GT.U32.AND P2, PT, R22.reuse, R6, PT ;  /* 0x000000061600720c */ /* 0x040fe20003f44070 */
[----:B------:R-:W-:Y:S01]  /*2b40*/  @!P0 IMAD.MOV R17, RZ, RZ, -R17 ;  /* 0x000000ffff118224 */ /* 0x000fe200078e0a11 */
[C---:B------:R-:W-:Y:S01]  /*2b50*/  ISETP.GT.U32.AND P0, PT, R22.reuse, R4, PT ;  /* 0x000000041600720c */ /* 0x040fe20003f04070 */
[----:B------:R-:W-:Y:S01]  /*2b60*/  @!P1 IMAD.MOV R16, RZ, RZ, -R16 ;  /* 0x000000ffff109224 */ /* 0x000fe200078e0a10 */
[C---:B------:R-:W-:Y:S01]  /*2b70*/  ISETP.GT.U32.AND P1, PT, R22.reuse, R2, PT ;  /* 0x000000021600720c */ /* 0x040fe20003f24070 */
[----:B------:R-:W-:Y:S01]  /*2b80*/  @!P6 IMAD.MOV R9, RZ, RZ, -R9 ;  /* 0x000000ffff09e224 */ /* 0x000fe200078e0a09 */
[----:B------:R-:W-:Y:S01]  /*2b90*/  ISETP.GT.U32.AND P6, PT, R22, R0, PT ;  /* 0x000000001600720c */ /* 0x000fe20003fc4070 */
[----:B------:R-:W-:Y:S04]  /*2ba0*/  STL [R1+0x17c], R17 ;  /* 0x00017c1101007387 */ /* 0x000fe80000100800 */
[----:B------:R0:W-:Y:S02]  /*2bb0*/  STL [R1+0x178], R16 ;  /* 0x0001781001007387 */ /* 0x0001e40000100800 */
[--C-:B------:R-:W-:Y:S01]  /*2bc0*/  @!P2 IMAD.IADD R6, R6, 0x1, -R22.reuse ;  /* 0x000000010606a824 */ /* 0x100fe200078e0a16 */
[----:B------:R-:W-:Y:S01]  /*2bd0*/  ISETP.GE.AND P2, PT, R7, RZ, PT ;  /* 0x000000ff0700720c */ /* 0x000fe20003f46270 */
[----:B------:R1:W-:Y:S01]  /*2be0*/  STL [R1+0x174], R8 ;  /* 0x0001740801007387 */ /* 0x0003e20000100800 */
[--C-:B------:R-:W-:Y:S01]  /*2bf0*/  @!P0 IMAD.IADD R4, R4, 0x1, -R22.reuse ;  /* 0x0000000104048824 */ /* 0x100fe200078e0a16 */
[----:B------:R-:W-:Y:S01]  /*2c00*/  ISETP.GE.AND P0, PT, R5, RZ, PT ;  /* 0x000000ff0500720c */ /* 0x000fe20003f06270 */
[--C-:B------:R-:W-:Y:S01]  /*2c10*/  @!P1 IMAD.IADD R2, R2, 0x1, -R22.reuse ;  /* 0x0000000102029824 */ /* 0x100fe200078e0a16 */
[----:B------:R-:W-:Y:S01]  /*2c20*/  IABS R5, R7 ;  /* 0x0000000700057213 */ /* 0x000fe20000000000 */
[----:B------:R-:W-:Y:S01]  /*2c30*/  @!P6 IMAD.IADD R0, R0, 0x1, -R22 ;  /* 0x000000010000e824 */ /* 0x000fe200078e0a16 */
[----:B------:R-:W-:Y:S01]  /*2c40*/  ISETP.GT.U32.AND P6, PT, R22, R6, PT ;  /* 0x000000061600720c */ /* 0x000fe20003fc4070 */
[----:B------:R2:W-:Y:S01]  /*2c50*/  STL [R1+0x170], R9 ;  /* 0x0001700901007387 */ /* 0x0005e20000100800 */
[----:B0-----:R-:W-:-:S02]  /*2c60*/  IADD3 R16, R3, 0x178, RZ ;  /* 0x0000017803107810 */ /* 0x001fc40007ffe0ff */
[----:B-1----:R-:W-:-:S04]  /*2c70*/  IADD3 R8, R3, 0x190, RZ ;  /* 0x0000019003087810 */ /* 0x002fc80007ffe0ff */
[----:B------:R-:W-:Y:S02]  /*2c80*/  IABS R11, R8 ;  /* 0x00000008000b7213 */ /* 0x000fe40000000000 */
[----:B------:R-:W-:Y:S01]  /*2c90*/  ISETP.GE.AND P1, PT, R8, RZ, PT ;  /* 0x000000ff0800720c */ /* 0x000fe20003f26270 */
[----:B------:R-:W-:Y:S02]  /*2ca0*/  IMAD.MOV.U32 R8, RZ, RZ, R2 ;  /* 0x000000ffff087224 */ /* 0x000fe400078e0002 */
[----:B------:R-:W-:-:S04]  /*2cb0*/  IMAD.HI.U32 R7, R24, R11, RZ ;  /* 0x0000000b18077227 */ /* 0x000fc800078e00ff */
[----:B------:R-:W-:Y:S01]  /*2cc0*/  IMAD.MOV R2, RZ, RZ, -R7 ;  /* 0x000000ffff027224 */ /* 0x000fe200078e0a07 */
[C---:B------:R-:W-:Y:S01]  /*2cd0*/  IADD3 R7, R3.reuse, 0x184, RZ ;  /* 0x0000018403077810 */ /* 0x040fe20007ffe0ff */
[----:B--2---:R-:W-:Y:S02]  /*2ce0*/  IMAD.MOV.U32 R9, RZ, RZ, R4 ;  /* 0x000000ffff097224 */ /* 0x004fe400078e0004 */
[----:B------:R-:W-:Y:S01]  /*2cf0*/  IMAD R11, R22, R2, R11 ;  /* 0x00000002160b7224 */ /* 0x000fe200078e020b */
[----:B------:R-:W-:Y:S01]  /*2d00*/  IADD3 R2, R3, 0x17c, RZ ;  /* 0x0000017c03027810 */ /* 0x000fe20007ffe0ff */
[----:B------:R-:W-:-:S04]  /*2d10*/  IMAD.HI.U32 R4, R24, R5, RZ ;  /* 0x0000000518047227 */ /* 0x000fc800078e00ff */
[----:B------:R-:W-:Y:S01]  /*2d20*/  @!P6 IMAD.IADD R6, R6, 0x1, -R22 ;  /* 0x000000010606e824 */ /* 0x000fe200078e0a16 */
[C---:B------:R-:W-:Y:S01]  /*2d30*/  ISETP.GT.U32.AND P6, PT, R22.reuse, R11, PT ;  /* 0x0000000b1600720c */ /* 0x040fe20003fc4070 */
[----:B------:R-:W-:Y:S01]  /*2d40*/  @!P3 IMAD.MOV R9, RZ, RZ, -R9 ;  /* 0x000000ffff09b224 */ /* 0x000fe200078e0a09 */
[C---:B------:R-:W-:Y:S01]  /*2d50*/  ISETP.GT.U32.AND P3, PT, R22.reuse, R0, PT ;  /* 0x000000001600720c */ /* 0x040fe20003f64070 */
[----:B------:R-:W-:Y:S02]  /*2d60*/  IMAD.MOV R4, RZ, RZ, -R4 ;  /* 0x000000ffff047224 */ /* 0x000fe400078e0a04 */
[----:B------:R-:W-:Y:S01]  /*2d70*/  IMAD.MOV.U32 R12, RZ, RZ, R6 ;  /* 0x000000ffff0c7224 */ /* 0x000fe200078e0006 */
[----:B------:R0:W-:Y:S01]  /*2d80*/  STL [R1+0x16c], R9 ;  /* 0x00016c0901007387 */ /* 0x0001e20000100800 */
[----:B------:R-:W-:Y:S02]  /*2d90*/  IMAD R4, R22, R4, R5 ;  /* 0x0000000416047224 */ /* 0x000fe400078e0205 */
[----:B------:R-:W-:-:S02]  /*2da0*/  @!P4 IMAD.MOV R12, RZ, RZ, -R12 ;  /* 0x000000ffff0cc224 */ /* 0x000fc400078e0a0c */
[----:B------:R-:W-:Y:S01]  /*2db0*/  @!P5 IMAD.MOV R8, RZ, RZ, -R8 ;  /* 0x000000ffff08d224 */ /* 0x000fe200078e0a08 */
[----:B------:R-:W-:Y:S01]  /*2dc0*/  ISETP.GT.U32.AND P4, PT, R22, R4, PT ;  /* 0x000000041600720c */ /* 0x000fe20003f84070 */
[--C-:B------:R-:W-:Y:S01]  /*2dd0*/  @!P6 IMAD.IADD R11, R11, 0x1, -R22.reuse ;  /* 0x000000010b0be824 */ /* 0x100fe200078e0a16 */
[----:B------:R-:W-:Y:S01]  /*2de0*/  ISETP.GE.AND P5, PT, R10, RZ, PT ;  /* 0x000000ff0a00720c */ /* 0x000fe20003fa6270 */
[----:B------:R-:W-:Y:S01]  /*2df0*/  @!P3 IMAD.IADD R0, R0, 0x1, -R22 ;  /* 0x000000010000b824 */ /* 0x000fe200078e0a16 */
[----:B------:R-:W-:Y:S01]  /*2e00*/  IABS R10, R10 ;  /* 0x0000000a000a7213 */ /* 0x000fe20000000000 */
[----:B------:R1:W-:Y:S01]  /*2e10*/  STL [R1+0x168], R8 ;  /* 0x0001680801007387 */ /* 0x0003e20000100800 */
[----:B------:R-:W-:Y:S02]  /*2e20*/  ISETP.GT.U32.AND P6, PT, R22, R11, PT ;  /* 0x0000000b1600720c */ /* 0x000fe40003fc4070 */
[----:B0-----:R-:W-:Y:S01]  /*2e30*/  IADD3 R9, R3, 0x180, RZ ;  /* 0x0000018003097810 */ /* 0x001fe20007ffe0ff */
[----:B------:R-:W-:Y:S01]  /*2e40*/  IMAD.HI.U32 R5, R24, R10, RZ ;  /* 0x0000000a18057227 */ /* 0x000fe200078e00ff */
[----:B------:R-:W-:Y:S01]  /*2e50*/  STL [R1+0x164], R12 ;  /* 0x0001640c01007387 */ /* 0x000fe20000100800 */
[----:B------:R-:W-:-:S02]  /*2e60*/  ISETP.GE.AND P3, PT, R7, RZ, PT ;  /* 0x000000ff0700720c */ /* 0x000fc40003f66270 */
[----:B------:R-:W-:Y:S01]  /*2e70*/  IMAD.MOV R5, RZ, RZ, -R5 ;  /* 0x000000ffff057224 */ /* 0x000fe200078e0a05 */
[----:B------:R-:W-:Y:S01]  /*2e80*/  IABS R7, R7 ;  /* 0x0000000700077213 */ /* 0x000fe20000000000 */
[----:B-1----:R-:W-:Y:S02]  /*2e90*/  IMAD.MOV.U32 R8, RZ, RZ, R0 ;  /* 0x000000ffff087224 */ /* 0x002fe400078e0000 */
[----:B------:R-:W-:Y:S02]  /*2ea0*/  @!P4 IMAD.IADD R4, R4, 0x1, -R22 ;  /* 0x000000010404c824 */ /* 0x000fe400078e0a16 */
[----:B------:R-:W-:Y:S01]  /*2eb0*/  @!P0 IMAD.MOV R8, RZ, RZ, -R8 ;  /* 0x000000ffff088224 */ /* 0x000fe200078e0a08 */
[----:B------:R-:W-:Y:S01]  /*2ec0*/  ISETP.GE.AND P0, PT, R9, RZ, PT ;  /* 0x000000ff0900720c */ /* 0x000fe20003f06270 */
[C---:B------:R-:W-:Y:S01]  /*2ed0*/  IMAD R10, R22.reuse, R5, R10 ;  /* 0x00000005160a7224 */ /* 0x040fe200078e020a */
[----:B------:R-:W-:Y:S01]  /*2ee0*/  IABS R9, R9 ;  /* 0x0000000900097213 */ /* 0x000fe20000000000 */
[----:B------:R-:W-:Y:S01]  /*2ef0*/  @!P6 IMAD.IADD R11, R11, 0x1, -R22 ;  /* 0x000000010b0be824 */ /* 0x000fe200078e0a16 */
[----:B------:R0:W-:Y:S01]  /*2f00*/  STL [R1+0x160], R8 ;  /* 0x0001600801007387 */ /* 0x0001e20000100800 */
[----:B------:R-:W-:Y:S01]  /*2f10*/  ISETP.GT.U32.AND P4, PT, R22, R4, PT ;  /* 0x000000041600720c */ /* 0x000fe20003f84070 */
[----:B------:R-:W-:Y:S01]  /*2f20*/  IMAD.HI.U32 R0, R24, R7, RZ ;  /* 0x0000000718007227 */ /* 0x000fe200078e00ff */
[----:B------:R-:W-:-:S03]  /*2f30*/  ISETP.GT.U32.AND P6, PT, R22, R10, PT ;  /* 0x0000000a1600720c */ /* 0x000fc60003fc4070 */
[----:B------:R-:W-:Y:S01]  /*2f40*/  IMAD.HI.U32 R5, R24, R9, RZ ;  /* 0x0000000918057227 */ /* 0x000fe200078e00ff */
[----:B0-----:R-:W-:-:S03]  /*2f50*/  IABS R8, R2 ;  /* 0x0000000200087213 */ /* 0x001fc60000000000 */
[----:B------:R-:W-:Y:S02]  /*2f60*/  IMAD.MOV R5, RZ, RZ, -R5 ;  /* 0x000000ffff057224 */ /* 0x000fe400078e0a05 */
[----:B------:R-:W-:Y:S02]  /*2f70*/  IMAD.MOV R0, RZ, RZ, -R0 ;  /* 0x000000ffff007224 */ /* 0x000fe400078e0a00 */
[----:B------:R-:W-:-:S04]  /*2f80*/  IMAD.HI.U32 R6, R24, R8, RZ ;  /* 0x0000000818067227 */ /* 0x000fc800078e00ff */
[----:B------:R-:W-:Y:S02]  /*2f90*/  IMAD.MOV R6, RZ, RZ, -R6 ;  /* 0x000000ffff067224 */ /* 0x000fe400078e0a06 */
[C---:B------:R-:W-:Y:S02]  /*2fa0*/  IMAD R9, R22.reuse, R5, R9 ;  /* 0x0000000516097224 */ /* 0x040fe400078e0209 */
[C---:B------:R-:W-:Y:S01]  /*2fb0*/  IMAD R7, R22.reuse, R0, R7 ;  /* 0x0000000016077224 */ /* 0x040fe200078e0207 */
[----:B------:R-:W-:Y:S01]  /*2fc0*/  IABS R0, R16 ;  /* 0x0000001000007213 */ /* 0x000fe20000000000 */
[----:B------:R-:W-:Y:S02]  /*2fd0*/  IMAD.MOV.U32 R12, RZ, RZ, R11 ;  /* 0x000000ffff0c7224 */ /* 0x000fe400078e000b */
[----:B------:R-:W-:Y:S01]  /*2fe0*/  IMAD R8, R22, R6, R8 ;  /* 0x0000000616087224 */ /* 0x000fe200078e0208 */
[----:B------:R-:W-:Y:S01]  /*2ff0*/  IADD3 R6, R3, 0x170, RZ ;  /* 0x0000017003067810 */ /* 0x000fe20007ffe0ff */
[----:B------:R-:W-:Y:S01]  /*3000*/  @!P4 IMAD.IADD R4, R4, 0x1, -R22 ;  /* 0x000000010404c824 */ /* 0x000fe200078e0a16 */
[C---:B------:R-:W-:Y:S01]  /*3010*/  ISETP.GT.U32.AND P4, PT, R22.reuse, R9, PT ;  /* 0x000000091600720c */ /* 0x040fe20003f84070 */
[----:B------:R-:W-:Y:S01]  /*3020*/  @!P1 IMAD.MOV R12, RZ, RZ, -R12 ;  /* 0x000000ffff0c9224 */ /* 0x000fe200078e0a0c */
[----:B------:R-:W-:Y:S01]  /*3030*/  ISETP.GT.U32.AND P1, PT, R22, R7, PT ;  /* 0x000000071600720c */ /* 0x000fe20003f24070 */
[----:B------:R-:W-:Y:S01]  /*3040*/  @!P6 IMAD.IADD R10, R10, 0x1, -R22 ;  /* 0x000000010a0ae824 */ /* 0x000fe200078e0a16 */
[----:B------:R-:W-:Y:S01]  /*3050*/  ISETP.GT.U32.AND P6, PT, R22, R8, PT ;  /* 0x000000081600720c */ /* 0x000fe20003fc4070 */
[----:B------:R-:W-:Y:S01]  /*3060*/  IMAD.MOV.U32 R13, RZ, RZ, R4 ;  /* 0x000000ffff0d7224 */ /* 0x000fe200078e0004 */
[----:B------:R0:W-:Y:S01]  /*3070*/  STL [R1+0x15c], R12 ;  /* 0x00015c0c01007387 */ /* 0x0001e20000100800 */
[----:B------:R-:W-:Y:S01]  /*3080*/  IMAD.HI.U32 R5, R24, R0, RZ ;  /* 0x0000000018057227 */ /* 0x000fe200078e00ff */
[----:B------:R-:W-:-:S03]  /*3090*/  IABS R15, R6 ;  /* 0x00000006000f7213 */ /* 0x000fc60000000000 */
[----:B------:R-:W-:Y:S02]  /*30a0*/  IMAD.MOV R5, RZ, RZ, -R5 ;  /* 0x000000ffff057224 */ /* 0x000fe400078e0a05 */
[--C-:B------:R-:W-:Y:S02]  /*30b0*/  @!P4 IMAD.IADD R9, R9, 0x1, -R22.reuse ;  /* 0x000000010909c824 */ /* 0x100fe400078e0a16 */
[--C-:B------:R-:W-:Y:S01]  /*30c0*/  @!P1 IMAD.IADD R7, R7, 0x1, -R22.reuse ;  /* 0x0000000107079824 */ /* 0x100fe200078e0a16 */
[----:B0-----:R-:W-:Y:S01]  /*30d0*/  IADD3 R12, R3, 0x174, RZ ;  /* 0x00000174030c7810 */ /* 0x001fe20007ffe0ff */
[----:B------:R-:W-:Y:S01]  /*30e0*/  @!P6 IMAD.IADD R8, R8, 0x1, -R22 ;  /* 0x000000010808e824 */ /* 0x000fe200078e0a16 */
[C---:B------:R-:W-:Y:S01]  /*30f0*/  ISETP.GT.U32.AND P1, PT, R22.reuse, R10, PT ;  /* 0x0000000a1600720c */ /* 0x040fe20003f24070 */
[----:B------:R-:W-:Y:S01]  /*3100*/  @!P2 IMAD.MOV R13, RZ, RZ, -R13 ;  /* 0x000000ffff0da224 */ /* 0x000fe200078e0a0d */
[----:B------:R-:W-:Y:S01]  /*3110*/  IABS R11, R12 ;  /* 0x0000000c000b7213 */ /* 0x000fe20000000000 */
[C---:B------:R-:W-:Y:S01]  /*3120*/  IMAD R0, R22.reuse, R5, R0 ;  /* 0x0000000516007224 */ /* 0x040fe200078e0200 */
[----:B------:R-:W-:-:S02]  /*3130*/  ISETP.GT.U32.AND P6, PT, R22, R9, PT ;  /* 0x000000091600720c */ /* 0x000fc40003fc4070 */
[----:B------:R-:W-:Y:S01]  /*3140*/  ISETP.GT.U32.AND P4, PT, R22, R7, PT ;  /* 0x000000071600720c */ /* 0x000fe20003f84070 */
[----:B------:R-:W-:Y:S01]  /*3150*/  IMAD.HI.U32 R4, R24, R11, RZ ;  /* 0x0000000b18047227 */ /* 0x000fe200078e00ff */
[----:B------:R-:W-:Y:S01]  /*3160*/  ISETP.GT.U32.AND P2, PT, R22, R8, PT ;  /* 0x000000081600720c */ /* 0x000fe20003f44070 */
[----:B------:R0:W-:Y:S01]  /*3170*/  STL [R1+0x158], R13 ;  /* 0x0001580d01007387 */ /* 0x0001e20000100800 */
[----:B------:R-:W-:Y:S01]  /*3180*/  IADD3 R5, R3, 0x16c, RZ ;  /* 0x0000016c03057810 */ /* 0x000fe20007ffe0ff */
[----:B------:R-:W-:Y:S02]  /*3190*/  IMAD.MOV R4, RZ, RZ, -R4 ;  /* 0x000000ffff047224 */ /* 0x000fe400078e0a04 */
[--C-:B------:R-:W-:Y:S01]  /*31a0*/  @!P1 IMAD.IADD R10, R10, 0x1, -R22.reuse ;  /* 0x000000010a0a9824 */ /* 0x100fe200078e0a16 */
[C---:B------:R-:W-:Y:S01]  /*31b0*/  ISETP.GT.U32.AND P1, PT, R22.reuse, R0, PT ;  /* 0x000000001600720c */ /* 0x040fe20003f24070 */
[----:B------:R-:W-:Y:S01]  /*31c0*/  IMAD R11, R22, R4, R11 ;  /* 0x00000004160b7224 */ /* 0x000fe200078e020b */
[----:B------:R-:W-:Y:S01]  /*31d0*/  IABS R14, R5 ;  /* 0x00000005000e7213 */ /* 0x000fe20000000000 */
[----:B------:R-:W-:-:S02]  /*31e0*/  @!P6 IMAD.IADD R9, R9, 0x1, -R22 ;  /* 0x000000010909e824 */ /* 0x000fc400078e0a16 */
[--C-:B------:R-:W-:Y:S01]  /*31f0*/  @!P4 IMAD.IADD R7, R7, 0x1, -R22.reuse ;  /* 0x000000010707c824 */ /* 0x100fe200078e0a16 */
[----:B------:R-:W-:Y:S01]  /*3200*/  ISETP.GT.U32.AND P6, PT, R22, R11, PT ;  /* 0x0000000b1600720c */ /* 0x000fe20003fc4070 */
[--C-:B------:R-:W-:Y:S01]  /*3210*/  @!P2 IMAD.IADD R8, R8, 0x1, -R22.reuse ;  /* 0x000000010808a824 */ /* 0x100fe200078e0a16 */
[----:B------:R-:W-:Y:S01]  /*3220*/  ISETP.GE.AND P4, PT, R2, RZ, PT ;  /* 0x000000ff0200720c */ /* 0x000fe20003f86270 */
[----:B------:R-:W-:Y:S01]  /*3230*/  IMAD.HI.U32 R4, R24, R14, RZ ;  /* 0x0000000e18047227 */ /* 0x000fe200078e00ff */
[----:B------:R-:W-:Y:S02]  /*3240*/  IADD3 R2, R3, 0x168, RZ ;  /* 0x0000016803027810 */ /* 0x000fe40007ffe0ff */
[----:B------:R-:W-:Y:S01]  /*3250*/  ISETP.GE.AND P2, PT, R16, RZ, PT ;  /* 0x000000ff1000720c */ /* 0x000fe20003f46270 */
[----:B------:R-:W-:Y:S01]  /*3260*/  @!P1 IMAD.IADD R0, R0, 0x1, -R22 ;  /* 0x0000000100009824 */ /* 0x000fe200078e0a16 */
[----:B------:R-:W-:Y:S01]  /*3270*/  IABS R16, R2 ;  /* 0x0000000200107213 */ /* 0x000fe20000000000 */
[----:B------:R-:W-:Y:S01]  /*3280*/  IMAD.MOV.U32 R17, RZ, RZ, R7 ;  /* 0x000000ffff117224 */ /* 0x000fe200078e0007 */
[----:B------:R-:W-:Y:S01]  /*3290*/  ISETP.GE.AND P1, PT, R12, RZ, PT ;  /* 0x000000ff0c00720c */ /* 0x000fe20003f26270 */
[----:B------:R-:W-:-:S02]  /*32a0*/  IMAD.MOV R4, RZ, RZ, -R4 ;  /* 0x000000ffff047224 */ /* 0x000fc400078e0a04 */
[----:B------:R-:W-:Y:S02]  /*32b0*/  @!P6 IMAD.IADD R11, R11, 0x1, -R22 ;  /* 0x000000010b0be824 */ /* 0x000fe400078e0a16 */
[----:B------:R-:W-:Y:S02]  /*32c0*/  IMAD.MOV.U32 R12, RZ, RZ, R16 ;  /* 0x000000ffff0c7224 */ /* 0x000fe400078e0010 */
[----:B------:R-:W-:Y:S02]  /*32d0*/  IMAD.MOV.U32 R18, RZ, RZ, R10 ;  /* 0x000000ffff127224 */ /* 0x000fe400078e000a */
[----:B------:R-:W-:Y:S01]  /*32e0*/  @!P3 IMAD.MOV R17, RZ, RZ, -R17 ;  /* 0x000000ffff11b224 */ /* 0x000fe200078e0a11 */
[----:B------:R-:W-:Y:S01]  /*32f0*/  ISETP.GT.U32.AND P3, PT, R22, R11, PT ;  /* 0x0000000b1600720c */ /* 0x000fe20003f64070 */
[----:B------:R-:W-:-:S04]  /*3300*/  IMAD.HI.U32 R10, R24, R12, RZ ;  /* 0x0000000c180a7227 */ /* 0x000fc800078e00ff */
[C---:B------:R-:W-:Y:S01]  /*3310*/  IMAD R14, R22.reuse, R4, R14 ;  /* 0x00000004160e7224 */ /* 0x040fe200078e020e */
[----:B------:R-:W-:Y:S01]  /*3320*/  IADD3 R4, R3, 0x164, RZ ;  /* 0x0000016403047810 */ /* 0x000fe20007ffe0ff */
[----:B------:R-:W-:Y:S01]  /*3330*/  @!P5 IMAD.MOV R18, RZ, RZ, -R18 ;  /* 0x000000ffff12d224 */ /* 0x000fe200078e0a12 */
[----:B------:R-:W-:Y:S01]  /*3340*/  ISETP.GT.U32.AND P5, PT, R22, R0, PT ;  /* 0x000000001600720c */ /* 0x000fe20003fa4070 */
[----:B------:R-:W-:Y:S01]  /*3350*/  IMAD.MOV R7, RZ, RZ, -R10 ;  /* 0x000000ffff077224 */ /* 0x000fe200078e0a0a */
[----:B------:R-:W-:Y:S01]  /*3360*/  IABS R10, R4 ;  /* 0x00000004000a7213 */ /* 0x000fe20000000000 */
[----:B0-----:R-:W-:Y:S01]  /*3370*/  IMAD.HI.U32 R13, R24, R15, RZ ;  /* 0x0000000f180d7227 */ /* 0x001fe200078e00ff */
[----:B------:R0:W-:Y:S03]  /*3380*/  STL [R1+0x154], R18 ;  /* 0x0001541201007387 */ /* 0x0001e60000100800 */
[----:B------:R-:W-:Y:S01]  /*3390*/  @!P4 IMAD.MOV R8, RZ, RZ, -R8 ;  /* 0x000000ffff08c224 */ /* 0x000fe200078e0a08 */
[C---:B------:R-:W-:Y:S01]  /*33a0*/  ISETP.GT.U32.AND P4, PT, R22.reuse, R14, PT ;  /* 0x0000000e1600720c */ /* 0x040fe20003f84070 */
[----:B------:R-:W-:Y:S01]  /*33b0*/  IMAD R12, R22, R7, R12 ;  /* 0x00000007160c7224 */ /* 0x000fe200078e020c */
[----:B------:R-:W-:Y:S01]  /*33c0*/  STL [R1+0x150], R17 ;  /* 0x0001501101007387 */ /* 0x000fe20000100800 */
[----:B------:R-:W-:-:S02]  /*33d0*/  IMAD.MOV R13, RZ, RZ, -R13 ;  /* 0x000000ffff0d7224 */ /* 0x000fc400078e0a0d */
[--C-:B------:R-:W-:Y:S01]  /*33e0*/  @!P3 IMAD.IADD R11, R11, 0x1, -R22.reuse ;  /* 0x000000010b0bb824 */ /* 0x100fe200078e0a16 */
[C---:B------:R-:W-:Y:S01]  /*33f0*/  ISETP.GT.U32.AND P3, PT, R22.reuse, R12, PT ;  /* 0x0000000c1600720c */ /* 0x040fe20003f64070 */
[----:B------:R-:W-:Y:S02]  /*3400*/  IMAD R15, R22, R13, R15 ;  /* 0x0000000d160f7224 */ /* 0x000fe400078e020f */
[----:B------:R-:W-:Y:S01]  /*3410*/  @!P0 IMAD.MOV R9, RZ, RZ, -R9 ;  /* 0x000000ffff098224 */ /* 0x000fe200078e0a09 */
[----:B------:R-:W-:Y:S01]  /*3420*/  ISETP.GE.AND P0, PT, R6, RZ, PT ;  /* 0x000000ff0600720c */ /* 0x000fe20003f06270 */
[--C-:B------:R-:W-:Y:S01]  /*3430*/  @!P5 IMAD.IADD R0, R0, 0x1, -R22.reuse ;  /* 0x000000010000d824 */ /* 0x100fe200078e0a16 */
[----:B------:R-:W-:Y:S01]  /*3440*/  ISETP.GT.U32.AND P6, PT, R22, R15, PT ;  /* 0x0000000f1600720c */ /* 0x000fe20003fc4070 */
[--C-:B------:R-:W-:Y:S01]  /*3450*/  @!P4 IMAD.IADD R14, R14, 0x1, -R22.reuse ;  /* 0x000000010e0ec824 */ /* 0x100fe200078e0a16 */
[----:B------:R-:W-:Y:S01]  /*3460*/  STL [R1+0x14c], R9 ;  /* 0x00014c0901007387 */ /* 0x000fe20000100800 */
[----:B------:R-:W-:Y:S01]  /*3470*/  ISETP.GE.AND P5, PT, R5, RZ, PT ;  /* 0x000000ff0500720c */ /* 0x000fe20003fa6270 */
[----:B0-----:R-:W-:Y:S01]  /*3480*/  IMAD.MOV.U32 R18, RZ, RZ, R11 ;  /* 0x000000ffff127224 */ /* 0x001fe200078e000b */
[C---:B------:R-:W-:Y:S01]  /*3490*/  IADD3 R5, R3.reuse, 0x160, RZ ;  /* 0x0000016003057810 */ /* 0x040fe20007ffe0ff */
[----:B------:R0:W-:Y:S01]  /*34a0*/  STL [R1+0x148], R8 ;  /* 0x0001480801007387 */ /* 0x0001e20000100800 */
[----:B------:R-:W-:Y:S01]  /*34b0*/  @!P3 IMAD.IADD R12, R12, 0x1, -R22 ;  /* 0x000000010c0cb824 */ /* 0x000fe200078e0a16 */
[----:B------:R-:W-:Y:S01]  /*34c0*/  IADD3 R6, R3, 0x15c, RZ ;  /* 0x0000015c03067810 */ /* 0x000fe20007ffe0ff */
[----:B------:R-:W-:Y:S01]  /*34d0*/  @!P1 IMAD.MOV R18, RZ, RZ, -R18 ;  /* 0x000000ffff129224 */ /* 0x000fe200078e0a12 */
[----:B------:R-:W-:-:S02]  /*34e0*/  IABS R7, R5 ;  /* 0x0000000500077213 */ /* 0x000fc40000000000 */
[----:B------:R-:W-:Y:S01]  /*34f0*/  ISETP.GT.U32.AND P3, PT, R22, R12, PT ;  /* 0x0000000c1600720c */ /* 0x000fe20003f64070 */
[----:B------:R-:W-:Y:S01]  /*3500*/  @!P6 IMAD.IADD R15, R15, 0x1, -R22 ;  /* 0x000000010f0fe824 */ /* 0x000fe200078e0a16 */
[----:B------:R-:W-:Y:S01]  /*3510*/  ISETP.GE.AND P6, PT, R2, RZ, PT ;  /* 0x000000ff0200720c */ /* 0x000fe20003fc6270 */
[----:B------:R-:W-:Y:S01]  /*3520*/  IMAD.HI.U32 R2, R24, R10, RZ ;  /* 0x0000000a18027227 */ /* 0x000fe200078e00ff */
[----:B------:R-:W-:Y:S02]  /*3530*/  IABS R13, R6 ;  /* 0x00000006000d7213 */ /* 0x000fe40000000000 */
[C---:B------:R-:W-:Y:S01]  /*3540*/  ISETP.GT.U32.AND P4, PT, R22.reuse, R15, PT ;  /* 0x0000000f1600720c */ /* 0x040fe20003f84070 */
[----:B0-----:R-:W-:Y:S01]  /*3550*/  IMAD.MOV.U32 R8, RZ, RZ, R0 ;  /* 0x000000ffff087224 */ /* 0x001fe200078e0000 */
[----:B------:R-:W-:Y:S01]  /*3560*/  IADD3 R0, R3, 0x158, RZ ;  /* 0x0000015803007810 */ /* 0x000fe20007ffe0ff */
[----:B------:R-:W-:Y:S02]  /*3570*/  IMAD.MOV R2, RZ, RZ, -R2 ;  /* 0x000000ffff027224 */ /* 0x000fe400078e0a02 */
[----:B------:R-:W-:Y:S01]  /*3580*/  @!P2 IMAD.MOV R8, RZ, RZ, -R8 ;  /* 0x000000ffff08a224 */ /* 0x000fe200078e0a08 */
[----:B------:R-:W-:Y:S01]  /*3590*/  ISETP.GT.U32.AND P2, PT, R22, R14, PT ;  /* 0x0000000e1600720c */ /* 0x000fe20003f44070 */
[----:B------:R-:W-:-:S02]  /*35a0*/  @!P3 IMAD.IADD R12, R12, 0x1, -R22 ;  /* 0x000000010c0cb824 */ /* 0x000fc400078e0a16 */
[----:B------:R-:W-:Y:S01]  /*35b0*/  IMAD R10, R22, R2, R10 ;  /* 0x00000002160a7224 */ /* 0x000fe200078e020a */
[----:B------:R0:W-:Y:S01]  /*35c0*/  STL [R1+0x144], R8 ;  /* 0x0001440801007387 */ /* 0x0001e20000100800 */
[----:B------:R-:W-:Y:S01]  /*35d0*/  IABS R2, R0 ;  /* 0x0000000000027213 */ /* 0x000fe20000000000 */
[----:B------:R-:W-:Y:S02]  /*35e0*/  IMAD.HI.U32 R16, R24, R13, RZ ;  /* 0x0000000d18107227 */ /* 0x000fe400078e00ff */
[----:B------:R-:W-:Y:S02]  /*35f0*/  STL [R1+0x140], R18 ;  /* 0x0001401201007387 */ /* 0x000fe40000100800 */
[----:B------:R-:W-:Y:S01]  /*3600*/  @!P4 IMAD.IADD R15, R15, 0x1, -R22 ;  /* 0x000000010f0fc824 */ /* 0x000fe200078e0a16 */
[----:B------:R-:W-:Y:S01]  /*3610*/  ISETP.GT.U32.AND P4, PT, R22, R10, PT ;  /* 0x0000000a1600720c */ /* 0x000fe20003f84070 */
[----:B------:R-:W-:Y:S02]  /*3620*/  IMAD.MOV R16, RZ, RZ, -R16 ;  /* 0x000000ffff107224 */ /* 0x000fe400078e0a10 */
[----:B0-----:R-:W-:-:S04]  /*3630*/  IMAD.HI.U32 R8, R24, R7, RZ ;  /* 0x0000000718087227 */ /* 0x001fc800078e00ff */
[----:B------:R-:W-:Y:S02]  /*3640*/  IMAD.MOV R8, RZ, RZ, -R8 ;  /* 0x000000ffff087224 */ /* 0x000fe400078e0a08 */
[--C-:B------:R-:W-:Y:S01]  /*3650*/  @!P2 IMAD.IADD R14, R14, 0x1, -R22.reuse ;  /* 0x000000010e0ea824 */ /* 0x100fe200078e0a16 */
[----:B------:R-:W-:Y:S01]  /*3660*/  ISETP.GE.AND P2, PT, R4, RZ, PT ;  /* 0x000000ff0400720c */ /* 0x000fe20003f46270 */
[----:B------:R-:W-:Y:S01]  /*3670*/  IMAD R4, R22, R8, R7 ;  /* 0x0000000816047224 */ /* 0x000fe200078e0207 */
[----:B------:R-:W-:Y:S01]  /*3680*/  IADD3 R8, R3, 0x154, RZ ;  /* 0x0000015403087810 */ /* 0x000fe20007ffe0ff */
[----:B------:R-:W-:Y:S01]  /*3690*/  @!P4 IMAD.IADD R10, R10, 0x1, -R22 ;  /* 0x000000010a0ac824 */ /* 0x000fe200078e0a16 */
[----:B------:R-:W-:Y:S01]  /*36a0*/  ISETP.GE.AND P4, PT, R5, RZ, PT ;  /* 0x000000ff0500720c */ /* 0x000fe20003f86270 */
[----:B------:R-:W-:Y:S01]  /*36b0*/  IMAD.HI.U32 R7, R24, R2, RZ ;  /* 0x0000000218077227 */ /* 0x000fe200078e00ff */
[C---:B------:R-:W-:Y:S02]  /*36c0*/  ISETP.GT.U32.AND P3, PT, R22.reuse, R4, PT ;  /* 0x000000041600720c */ /* 0x040fe40003f64070 */
[----:B------:R-:W-:Y:S01]  /*36d0*/  IABS R9, R8 ;  /* 0x0000000800097213 */ /* 0x000fe20000000000 */
[----:B------:R-:W-:Y:S01]  /*36e0*/  IMAD.MOV R7, RZ, RZ, -R7 ;  /* 0x000000ffff077224 */ /* 0x000fe200078e0a07 */
[----:B------:R-:W-:Y:S01]  /*36f0*/  IADD3 R5, R3, 0x150, RZ ;  /* 0x0000015003057810 */ /* 0x000fe20007ffe0ff */
[----:B------:R-:W-:-:S02]  /*3700*/  IMAD R13, R22, R16, R13 ;  /* 0x00000010160d7224 */ /* 0x000fc400078e020d */
[----:B------:R-:W-:-:S04]  /*3710*/  IMAD.HI.U32 R11, R24, R9, RZ ;  /* 0x00000009180b7227 */ /* 0x000fc800078e00ff */
[----:B------:R-:W-:Y:S02]  /*3720*/  IMAD.MOV R11, RZ, RZ, -R11 ;  /* 0x000000ffff0b7224 */ /* 0x000fe400078e0a0b */
[----:B------:R-:W-:Y:S01]  /*3730*/  @!P3 IMAD.IADD R4, R4, 0x1, -R22 ;  /* 0x000000010404b824 */ /* 0x000fe200078e0a16 */
[C---:B------:R-:W-:Y:S01]  /*3740*/  ISETP.GT.U32.AND P3, PT, R22.reuse, R10, PT ;  /* 0x0000000a1600720c */ /* 0x040fe20003f64070 */
[----:B------:R-:W-:Y:S02]  /*3750*/  IMAD.MOV.U32 R17, RZ, RZ, R15 ;  /* 0x000000ffff117224 */ /* 0x000fe400078e000f */
[C---:B------:R-:W-:Y:S01]  /*3760*/  IMAD R9, R22.reuse, R11, R9 ;  /* 0x0000000b16097224 */ /* 0x040fe200078e0209 */
[C---:B------:R-:W-:Y:S01]  /*3770*/  ISETP.GT.U32.AND P1, PT, R22.reuse, R4, PT ;  /* 0x000000041600720c */ /* 0x040fe20003f24070 */
[C---:B------:R-:W-:Y:S01]  /*3780*/  IMAD R2, R22.reuse, R7, R2 ;  /* 0x0000000716027224 */ /* 0x040fe200078e0202 */
[----:B------:R-:W-:Y:S01]  /*3790*/  IABS R7, R5 ;  /* 0x0000000500077213 */ /* 0x000fe20000000000 */
[----:B------:R-:W-:Y:S01]  /*37a0*/  @!P0 IMAD.MOV R17, RZ, RZ, -R17 ;  /* 0x000000ffff118224 */ /* 0x000fe200078e0a11 */
[----:B------:R-:W-:Y:S01]  /*37b0*/  ISETP.GT.U32.AND P0, PT, R22, R13, PT ;  /* 0x0000000d1600720c */ /* 0x000fe20003f04070 */
[----:B------:R-:W-:Y:S01]  /*37c0*/  @!P5 IMAD.MOV R14, RZ, RZ, -R14 ;  /* 0x000000ffff0ed224 */ /* 0x000fe200078e0a0e */
[----:B------:R-:W-:Y:S01]  /*37d0*/  ISETP.GE.AND P5, PT, R6, RZ, PT ;  /* 0x000000ff0600720c */ /* 0x000fe20003fa6270 */
[----:B------:R-:W-:Y:S01]  /*37e0*/  @!P6 IMAD.MOV R12, RZ, RZ, -R12 ;  /* 0x000000ffff0ce224 */ /* 0x000fe200078e0a0c */
[----:B------:R-:W-:Y:S01]  /*37f0*/  ISETP.GT.U32.AND P6, PT, R22, R2, PT ;  /* 0x000000021600720c */ /* 0x000fe20003fc4070 */
[--C-:B------:R-:W-:Y:S01]  /*3800*/  @!P3 IMAD.IADD R10, R10, 0x1, -R22.reuse ;  /* 0x000000010a0ab824 */ /* 0x100fe200078e0a16 */
[----:B------:R0:W-:Y:S01]  /*3810*/  STL [R1+0x13c], R17 ;  /* 0x00013c1101007387 */ /* 0x0001e20000100800 */
[----:B------:R-:W-:Y:S01]  /*3820*/  ISETP.GE.AND P3, PT, R0, RZ, PT ;  /* 0x000000ff0000720c */ /* 0x000fe20003f66270 */
[----:B------:R-:W-:Y:S01]  /*3830*/  IMAD.HI.U32 R6, R24, R7, RZ ;  /* 0x0000000718067227 */ /* 0x000fe200078e00ff */
[----:B------:R-:W-:Y:S01]  /*3840*/  IADD3 R0, R3, 0x14c, RZ ;  /* 0x0000014c03007810 */ /* 0x000fe20007ffe0ff */
[----:B------:R-:W-:Y:S02]  /*3850*/  STL [R1+0x138], R14 ;  /* 0x0001380e01007387 */ /* 0x000fe40000100800 */
[--C-:B------:R-:W-:Y:S01]  /*3860*/  @!P1 IMAD.IADD R4, R4, 0x1, -R22.reuse ;  /* 0x0000000104049824 */ /* 0x100fe200078e0a16 */
[----:B------:R-:W-:Y:S01]  /*3870*/  ISETP.GT.U32.AND P1, PT, R22, R9, PT ;  /* 0x000000091600720c */ /* 0x000fe20003f24070 */
[----:B------:R1:W-:Y:S01]  /*3880*/  STL [R1+0x134], R12 ;  /* 0x0001340c01007387 */ /* 0x0003e20000100800 */
[--C-:B------:R-:W-:Y:S01]  /*3890*/  @!P0 IMAD.IADD R13, R13, 0x1, -R22.reuse ;  /* 0x000000010d0d8824 */ /* 0x100fe200078e0a16 */
[----:B------:R-:W-:Y:S01]  /*38a0*/  IABS R11, R0 ;  /* 0x00000000000b7213 */ /* 0x000fe20000000000 */
[----:B------:R-:W-:Y:S01]  /*38b0*/  @!P6 IMAD.IADD R2, R2, 0x1, -R22 ;  /* 0x000000010202e824 */ /* 0x000fe200078e0a16 */
[----:B------:R-:W-:Y:S01]  /*38c0*/  ISETP.GE.AND P0, PT, R8, RZ, PT ;  /* 0x000000ff0800720c */ /* 0x000fe20003f06270 */
[----:B------:R-:W-:Y:S01]  /*38d0*/  IMAD.MOV R6, RZ, RZ, -R6 ;  /* 0x000000ffff067224 */ /* 0x000fe200078e0a06 */
[----:B------:R-:W-:-:S02]  /*38e0*/  ISETP.GT.U32.AND P6, PT, R22, R13, PT ;  /* 0x0000000d1600720c */ /* 0x000fc40003fc4070 */
[C---:B------:R-:W-:Y:S01]  /*38f0*/  IADD3 R8, R3.reuse, 0x148, RZ ;  /* 0x0000014803087810 */ /* 0x040fe20007ffe0ff */
[C---:B------:R-:W-:Y:S01]  /*3900*/  IMAD R7, R22.reuse, R6, R7 ;  /* 0x0000000616077224 */ /* 0x040fe200078e0207 */
[----:B0-----:R-:W-:Y:S01]  /*3910*/  IADD3 R17, R3, 0x100, RZ ;  /* 0x0000010003117810 */ /* 0x001fe20007ffe0ff */
[----:B-1----:R-:W-:Y:S01]  /*3920*/  IMAD.MOV.U32 R12, RZ, RZ, R10 ;  /* 0x000000ffff0c7224 */ /* 0x002fe200078e000a */
[----:B------:R-:W-:Y:S01]  /*3930*/  IABS R10, R8 ;  /* 0x00000008000a7213 */ /* 0x000fe20000000000 */
[----:B------:R-:W-:Y:S02]  /*3940*/  @!P1 IMAD.IADD R9, R9, 0x1, -R22 ;  /* 0x0000000109099824 */ /* 0x000fe400078e0a16 */
[----:B------:R-:W-:Y:S01]  /*3950*/  @!P2 IMAD.MOV R12, RZ, RZ, -R12 ;  /* 0x000000ffff0ca224 */ /* 0x000fe200078e0a0c */
[C---:B------:R-:W-:Y:S02]  /*3960*/  ISETP.GT.U32.AND P2, PT, R22.reuse, R2, PT ;  /* 0x000000021600720c */ /* 0x040fe40003f44070 */
[C---:B------:R-:W-:Y:S01]  /*3970*/  ISETP.GT.U32.AND P1, PT, R22.reuse, R9, PT ;  /* 0x000000091600720c */ /* 0x040fe20003f24070 */
[----:B------:R-:W-:Y:S01]  /*3980*/  @!P6 IMAD.IADD R13, R13, 0x1, -R22 ;  /* 0x000000010d0de824 */ /* 0x000fe200078e0a16 */
[----:B------:R0:W-:Y:S01]  /*3990*/  STL [R1+0x130], R12 ;  /* 0x0001300c01007387 */ /* 0x0001e20000100800 */
[----:B------:R-:W-:-:S02]  /*39a0*/  ISETP.GT.U32.AND P6, PT, R22, R7, PT ;  /* 0x000000071600720c */ /* 0x000fc40003fc4070 */
[----:B------:R-:W-:-:S04]  /*39b0*/  IMAD.MOV.U32 R14, RZ, RZ, R13 ;  /* 0x000000ffff0e7224 */ /* 0x000fc800078e000d */
[----:B------:R-:W-:Y:S02]  /*39c0*/  @!P5 IMAD.MOV R14, RZ, RZ, -R14 ;  /* 0x000000ffff0ed224 */ /* 0x000fe400078e0a0e */
[----:B------:R-:W-:Y:S01]  /*39d0*/  @!P2 IMAD.IADD R2, R2, 0x1, -R22 ;  /* 0x000000010202a824 */ /* 0x000fe200078e0a16 */
[----:B------:R-:W-:Y:S01]  /*39e0*/  ISETP.GE.AND P2, PT, R0, RZ, PT ;  /* 0x000000ff0000720c */ /* 0x000fe20003f46270 */
[----:B0-----:R-:W-:Y:S02]  /*39f0*/  IMAD.MOV.U32 R12, RZ, RZ, R4 ;  /* 0x000000ffff0c7224 */ /* 0x001fe400078e0004 */
[----:B------:R-:W-:-:S04]  /*3a00*/  IMAD.HI.U32 R4, R24, R11, RZ ;  /* 0x0000000b18047227 */ /* 0x000fc800078e00ff */
[----:B------:R-:W-:Y:S02]  /*3a10*/  IMAD.MOV R4, RZ, RZ, -R4 ;  /* 0x000000ffff047224 */ /* 0x000fe400078e0a04 */
[----:B------:R-:W-:Y:S02]  /*3a20*/  @!P1 IMAD.IADD R9, R9, 0x1, -R22 ;  /* 0x0000000109099824 */ /* 0x000fe400078e0a16 */
[C---:B------:R-:W-:Y:S01]  /*3a30*/  IMAD R11, R22.reuse, R4, R11 ;  /* 0x00000004160b7224 */ /* 0x040fe200078e020b */
[----:B------:R-:W-:Y:S01]  /*3a40*/  IADD3 R4, R3, 0x144, RZ ;  /* 0x0000014403047810 */ /* 0x000fe20007ffe0ff */
[----:B------:R-:W-:Y:S01]  /*3a50*/  @!P4 IMAD.MOV R12, RZ, RZ, -R12 ;  /* 0x000000ffff0cc224 */ /* 0x000fe200078e0a0c */
[----:B------:R-:W-:Y:S01]  /*3a60*/  ISETP.GE.AND P4, PT, R5, RZ, PT ;  /* 0x000000ff0500720c */ /* 0x000fe20003f86270 */
[----:B------:R-:W-:Y:S01]  /*3a70*/  @!P6 IMAD.IADD R7, R7, 0x1, -R22 ;  /* 0x000000010707e824 */ /* 0x000fe200078e0a16 */
[C---:B------:R-:W-:Y:S01]  /*3a80*/  ISETP.GT.U32.AND P1, PT, R22.reuse, R11, PT ;  /* 0x0000000b1600720c */ /* 0x040fe20003f24070 */
[----:B------:R-:W-:Y:S01]  /*3a90*/  IMAD.MOV.U32 R13, RZ, RZ, R2 ;  /* 0x000000ffff0d7224 */ /* 0x000fe200078e0002 */
[----:B------:R0:W-:Y:S01]  /*3aa0*/  STL [R1+0x12c], R12 ;  /* 0x00012c0c01007387 */ /* 0x0001e20000100800 */
[----:B------:R-:W-:Y:S01]  /*3ab0*/  IABS R0, R4 ;  /* 0x0000000400007213 */ /* 0x000fe20000000000 */
[----:B------:R-:W-:Y:S01]  /*3ac0*/  @!P0 IMAD.MOV R9, RZ, RZ, -R9 ;  /* 0x000000ffff098224 */ /* 0x000fe200078e0a09 */
[----:B------:R-:W-:Y:S01]  /*3ad0*/  IADD3 R5, R3, 0x140, RZ ;  /* 0x0000014003057810 */ /* 0x000fe20007ffe0ff */
[----:B------:R-:W-:Y:S01]  /*3ae0*/  @!P3 IMAD.MOV R13, RZ, RZ, -R13 ;  /* 0x000000ffff0db224 */ /* 0x000fe200078e0a0d */
[----:B------:R-:W-:Y:S01]  /*3af0*/  ISETP.GT.U32.AND P5, PT, R22, R7, PT ;  /* 0x000000071600720c */ /* 0x000fe20003fa4070 */
[----:B------:R-:W-:Y:S01]  /*3b00*/  STL [R1+0x128], R14 ;  /* 0x0001280e01007387 */ /* 0x000fe20000100800 */
[----:B------:R-:W-:Y:S01]  /*3b10*/  ISETP.GE.AND P6, PT, R8, RZ, PT ;  /* 0x000000ff0800720c */ /* 0x000fe20003fc6270 */
[----:B------:R-:W-:Y:S01]  /*3b20*/  IMAD.HI.U32 R8, R24, R0, RZ ;  /* 0x0000000018087227 */ /* 0x000fe200078e00ff */
[----:B------:R-:W-:Y:S01]  /*3b30*/  IABS R6, R5 ;  /* 0x0000000500067213 */ /* 0x000fe20000000000 */
[----:B------:R1:W-:Y:S01]  /*3b40*/  STL [R1+0x124], R13 ;  /* 0x0001240d01007387 */ /* 0x0003e20000100800 */
[----:B------:R-:W-:Y:S01]  /*3b50*/  ISETP.GE.AND P0, PT, R4, RZ, PT ;  /* 0x000000ff0400720c */ /* 0x000fe20003f06270 */
[----:B0-----:R-:W-:-:S02]  /*3b60*/  IMAD.HI.U32 R12, R24, R10, RZ ;  /* 0x0000000a180c7227 */ /* 0x001fc400078e00ff */
[----:B------:R0:W-:Y:S02]  /*3b70*/  STL [R1+0x120], R9 ;  /* 0x0001200901007387 */ /* 0x0001e40000100800 */
[----:B------:R-:W-:Y:S02]  /*3b80*/  @!P1 IMAD.IADD R11, R11, 0x1, -R22 ;  /* 0x000000010b0b9824 */ /* 0x000fe400078e0a16 */
[----:B------:R-:W-:Y:S02]  /*3b90*/  IMAD.MOV R12, RZ, RZ, -R12 ;  /* 0x000000ffff0c7224 */ /* 0x000fe400078e0a0c */
[----:B------:R-:W-:Y:S01]  /*3ba0*/  IMAD.MOV R4, RZ, RZ, -R8 ;  /* 0x000000ffff047224 */ /* 0x000fe200078e0a08 */
[C---:B------:R-:W-:Y:S01]  /*3bb0*/  ISETP.GT.U32.AND P1, PT, R22.reuse, R11, PT ;  /* 0x0000000b1600720c */ /* 0x040fe20003f24070 */
[----:B------:R-:W-:Y:S01]  /*3bc0*/  IMAD R10, R22, R12, R10 ;  /* 0x0000000c160a7224 */ /* 0x000fe200078e020a */
[----:B------:R-:W-:Y:S01]  /*3bd0*/  IADD3 R8, R3, 0x13c, RZ ;  /* 0x0000013c03087810 */ /* 0x000fe20007ffe0ff */
[----:B------:R-:W-:-:S03]  /*3be0*/  IMAD.HI.U32 R2, R24, R6, RZ ;  /* 0x0000000618027227 */ /* 0x000fc600078e00ff */
[C---:B------:R-:W-:Y:S01]  /*3bf0*/  ISETP.GT.U32.AND P3, PT, R22.reuse, R10, PT ;  /* 0x0000000a1600720c */ /* 0x040fe20003f64070 */
[C---:B------:R-:W-:Y:S01]  /*3c00*/  IMAD R0, R22.reuse, R4, R0 ;  /* 0x0000000416007224 */ /* 0x040fe200078e0200 */
[----:B------:R-:W-:Y:S01]  /*3c10*/  IADD3 R4, R3, 0x138, RZ ;  /* 0x0000013803047810 */ /* 0x000fe20007ffe0ff */
[----:B------:R-:W-:Y:S02]  /*3c20*/  IMAD.MOV R2, RZ, RZ, -R2 ;  /* 0x000000ffff027224 */ /* 0x000fe400078e0a02 */
[--C-:B------:R-:W-:Y:S01]  /*3c30*/  @!P5 IMAD.IADD R7, R7, 0x1, -R22.reuse ;  /* 0x000000010707d824 */ /* 0x100fe200078e0a16 */
[----:B------:R-:W-:Y:S01]  /*3c40*/  ISETP.GE.AND P5, PT, R5, RZ, PT ;  /* 0x000000ff0500720c */ /* 0x000fe20003fa6270 */
[----:B------:R-:W-:Y:S01]  /*3c50*/  @!P1 IMAD.IADD R11, R11, 0x1, -R22 ;  /* 0x000000010b0b9824 */ /* 0x000fe200078e0a16 */
[C---:B------:R-:W-:Y:S01]  /*3c60*/  ISETP.GT.U32.AND P1, PT, R22.reuse, R0, PT ;  /* 0x000000001600720c */ /* 0x040fe20003f24070 */
[----:B------:R-:W-:Y:S01]  /*3c70*/  IMAD R6, R22, R2, R6 ;  /* 0x0000000216067224 */ /* 0x000fe200078e0206 */
[----:B------:R-:W-:Y:S01]  /*3c80*/  IABS R5, R8 ;  /* 0x0000000800057213 */ /* 0x000fe20000000000 */
[----:B-1----:R-:W-:Y:S01]  /*3c90*/  IMAD.MOV.U32 R13, RZ, RZ, R7 ;  /* 0x000000ffff0d7224 */ /* 0x002fe200078e0007 */
[----:B0-----:R-:W-:Y:S01]  /*3ca0*/  IABS R9, R4 ;  /* 0x0000000400097213 */ /* 0x001fe20000000000 */
[--C-:B------:R-:W-:Y:S01]  /*3cb0*/  @!P3 IMAD.IADD R10, R10, 0x1, -R22.reuse ;  /* 0x000000010a0ab824 */ /* 0x100fe200078e0a16 */
[----:B------:R-:W-:Y:S01]  /*3cc0*/  IADD3 R2, R3, 0x134, RZ ;  /* 0x0000013403027810 */ /* 0x000fe20007ffe0ff */
[----:B------:R-:W-:Y:S01]  /*3cd0*/  @!P4 IMAD.MOV R13, RZ, RZ, -R13 ;  /* 0x000000ffff0dc224 */ /* 0x000fe200078e0a0d */
[C---:B------:R-:W-:Y:S01]  /*3ce0*/  ISETP.GT.U32.AND P4, PT, R22.reuse, R6, PT ;  /* 0x000000061600720c */ /* 0x040fe20003f84070 */
[----:B------:R-:W-:Y:S01]  /*3cf0*/  IMAD.MOV.U32 R12, RZ, RZ, R11 ;  /* 0x000000ffff0c7224 */ /* 0x000fe200078e000b */
[----:B------:R-:W-:Y:S01]  /*3d00*/  ISETP.GT.U32.AND P3, PT, R22, R10, PT ;  /* 0x0000000a1600720c */ /* 0x000fe20003f64070 */
[----:B------:R-:W-:Y:S01]  /*3d10*/  IMAD.HI.U32 R11, R24, R5, RZ ;  /* 0x00000005180b7227 */ /* 0x000fe200078e00ff */
[----:B------:R-:W-:Y:S01]  /*3d20*/  IABS R7, R2 ;  /* 0x0000000200077213 */ /* 0x000fe20000000000 */
[----:B------:R0:W-:Y:S02]  /*3d30*/  STL [R1+0x11c], R13 ;  /* 0x00011c0d01007387 */ /* 0x0001e40000100800 */
[----:B------:R-:W-:-:S02]  /*3d40*/  @!P1 IMAD.IADD R0, R0, 0x1, -R22 ;  /* 0x0000000100009824 */ /* 0x000fc400078e0a16 */
[----:B------:R-:W-:Y:S01]  /*3d50*/  @!P2 IMAD.MOV R12, RZ, RZ, -R12 ;  /* 0x000000ffff0ca224 */ /* 0x000fe200078e0a0c */
[----:B------:R-:W-:Y:S01]  /*3d60*/  ISETP.GE.AND P2, PT, R8, RZ, PT ;  /* 0x000000ff0800720c */ /* 0x000fe20003f46270 */
[----:B------:R-:W-:Y:S01]  /*3d70*/  IMAD.MOV.U32 R8, RZ, RZ, R9 ;  /* 0x000000ffff087224 */ /* 0x000fe200078e0009 */
[----:B------:R-:W-:Y:S01]  /*3d80*/  ISETP.GT.U32.AND P1, PT, R22, R0, PT ;  /* 0x000000001600720c */ /* 0x000fe20003f24070 */
[--C-:B------:R-:W-:Y:S01]  /*3d90*/  @!P4 IMAD.IADD R6, R6, 0x1, -R22.reuse ;  /* 0x000000010606c824 */ /* 0x100fe200078e0a16 */
[----:B------:R1:W-:Y:S01]  /*3da0*/  STL [R1+0x118], R12 ;  /* 0x0001180c01007387 */ /* 0x0003e20000100800 */
[----:B------:R-:W-:Y:S01]  /*3db0*/  IMAD.MOV R11, RZ, RZ, -R11 ;  /* 0x000000ffff0b7224 */ /* 0x000fe200078e0a0b */
[C---:B0-----:R-:W-:Y:S01]  /*3dc0*/  IADD3 R13, R3.reuse, 0x130, RZ ;  /* 0x00000130030d7810 */ /* 0x041fe20007ffe0ff */
[----:B------:R-:W-:Y:S01]  /*3dd0*/  @!P3 IMAD.IADD R10, R10, 0x1, -R22 ;  /* 0x000000010a0ab824 */ /* 0x000fe200078e0a16 */
[C---:B------:R-:W-:Y:S01]  /*3de0*/  ISETP.GT.U32.AND P4, PT, R22.reuse, R6, PT ;  /* 0x000000061600720c */ /* 0x040fe20003f84070 */
[----:B------:R-:W-:Y:S01]  /*3df0*/  IMAD R5, R22, R11, R5 ;  /* 0x0000000b16057224 */ /* 0x000fe200078e0205 */
[----:B------:R-:W-:Y:S01]  /*3e00*/  ISETP.GE.AND P3, PT, R4, RZ, PT ;  /* 0x000000ff0400720c */ /* 0x000fe20003f66270 */
[----:B------:R-:W-:Y:S01]  /*3e10*/  IMAD.HI.U32 R4, R24, R8, RZ ;  /* 0x0000000818047227 */ /* 0x000fe200078e00ff */
[----:B------:R-:W-:-:S03]  /*3e20*/  IADD3 R11, R3, 0x12c, RZ ;  /* 0x0000012c030b7810 */ /* 0x000fc60007ffe0ff */
[----:B------:R-:W-:Y:S02]  /*3e30*/  IMAD.MOV R4, RZ, RZ, -R4 ;  /* 0x000000ffff047224 */ /* 0x000fe400078e0a04 */
[----:B------:R-:W-:Y:S01]  /*3e40*/  @!P1 IMAD.IADD R0, R0, 0x1, -R22 ;  /* 0x0000000100009824 */ /* 0x000fe200078e0a16 */
[----:B------:R-:W-:Y:S01]  /*3e50*/  ISETP.GT.U32.AND P1, PT, R22, R5, PT ;  /* 0x000000051600720c */ /* 0x000fe20003f24070 */
[----:B------:R-:W-:-:S04]  /*3e60*/  IMAD.HI.U32 R9, R24, R7, RZ ;  /* 0x0000000718097227 */ /* 0x000fc800078e00ff */
[----:B-1----:R-:W-:Y:S02]  /*3e70*/  IMAD.MOV.U32 R12, RZ, RZ, R10 ;  /* 0x000000ffff0c7224 */ /* 0x002fe400078e000a */
[----:B------:R-:W-:Y:S01]  /*3e80*/  IMAD R8, R22, R4, R8 ;  /* 0x0000000416087224 */ /* 0x000fe200078e0208 */
[----:B------:R-:W-:Y:S01]  /*3e90*/  IADD3 R4, R3, 0x128, RZ ;  /* 0x0000012803047810 */ /* 0x000fe20007ffe0ff */
[----:B------:R-:W-:Y:S02]  /*3ea0*/  IMAD.MOV.U32 R10, RZ, RZ, R0 ;  /* 0x000000ffff0a7224 */ /* 0x000fe400078e0000 */
[----:B------:R-:W-:Y:S02]  /*3eb0*/  IMAD.MOV R9, RZ, RZ, -R9 ;  /* 0x000000ffff097224 */ /* 0x000fe400078e0a09 */
[----:B------:R-:W-:Y:S01]  /*3ec0*/  @!P4 IMAD.IADD R6, R6, 0x1, -R22 ;  /* 0x000000010606c824 */ /* 0x000fe200078e0a16 */
[----:B------:R-:W-:Y:S01]  /*3ed0*/  ISETP.GE.AND P4, PT, R13, RZ, PT ;  /* 0x000000ff0d00720c */ /* 0x000fe20003f86270 */
[----:B------:R-:W-:Y:S01]  /*3ee0*/  @!P0 IMAD.MOV R10, RZ, RZ, -R10 ;  /* 0x000000ffff0a8224 */ /* 0x000fe200078e0a0a */
[C---:B------:R-:W-:Y:S01]  /*3ef0*/  ISETP.GT.U32.AND P0, PT, R22.reuse, R8, PT ;  /* 0x000000081600720c */ /* 0x040fe20003f04070 */
[----:B------:R-:W-:Y:S01]  /*3f00*/  IMAD R7, R22, R9, R7 ;  /* 0x0000000916077224 */ /* 0x000fe200078e0207 */
[----:B------:R-:W-:Y:S01]  /*3f10*/  IABS R13, R13 ;  /* 0x0000000d000d7213 */ /* 0x000fe20000000000 */
[----:B------:R-:W-:Y:S01]  /*3f20*/  IMAD.MOV.U32 R15, RZ, RZ, R6 ;  /* 0x000000ffff0f7224 */ /* 0x000fe200078e0006 */
[----:B------:R-:W-:Y:S01]  /*3f30*/  IADD3 R9, R3, 0x124, RZ ;  /* 0x0000012403097810 */ /* 0x000fe20007ffe0ff */
[----:B------:R-:W-:-:S02]  /*3f40*/  @!P1 IMAD.IADD R5, R5, 0x1, -R22 ;  /* 0x0000000105059824 */ /* 0x000fc400078e0a16 */
[----:B------:R-:W-:Y:S01]  /*3f50*/  @!P5 IMAD.MOV R15, RZ, RZ, -R15 ;  /* 0x000000ffff0fd224 */ /* 0x000fe200078e0a0f */
[C---:B------:R-:W-:Y:S01]  /*3f60*/  ISETP.GT.U32.AND P5, PT, R22.reuse, R7, PT ;  /* 0x000000071600720c */ /* 0x040fe20003fa4070 */
[----:B------:R-:W-:Y:S01]  /*3f70*/  @!P6 IMAD.MOV R12, RZ, RZ, -R12 ;  /* 0x000000ffff0ce224 */ /* 0x000fe200078e0a0c */
[----:B------:R-:W-:Y:S01]  /*3f80*/  ISETP.GT.U32.AND P1, PT, R22, R5, PT ;  /* 0x000000051600720c */ /* 0x000fe20003f24070 */
[----:B------:R-:W-:Y:S01]  /*3f90*/  IMAD.HI.U32 R14, R24, R13, RZ ;  /* 0x0000000d180e7227 */ /* 0x000fe200078e00ff */
[----:B------:R-:W-:Y:S02]  /*3fa0*/  ISETP.GE.AND P6, PT, R2, RZ, PT ;  /* 0x000000ff0200720c */ /* 0x000fe40003fc6270 */
[----:B------:R0:W-:Y:S01]  /*3fb0*/  STL [R1+0x114], R12 ;  /* 0x0001140c01007387 */ /* 0x0001e20000100800 */
[----:B------:R-:W-:Y:S01]  /*3fc0*/  @!P0 IMAD.IADD R8, R8, 0x1, -R22 ;  /* 0x0000000108088824 */ /* 0x000fe200078e0a16 */
[----:B------:R-:W-:Y:S01]  /*3fd0*/  IABS R2, R4 ;  /* 0x0000000400027213 */ /* 0x000fe20000000000 */
[----:B------:R-:W-:Y:S01]  /*3fe0*/  IMAD.MOV R14, RZ, RZ, -R14 ;  /* 0x000000ffff0e7224 */ /* 0x000fe200078e0a0e */
[----:B------:R1:W-:Y:S01]  /*3ff0*/  STL [R1+0x110], R10 ;  /* 0x0001100a01007387 */ /* 0x0003e20000100800 */
[----:B------:R-:W-:-:S02]  /*4000*/  IABS R0, R9 ;  /* 0x0000000900007213 */ /* 0x000fc40000000000 */
[----:B------:R-:W-:Y:S01]  /*4010*/  ISETP.GT.U32.AND P0, PT, R22, R8, PT ;  /* 0x000000081600720c */ /* 0x000fe20003f04070 */
[--C-:B------:R-:W-:Y:S01]  /*4020*/  @!P5 IMAD.IADD R7, R7, 0x1, -R22.reuse ;  /* 0x000000010707d824 */ /* 0x100fe200078e0a16 */
[----:B------:R2:W-:Y:S01]  /*4030*/  STL [R1+0x10c], R15 ;  /* 0x00010c0f01007387 */ /* 0x0005e20000100800 */
[----:B0-----:R-:W-:Y:S01]  /*4040*/  IABS R12, R11 ;  /* 0x0000000b000c7213 */ /* 0x001fe20000000000 */
[----:B------:R-:W-:Y:S01]  /*4050*/  @!P1 IMAD.IADD R5, R5, 0x1, -R22 ;  /* 0x0000000105059824 */ /* 0x000fe200078e0a16 */
[----:B------:R-:W-:Y:S01]  /*4060*/  ISETP.GE.AND P1, PT, R11, RZ, PT ;  /* 0x000000ff0b00720c */ /* 0x000fe20003f26270 */
[----:B------:R-:W-:Y:S01]  /*4070*/  IMAD.HI.U32 R6, R24, R2, RZ ;  /* 0x0000000218067227 */ /* 0x000fe200078e00ff */
[----:B------:R-:W-:-:S03]  /*4080*/  ISETP.GT.U32.AND P5, PT, R22, R7, PT ;  /* 0x000000071600720c */ /* 0x000fc60003fa4070 */
[----:B-1----:R-:W-:-:S04]  /*4090*/  IMAD.HI.U32 R10, R24, R12, RZ ;  /* 0x0000000c180a7227 */ /* 0x002fc800078e00ff */
[----:B------:R-:W-:Y:S02]  /*40a0*/  IMAD R11, R22, R14, R13 ;  /* 0x0000000e160b7224 */ /* 0x000fe400078e020d */
[----:B------:R-:W-:Y:S02]  /*40b0*/  IMAD.MOV R10, RZ, RZ, -R10 ;  /* 0x000000ffff0a7224 */ /* 0x000fe400078e0a0a */
[----:B------:R-:W-:Y:S02]  /*40c0*/  IMAD.MOV R6, RZ, RZ, -R6 ;  /* 0x000000ffff067224 */ /* 0x000fe400078e0a06 */
[----:B------:R-:W-:Y:S01]  /*40d0*/  @!P0 IMAD.IADD R8, R8, 0x1, -R22 ;  /* 0x0000000108088824 */ /* 0x000fe200078e0a16 */
[C---:B------:R-:W-:Y:S01]  /*40e0*/  ISETP.GT.U32.AND P0, PT, R22.reuse, R11, PT ;  /* 0x0000000b1600720c */ /* 0x040fe20003f04070 */
[----:B------:R-:W-:Y:S02]  /*40f0*/  IMAD R12, R22, R10, R12 ;  /* 0x0000000a160c7224 */ /* 0x000fe400078e020c */
[----:B------:R-:W-:-:S04]  /*4100*/  IMAD.HI.U32 R10, R24, R0, RZ ;  /* 0x00000000180a7227 */ /* 0x000fc800078e00ff */
[C---:B------:R-:W-:Y:S01]  /*4110*/  IMAD R2, R22.reuse, R6, R2 ;  /* 0x0000000616027224 */ /* 0x040fe200078e0202 */
[----:B------:R-:W-:Y:S01]  /*4120*/  IADD3 R6, R3, 0x118, RZ ;  /* 0x0000011803067810 */ /* 0x000fe20007ffe0ff */
[----:B------:R-:W-:Y:S02]  /*4130*/  IMAD.MOV.U32 R16, RZ, RZ, R5 ;  /* 0x000000ffff107224 */ /* 0x000fe400078e0005 */
[----:B------:R-:W-:Y:S02]  /*4140*/  IMAD.MOV R5, RZ, RZ, -R10 ;  /* 0x000000ffff057224 */ /* 0x000fe400078e0a0a */
[----:B------:R-:W-:Y:S01]  /*4150*/  @!P5 IMAD.IADD R7, R7, 0x1, -R22 ;  /* 0x000000010707d824 */ /* 0x000fe200078e0a16 */
[C---:B------:R-:W-:Y:S01]  /*4160*/  ISETP.GT.U32.AND P5, PT, R22.reuse, R2, PT ;  /* 0x000000021600720c */ /* 0x040fe20003fa4070 */
[----:B--2---:R-:W-:Y:S02]  /*4170*/  IMAD.MOV.U32 R15, RZ, RZ, R8 ;  /* 0x000000ffff0f7224 */ /* 0x004fe400078e0008 */
[----:B------:R-:W-:Y:S01]  /*4180*/  @!P2 IMAD.MOV R16, RZ, RZ, -R16 ;  /* 0x000000ffff10a224 */ /* 0x000fe200078e0a10 */
[C---:B------:R-:W-:Y:S01]  /*4190*/  ISETP.GT.U32.AND P2, PT, R22.reuse, R12, PT ;  /* 0x0000000c1600720c */ /* 0x040fe20003f44070 */
[C---:B------:R-:W-:Y:S01]  /*41a0*/  IMAD R0, R22.reuse, R5, R0 ;  /* 0x0000000516007224 */ /* 0x040fe200078e0200 */
[----:B------:R-:W-:Y:S01]  /*41b0*/  IADD3 R5, R3, 0x11c, RZ ;  /* 0x0000011c03057810 */ /* 0x000fe20007ffe0ff */
[----:B------:R-:W-:Y:S01]  /*41c0*/  IMAD.MOV.U32 R8, RZ, RZ, R7 ;  /* 0x000000ffff087224 */ /* 0x000fe200078e0007 */
[----:B------:R0:W-:Y:S01]  /*41d0*/  STL [R1+0x108], R16 ;  /* 0x0001081001007387 */ /* 0x0001e20000100800 */
[----:B------:R-:W-:Y:S01]  /*41e0*/  @!P0 IMAD.IADD R11, R11, 0x1, -R22 ;  /* 0x000000010b0b8824 */ /* 0x000fe200078e0a16 */
[----:B------:R-:W-:Y:S01]  /*41f0*/  IABS R7, R5 ;  /* 0x0000000500077213 */ /* 0x000fe20000000000 */
[----:B------:R-:W-:Y:S01]  /*4200*/  @!P6 IMAD.MOV R8, RZ, RZ, -R8 ;  /* 0x000000ffff08e224 */ /* 0x000fe200078e0a08 */
[----:B------:R-:W-:Y:S01]  /*4210*/  ISETP.GT.U32.AND P6, PT, R22, R0, PT ;  /* 0x000000001600720c */ /* 0x000fe20003fc4070 */
[----:B------:R-:W-:Y:S01]  /*4220*/  @!P3 IMAD.MOV R15, RZ, RZ, -R15 ;  /* 0x000000ffff0fb224 */ /* 0x000fe200078e0a0f */
[----:B------:R-:W-:Y:S01]  /*4230*/  ISETP.GE.AND P3, PT, R4, RZ, PT ;  /* 0x000000ff0400720c */ /* 0x000fe20003f66270 */
[--C-:B------:R-:W-:Y:S01]  /*4240*/  @!P5 IMAD.IADD R2, R2, 0x1, -R22.reuse ;  /* 0x000000010202d824 */ /* 0x100fe200078e0a16 */
[----:B------:R-:W-:Y:S01]  /*4250*/  ISETP.GT.U32.AND P0, PT, R22, R11, PT ;  /* 0x0000000b1600720c */ /* 0x000fe20003f04070 */
[----:B------:R-:W-:Y:S01]  /*4260*/  @!P2 IMAD.IADD R12, R12, 0x1, -R22 ;  /* 0x000000010c0ca824 */ /* 0x000fe200078e0a16 */
[----:B------:R-:W-:Y:S01]  /*4270*/  IADD3 R4, R3, 0x120, RZ ;  /* 0x0000012003047810 */ /* 0x000fe20007ffe0ff */
[----:B------:R-:W-:Y:S01]  /*4280*/  STL [R1+0x104], R15 ;  /* 0x0001040f01007387 */ /* 0x000fe20000100800 */
[----:B------:R-:W-:-:S02]  /*4290*/  ISETP.GT.U32.AND P5, PT, R22, R2, PT ;  /* 0x000000021600720c */ /* 0x000fc40003fa4070 */
[----:B------:R-:W-:Y:S01]  /*42a0*/  IABS R10, R4 ;  /* 0x00000004000a7213 */ /* 0x000fe20000000000 */
[----:B------:R1:W-:Y:S01]  /*42b0*/  STL [R1+0x100], R8 ;  /* 0x0001000801007387 */ /* 0x0003e20000100800 */
[----:B------:R-:W-:Y:S01]  /*42c0*/  ISETP.GT.U32.AND P2, PT, R22, R12, PT ;  /* 0x0000000c1600720c */ /* 0x000fe20003f44070 */
[----:B------:R-:W-:Y:S01]  /*42d0*/  @!P6 IMAD.IADD R0, R0, 0x1, -R22 ;  /* 0x000000010000e824 */ /* 0x000fe200078e0a16 */
[----:B0-----:R-:W-:Y:S01]  /*42e0*/  IADD3 R16, R3, 0x104, RZ ;  /* 0x0000010403107810 */ /* 0x001fe20007ffe0ff */
[----:B------:R-:W-:-:S03]  /*42f0*/  IMAD.HI.U32 R13, R24, R10, RZ ;  /* 0x0000000a180d7227 */ /* 0x000fc600078e00ff */
[----:B------:R-:W-:Y:S01]  /*4300*/  ISETP.GT.U32.AND P6, PT, R22, R0, PT ;  /* 0x000000001600720c */ /* 0x000fe20003fc4070 */
[----:B------:R-:W-:Y:S01]  /*4310*/  @!P0 IMAD.IADD R11, R11, 0x1, -R22 ;  /* 0x000000010b0b8824 */ /* 0x000fe200078e0a16 */
[----:B------:R-:W-:Y:S01]  /*4320*/  ISETP.GE.AND P0, PT, R9, RZ, PT ;  /* 0x000000ff0900720c */ /* 0x000fe20003f06270 */
[----:B------:R-:W-:Y:S01]  /*4330*/  IMAD.MOV R13, RZ, RZ, -R13 ;  /* 0x000000ffff0d7224 */ /* 0x000fe200078e0a0d */
[----:B-1----:R-:W-:Y:S01]  /*4340*/  IABS R8, R6 ;  /* 0x0000000600087213 */ /* 0x002fe20000000000 */
[----:B------:R-:W-:-:S04]  /*4350*/  IMAD.HI.U32 R9, R24, R7, RZ ;  /* 0x0000000718097227 */ /* 0x000fc800078e00ff */
[----:B------:R-:W-:Y:S02]  /*4360*/  IMAD R10, R22, R13, R10 ;  /* 0x0000000d160a7224 */ /* 0x000fe400078e020a */
[----:B------:R-:W-:Y:S02]  /*4370*/  IMAD.MOV R9, RZ, RZ, -R9 ;  /* 0x000000ffff097224 */ /* 0x000fe400078e0a09 */
[--C-:B------:R-:W-:Y:S01]  /*4380*/  @!P5 IMAD.IADD R2, R2, 0x1, -R22.reuse ;  /* 0x000000010202d824 */ /* 0x100fe200078e0a16 */
[----:B------:R-:W-:Y:S01]  /*4390*/  ISETP.GE.AND P5, PT, R6, RZ, PT ;  /* 0x000000ff0600720c */ /* 0x000fe20003fa6270 */
[--C-:B------:R-:W-:Y:S01]  /*43a0*/  @!P2 IMAD.IADD R12, R12, 0x1, -R22.reuse ;  /* 0x000000010c0ca824 */ /* 0x100fe200078e0a16 */
[C---:B------:R-:W-:Y:S01]  /*43b0*/  ISETP.GT.U32.AND P2, PT, R22.reuse, R10, PT ;  /* 0x0000000a1600720c */ /* 0x040fe20003f44070 */
[----:B------:R-:W-:Y:S02]  /*43c0*/  IMAD R6, R22, R9, R7 ;  /* 0x0000000916067224 */ /* 0x000fe400078e0207 */
[----:B------:R-:W-:-:S02]  /*43d0*/  @!P6 IMAD.IADD R0, R0, 0x1, -R22 ;  /* 0x000000010000e824 */ /* 0x000fc400078e0a16 */
[----:B------:R-:W-:Y:S01]  /*43e0*/  IMAD.MOV.U32 R15, RZ, RZ, R11 ;  /* 0x000000ffff0f7224 */ /* 0x000fe200078e000b */
[----:B------:R-:W-:Y:S01]  /*43f0*/  ISETP.GT.U32.AND P6, PT, R22, R6, PT ;  /* 0x000000061600720c */ /* 0x000fe20003fc4070 */
[----:B------:R-:W-:Y:S02]  /*4400*/  IMAD.MOV.U32 R14, RZ, RZ, R12 ;  /* 0x000000ffff0e7224 */ /* 0x000fe400078e000c */
[----:B------:R-:W-:Y:S01]  /*4410*/  @!P4 IMAD.MOV R15, RZ, RZ, -R15 ;  /* 0x000000ffff0fc224 */ /* 0x000fe200078e0a0f */
[----:B------:R-:W-:Y:S01]  /*4420*/  ISETP.GE.AND P4, PT, R4, RZ, PT ;  /* 0x000000ff0400720c */ /* 0x000fe20003f86270 */
[----:B------:R-:W-:Y:S01]  /*4430*/  IMAD.MOV.U32 R13, RZ, RZ, R2 ;  /* 0x000000ffff0d7224 */ /* 0x000fe200078e0002 */
[C---:B------:R-:W-:Y:S01]  /*4440*/  IADD3 R4, R3.reuse, 0x114, RZ ;  /* 0x0000011403047810 */ /* 0x040fe20007ffe0ff */
[--C-:B------:R-:W-:Y:S01]  /*4450*/  @!P2 IMAD.IADD R10, R10, 0x1, -R22.reuse ;  /* 0x000000010a0aa824 */ /* 0x100fe200078e0a16 */
[----:B------:R-:W-:Y:S01]  /*4460*/  IADD3 R2, R3, 0x110, RZ ;  /* 0x0000011003027810 */ /* 0x000fe20007ffe0ff */
[----:B------:R-:W-:Y:S01]  /*4470*/  IMAD.HI.U32 R11, R24, R8, RZ ;  /* 0x00000008180b7227 */ /* 0x000fe200078e00ff */
[----:B------:R-:W-:Y:S01]  /*4480*/  IABS R7, R4 ;  /* 0x0000000400077213 */ /* 0x000fe20000000000 */
[----:B------:R0:W-:Y:S01]  /*4490*/  STL [R1+0xfc], R15 ;  /* 0x0000fc0f01007387 */ /* 0x0001e20000100800 */
[----:B------:R-:W-:Y:S01]  /*44a0*/  ISETP.GT.U32.AND P2, PT, R22, R10, PT ;  /* 0x0000000a1600720c */ /* 0x000fe20003f44070 */
[----:B------:R-:W-:Y:S01]  /*44b0*/  @!P6 IMAD.IADD R6, R6, 0x1, -R22 ;  /* 0x000000010606e824 */ /* 0x000fe200078e0a16 */
[----:B------:R-:W-:Y:S01]  /*44c0*/  IABS R18, R2 ;  /* 0x0000000200127213 */ /* 0x000fe20000000000 */
[----:B------:R-:W-:Y:S01]  /*44d0*/  @!P1 IMAD.MOV R14, RZ, RZ, -R14 ;  /* 0x000000ffff0e9224 */ /* 0x000fe200078e0a0e */
[----:B------:R-:W-:Y:S01]  /*44e0*/  ISETP.GE.AND P1, PT, R5, RZ, PT ;  /* 0x000000ff0500720c */ /* 0x000fe20003f26270 */
[----:B------:R-:W-:Y:S01]  /*44f0*/  IMAD.MOV R11, RZ, RZ, -R11 ;  /* 0x000000ffff0b7224 */ /* 0x000fe200078e0a0b */
[----:B------:R-:W-:Y:S01]  /*4500*/  ISETP.GT.U32.AND P6, PT, R22, R6, PT ;  /* 0x000000061600720c */ /* 0x000fe20003fc4070 */
[----:B------:R-:W-:Y:S01]  /*4510*/  IMAD.HI.U32 R5, R24, R7, RZ ;  /* 0x0000000718057227 */ /* 0x000fe200078e00ff */
[----:B------:R-:W-:Y:S01]  /*4520*/  STL [R1+0xf4], R14 ;  /* 0x0000f40e01007387 */ /* 0x000fe20000100800 */
[----:B0-----:R-:W-:-:S02]  /*4530*/  IADD3 R15, R3, 0xf8, RZ ;  /* 0x000000f8030f7810 */ /* 0x001fc40007ffe0ff */
[----:B------:R-:W-:Y:S02]  /*4540*/  IMAD.MOV.U32 R12, RZ, RZ, R0 ;  /* 0x000000ffff0c7224 */ /* 0x000fe400078e0000 */
[----:B------:R-:W-:Y:S02]  /*4550*/  IMAD R8, R22, R11, R8 ;  /* 0x0000000b16087224 */ /* 0x000fe400078e0208 */
[----:B------:R-:W-:-:S04]  /*4560*/  IMAD.HI.U32 R0, R24, R18, RZ ;  /* 0x0000001218007227 */ /* 0x000fc800078e00ff */
[----:B------:R-:W-:Y:S02]  /*4570*/  IMAD.MOV R5, RZ, RZ, -R5 ;  /* 0x000000ffff057224 */ /* 0x000fe400078e0a05 */
[----:B------:R-:W-:Y:S01]  /*4580*/  @!P3 IMAD.MOV R13, RZ, RZ, -R13 ;  /* 0x000000ffff0db224 */ /* 0x000fe200078e0a0d */
[----:B------:R-:W-:Y:S01]  /*4590*/  ISETP.GE.AND P3, PT, R4, RZ, PT ;  /* 0x000000ff0400720c */ /* 0x000fe20003f66270 */
[----:B------:R-:W-:Y:S01]  /*45a0*/  @!P0 IMAD.MOV R12, RZ, RZ, -R12 ;  /* 0x000000ffff0c8224 */ /* 0x000fe200078e0a0c */
[----:B------:R-:W-:Y:S01]  /*45b0*/  ISETP.GE.AND P0, PT, R2, RZ, PT ;  /* 0x000000ff0200720c */ /* 0x000fe20003f06270 */
[----:B------:R-:W-:Y:S01]  /*45c0*/  @!P2 IMAD.IADD R10, R10, 0x1, -R22 ;  /* 0x000000010a0aa824 */ /* 0x000fe200078e0a16 */
[C---:B------:R-:W-:Y:S01]  /*45d0*/  ISETP.GT.U32.AND P2, PT, R22.reuse, R8, PT ;  /* 0x000000081600720c */ /* 0x040fe20003f44070 */
[----:B------:R-:W-:Y:S01]  /*45e0*/  IMAD.MOV R0, RZ, RZ, -R0 ;  /* 0x000000ffff007224 */ /* 0x000fe200078e0a00 */
[----:B------:R0:W-:Y:S01]  /*45f0*/  STL [R1+0xf0], R13 ;  /* 0x0000f00d01007387 */ /* 0x0001e20000100800 */
[C---:B------:R-:W-:Y:S01]  /*4600*/  IMAD R7, R22.reuse, R5, R7 ;  /* 0x0000000516077224 */ /* 0x040fe200078e0207 */
[----:B------:R-:W-:Y:S01]  /*4610*/  IADD3 R2, R3, 0x10c, RZ ;  /* 0x0000010c03027810 */ /* 0x000fe20007ffe0ff */
[----:B------:R-:W-:Y:S01]  /*4620*/  IMAD R18, R22, R0, R18 ;  /* 0x0000000016127224 */ /* 0x000fe200078e0212 */
[----:B------:R1:W-:Y:S01]  /*4630*/  STL [R1+0xec], R12 ;  /* 0x0000ec0c01007387 */ /* 0x0003e20000100800 */
[----:B------:R-:W-:Y:S01]  /*4640*/  @!P6 IMAD.IADD R6, R6, 0x1, -R22 ;  /* 0x000000010606e824 */ /* 0x000fe200078e0a16 */
[----:B------:R-:W-:-:S02]  /*4650*/  ISETP.GT.U32.AND P6, PT, R22, R7, PT ;  /* 0x000000071600720c */ /* 0x000fc40003fc4070 */
[C---:B------:R-:W-:Y:S01]  /*4660*/  IADD3 R4, R3.reuse, 0x108, RZ ;  /* 0x0000010803047810 */ /* 0x040fe20007ffe0ff */
[----:B------:R-:W-:Y:S01]  /*4670*/  IMAD.MOV.U32 R11, RZ, RZ, R6 ;  /* 0x000000ffff0b7224 */ /* 0x000fe200078e0006 */
[----:B------:R-:W-:Y:S01]  /*4680*/  IABS R9, R2 ;  /* 0x0000000200097213 */ /* 0x000fe20000000000 */
[----:B------:R-:W-:Y:S01]  /*4690*/  @!P2 IMAD.IADD R8, R8, 0x1, -R22 ;  /* 0x000000010808a824 */ /* 0x000fe200078e0a16 */
[----:B0-----:R-:W-:Y:S01]  /*46a0*/  IABS R13, R4 ;  /* 0x00000004000d7213 */ /* 0x001fe20000000000 */
[----:B------:R-:W-:Y:S01]  /*46b0*/  @!P1 IMAD.MOV R11, RZ, RZ, -R11 ;  /* 0x000000ffff0b9224 */ /* 0x000fe200078e0a0b */
[----:B------:R-:W-:Y:S01]  /*46c0*/  ISETP.GE.AND P1, PT, R2, RZ, PT ;  /* 0x000000ff0200720c */ /* 0x000fe20003f26270 */
[----:B-1----:R-:W-:Y:S01]  /*46d0*/  IMAD.MOV.U32 R12, RZ, RZ, R10 ;  /* 0x000000ffff0c7224 */ /* 0x002fe200078e000a */
[----:B------:R-:W-:Y:S01]  /*46e0*/  ISETP.GT.U32.AND P2, PT, R22, R8, PT ;  /* 0x000000081600720c */ /* 0x000fe20003f44070 */
[----:B------:R-:W-:Y:S01]  /*46f0*/  IMAD.HI.U32 R5, R24, R9, RZ ;  /* 0x0000000918057227 */ /* 0x000fe200078e00ff */
[----:B------:R-:W-:-:S02]  /*4700*/  IADD3 R2, R3, 0xfc, RZ ;  /* 0x000000fc03027810 */ /* 0x000fc40007ffe0ff */
[----:B------:R-:W-:Y:S01]  /*4710*/  IADD3 R10, R3, 0xf4, RZ ;  /* 0x000000f4030a7810 */ /* 0x000fe20007ffe0ff */
[----:B------:R-:W-:Y:S01]  /*4720*/  @!P4 IMAD.MOV R12, RZ, RZ, -R12 ;  /* 0x000000ffff0cc224 */ /* 0x000fe200078e0a0c */
[----:B------:R-:W-:Y:S01]  /*4730*/  ISETP.GT.U32.AND P4, PT, R22, R18, PT ;  /* 0x000000121600720c */ /* 0x000fe20003f84070 */
[--C-:B------:R-:W-:Y:S01]  /*4740*/  @!P6 IMAD.IADD R7, R7, 0x1, -R22.reuse ;  /* 0x000000010707e824 */ /* 0x100fe200078e0a16 */
[----:B------:R-:W-:Y:S01]  /*4750*/  IABS R14, R2 ;  /* 0x00000002000e7213 */ /* 0x000fe20000000000 */
[----:B------:R-:W-:Y:S01]  /*4760*/  IMAD.HI.U32 R0, R24, R13, RZ ;  /* 0x0000000d18007227 */ /* 0x000fe200078e00ff */
[----:B------:R0:W-:Y:S02]  /*4770*/  STL [R1+0xe8], R12 ;  /* 0x0000e80c01007387 */ /* 0x0001e40000100800 */
[----:B------:R-:W-:Y:S01]  /*4780*/  ISETP.GT.U32.AND P6, PT, R22, R7, PT ;  /* 0x000000071600720c */ /* 0x000fe20003fc4070 */
[----:B------:R-:W-:Y:S01]  /*4790*/  IMAD.MOV R5, RZ, RZ, -R5 ;  /* 0x000000ffff057224 */ /* 0x000fe200078e0a05 */
[----:B------:R1:W-:Y:S01]  /*47a0*/  STL [R1+0xe4], R11 ;  /* 0x0000e40b01007387 */ /* 0x0003e20000100800 */
[----:B------:R-:W-:Y:S01]  /*47b0*/  @!P2 IMAD.IADD R8, R8, 0x1, -R22 ;  /* 0x000000010808a824 */ /* 0x000fe200078e0a16 */
[----:B------:R-:W-:Y:S01]  /*47c0*/  ISETP.GE.AND P2, PT, R4, RZ, PT ;  /* 0x000000ff0400720c */ /* 0x000fe20003f46270 */
[----:B------:R-:W-:Y:S01]  /*47d0*/  IMAD.MOV R0, RZ, RZ, -R0 ;  /* 0x000000ffff007224 */ /* 0x000fe200078e0a00 */
[----:B------:R-:W-:Y:S01]  /*47e0*/  IABS R4, R16 ;  /* 0x0000001000047213 */ /* 0x000fe20000000000 */
[--C-:B------:R-:W-:Y:S01]  /*47f0*/  @!P4 IMAD.IADD R18, R18, 0x1, -R22.reuse ;  /* 0x000000011212c824 */ /* 0x100fe200078e0a16 */
[----:B0-----:R-:W-:Y:S01]  /*4800*/  IABS R12, R17 ;  /* 0x00000011000c7213 */ /* 0x001fe20000000000 */
[C---:B------:R-:W-:Y:S01]  /*4810*/  IMAD R9, R22.reuse, R5, R9 ;  /* 0x0000000516097224 */ /* 0x040fe200078e0209 */
[----:B------:R-:W-:Y:S01]  /*4820*/  IABS R5, R15 ;  /* 0x0000000f00057213 */ /* 0x000fe20000000000 */
[C---:B------:R-:W-:Y:S01]  /*4830*/  IMAD R13, R22.reuse, R0, R13 ;  /* 0x00000000160d7224 */ /* 0x040fe200078e020d */
[C---:B------:R-:W-:Y:S01]  /*4840*/  ISETP.GT.U32.AND P4, PT, R22.reuse, R18, PT ;  /* 0x000000121600720c */ /* 0x040fe20003f84070 */
[----:B------:R-:W-:Y:S01]  /*4850*/  @!P6 IMAD.IADD R7, R7, 0x1, -R22 ;  /* 0x000000010707e824 */ /* 0x000fe200078e0a16 */
[----:B------:R-:W-:Y:S01]  /*4860*/  ISETP.GT.U32.AND P6, PT, R22, R9, PT ;  /* 0x000000091600720c */ /* 0x000fe20003fc4070 */
[----:B------:R-:W-:Y:S01]  /*4870*/  IMAD.HI.U32 R6, R24, R4, RZ ;  /* 0x0000000418067227 */ /* 0x000fe200078e00ff */
[----:B------:R-:W-:-:S03]  /*4880*/  IABS R0, R10 ;  /* 0x0000000a00007213 */ /* 0x000fc60000000000 */
[----:B------:R-:W-:Y:S02]  /*4890*/  IMAD.MOV R6, RZ, RZ, -R6 ;  /* 0x000000ffff067224 */ /* 0x000fe400078e0a06 */
[----:B------:R-:W-:-:S04]  /*48a0*/  IMAD.HI.U32 R20, R24, R12, RZ ;  /* 0x0000000c18147227 */ /* 0x000fc800078e00ff */
[----:B------:R-:W-:Y:S01]  /*48b0*/  @!P4 IMAD.IADD R18, R18, 0x1, -R22 ;  /* 0x000000011212c824 */ /* 0x000fe200078e0a16 */
[C---:B------:R-:W-:Y:S01]  /*48c0*/  ISETP.GT.U32.AND P4, PT, R22.reuse, R13, PT ;  /* 0x0000000d1600720c */ /* 0x040fe20003f84070 */
[C---:B------:R-:W-:Y:S02]  /*48d0*/  IMAD R4, R22.reuse, R6, R4 ;  /* 0x0000000616047224 */ /* 0x040fe400078e0204 */
[----:B------:R-:W-:Y:S02]  /*48e0*/  IMAD.MOV R20, RZ, RZ, -R20 ;  /* 0x000000ffff147224 */ /* 0x000fe400078e0a14 */
[----:B------:R-:W-:Y:S01]  /*48f0*/  @!P6 IMAD.IADD R9, R9, 0x1, -R22 ;  /* 0x000000010909e824 */ /* 0x000fe200078e0a16 */
[C---:B------:R-:W-:Y:S01]  /*4900*/  ISETP.GT.U32.AND P6, PT, R22.reuse, R4, PT ;  /* 0x000000041600720c */ /* 0x040fe20003fc4070 */
[----:B------:R-:W-:Y:S02]  /*4910*/  IMAD R12, R22, R20, R12 ;  /* 0x00000014160c7224 */ /* 0x000fe400078e020c */
[----:B------:R-:W-:-:S04]  /*4920*/  IMAD.HI.U32 R19, R24, R14, RZ ;  /* 0x0000000e18137227 */ /* 0x000fc800078e00ff */
[----:B------:R-:W-:Y:S01]  /*4930*/  @!P4 IMAD.IADD R13, R13, 0x1, -R22 ;  /* 0x000000010d0dc824 */ /* 0x000fe200078e0a16 */
[----:B------:R-:W-:Y:S01]  /*4940*/  ISETP.GT.U32.AND P4, PT, R22, R12, PT ;  /* 0x0000000c1600720c */ /* 0x000fe20003f84070 */
[----:B------:R-:W-:-:S04]  /*4950*/  IMAD.HI.U32 R6, R24, R5, RZ ;  /* 0x0000000518067227 */ /* 0x000fc800078e00ff */
[----:B------:R-:W-:Y:S01]  /*4960*/  @!P6 IMAD.IADD R4, R4, 0x1, -R22 ;  /* 0x000000010404e824 */ /* 0x000fe200078e0a16 */
[----:B------:R-:W-:Y:S01]  /*4970*/  ISETP.GT.U32.AND P6, PT, R22, R9, PT ;  /* 0x000000091600720c */ /* 0x000fe20003fc4070 */
[----:B------:R-:W-:Y:S01]  /*4980*/  IMAD.MOV.U32 R21, RZ, RZ, R8 ;  /* 0x000000ffff157224 */ /* 0x000fe200078e0008 */
[----:B------:R-:W-:Y:S01]  /*4990*/  IADD3 R8, R3, 0xec, RZ ;  /* 0x000000ec03087810 */ /* 0x000fe20007ffe0ff */
[----:B------:R-:W-:Y:S02]  /*49a0*/  IMAD.MOV R19, RZ, RZ, -R19 ;  /* 0x000000ffff137224 */ /* 0x000fe400078e0a13 */
[----:B-1----:R-:W-:-:S04]  /*49b0*/  IMAD.HI.U32 R11, R24, R0, RZ ;  /* 0x00000000180b7227 */ /* 0x002fc800078e00ff */
[----:B------:R-:W-:Y:S01]  /*49c0*/  @!P4 IMAD.IADD R12, R12, 0x1, -R22 ;  /* 0x000000010c0cc824 */ /* 0x000fe200078e0a16 */
[C---:B------:R-:W-:Y:S01]  /*49d0*/  ISETP.GT.U32.AND P4, PT, R22.reuse, R4, PT ;  /* 0x000000041600720c */ /* 0x040fe20003f84070 */
[----:B------:R-:W-:Y:S02]  /*49e0*/  IMAD.MOV R20, RZ, RZ, -R6 ;  /* 0x000000ffff147224 */ /* 0x000fe400078e0a06 */
[----:B------:R-:W-:Y:S01]  /*49f0*/  @!P5 IMAD.MOV R21, RZ, RZ, -R21 ;  /* 0x000000ffff15d224 */ /* 0x000fe200078e0a15 */
[C---:B------:R-:W-:Y:S01]  /*4a00*/  ISETP.GT.U32.AND P5, PT, R22.reuse, R13, PT ;  /* 0x0000000d1600720c */ /* 0x040fe20003fa4070 */
[C---:B------:R-:W-:Y:S02]  /*4a10*/  IMAD R6, R22.reuse, R19, R14 ;  /* 0x0000001316067224 */ /* 0x040fe400078e020e */
[----:B------:R-:W-:Y:S01]  /*4a20*/  IMAD.MOV.U32 R19, RZ, RZ, R7 ;  /* 0x000000ffff137224 */ /* 0x000fe200078e0007 */
[----:B------:R-:W-:Y:S01]  /*4a30*/  STL [R1+0xe0], R21 ;  /* 0x0000e01501007387 */ /* 0x000fe20000100800 */
[----:B------:R-:W-:Y:S01]  /*4a40*/  IMAD.MOV R14, RZ, RZ, -R11 ;  /* 0x000000ffff0e7224 */ /* 0x000fe200078e0a0b */
[----:B------:R-:W-:Y:S01]  /*4a50*/  IADD3 R11, R3, 0xf0, RZ ;  /* 0x000000f0030b7810 */ /* 0x000fe20007ffe0ff */
[C---:B------:R-:W-:Y:S01]  /*4a60*/  IMAD R5, R22.reuse, R20, R5 ;  /* 0x0000001416057224 */ /* 0x040fe200078e0205 */
[----:B------:R-:W-:Y:S01]  /*4a70*/  IABS R7, R8 ;  /* 0x0000000800077213 */ /* 0x000fe20000000000 */
[----:B------:R-:W-:Y:S01]  /*4a80*/  @!P0 IMAD.MOV R18, RZ, RZ, -R18 ;  /* 0x000000ffff128224 */ /* 0x000fe200078e0a12 */
[C---:B------:R-:W-:Y:S01]  /*4a90*/  ISETP.GT.U32.AND P0, PT, R22.reuse, R6, PT ;  /* 0x000000061600720c */ /* 0x040fe20003f04070 */
[----:B------:R-:W-:Y:S01]  /*4aa0*/  @!P3 IMAD.MOV R19, RZ, RZ, -R19 ;  /* 0x000000ffff13b224 */ /* 0x000fe200078e0a13 */
[C---:B------:R-:W-:Y:S01]  /*4ab0*/  ISETP.GT.U32.AND P3, PT, R22.reuse, R12, PT ;  /* 0x0000000c1600720c */ /* 0x040fe20003f64070 */
[C---:B------:R-:W-:Y:S01]  /*4ac0*/  IMAD R0, R22.reuse, R14, R0 ;  /* 0x0000000e16007224 */ /* 0x040fe200078e0200 */
[----:B------:R-:W-:Y:S01]  /*4ad0*/  IABS R14, R11 ;  /* 0x0000000b000e7213 */ /* 0x000fe20000000000 */
[--C-:B------:R-:W-:Y:S01]  /*4ae0*/  @!P6 IMAD.IADD R9, R9, 0x1, -R22.reuse ;  /* 0x000000010909e824 */ /* 0x100fe200078e0a16 */
[----:B------:R-:W-:Y:S01]  /*4af0*/  ISETP.GT.U32.AND P6, PT, R22, R5, PT ;  /* 0x000000051600720c */ /* 0x000fe20003fc4070 */
[--C-:B------:R-:W-:Y:S01]  /*4b00*/  @!P4 IMAD.IADD R4, R4, 0x1, -R22.reuse ;  /* 0x000000010404c824 */ /* 0x100fe200078e0a16 */
[----:B------:R-:W-:Y:S01]  /*4b10*/  ISETP.GT.U32.AND P4, PT, R22, R0, PT ;  /* 0x000000001600720c */ /* 0x000fe20003f84070 */
[----:B------:R0:W-:Y:S01]  /*4b20*/  STL [R1+0xdc], R19 ;  /* 0x0000dc1301007387 */ /* 0x0001e20000100800 */
[--C-:B------:R-:W-:Y:S01]  /*4b30*/  @!P5 IMAD.IADD R13, R13, 0x1, -R22.reuse ;  /* 0x000000010d0dd824 */ /* 0x100fe200078e0a16 */
[----:B------:R-:W-:Y:S01]  /*4b40*/  ISETP.GE.AND P5, PT, R16, RZ, PT ;  /* 0x000000ff1000720c */ /* 0x000fe20003fa6270 */
[----:B------:R-:W-:Y:S01]  /*4b50*/  IMAD.MOV.U32 R20, RZ, RZ, R9 ;  /* 0x000000ffff147224 */ /* 0x000fe200078e0009 */
[----:B------:R1:W-:Y:S01]  /*4b60*/  STL [R1+0xd8], R18 ;  /* 0x0000d81201007387 */ /* 0x0003e20000100800 */
[--C-:B------:R-:W-:Y:S01]  /*4b70*/  @!P0 IMAD.IADD R6, R6, 0x1, -R22.reuse ;  /* 0x0000000106068824 */ /* 0x100fe200078e0a16 */
[----:B------:R-:W-:Y:S01]  /*4b80*/  ISETP.GE.AND P0, PT, R2, RZ, PT ;  /* 0x000000ff0200720c */ /* 0x000fe20003f06270 */
[----:B------:R-:W-:Y:S01]  /*4b90*/  @!P3 IMAD.IADD R12, R12, 0x1, -R22 ;  /* 0x000000010c0cb824 */ /* 0x000fe200078e0a16 */
[----:B------:R-:W-:Y:S01]  /*4ba0*/  ISETP.GE.AND P3, PT, R17, RZ, PT ;  /* 0x000000ff1100720c */ /* 0x000fe20003f66270 */
[----:B------:R-:W-:Y:S01]  /*4bb0*/  @!P1 IMAD.MOV R20, RZ, RZ, -R20 ;  /* 0x000000ffff149224 */ /* 0x000fe200078e0a14 */
[----:B------:R-:W-:Y:S01]  /*4bc0*/  ISETP.GT.U32.AND P1, PT, R22, R6, PT ;  /* 0x000000061600720c */ /* 0x000fe20003f24070 */
[----:B------:R-:W-:Y:S01]  /*4bd0*/  @!P6 IMAD.IADD R5, R5, 0x1, -R22 ;  /* 0x000000010505e824 */ /* 0x000fe200078e0a16 */
[----:B------:R-:W-:Y:S01]  /*4be0*/  IADD3 R9, R3, 0xe8, RZ ;  /* 0x000000e803097810 */ /* 0x000fe20007ffe0ff */
[----:B0-----:R-:W-:Y:S01]  /*4bf0*/  IMAD.MOV.U32 R19, RZ, RZ, R13 ;  /* 0x000000ffff137224 */ /* 0x001fe200078e000d */
[----:B------:R-:W-:Y:S01]  /*4c00*/  STL [R1+0xd4], R20 ;  /* 0x0000d41401007387 */ /* 0x000fe20000100800 */
[----:B-1----:R-:W-:Y:S01]  /*4c10*/  IMAD.HI.U32 R18, R24, R14, RZ ;  /* 0x0000000e18127227 */ /* 0x002fe200078e00ff */
[----:B------:R-:W-:-:S02]  /*4c20*/  ISETP.GE.AND P6, PT, R15, RZ, PT ;  /* 0x000000ff0f00720c */ /* 0x000fc40003fc6270 */
[C---:B------:R-:W-:Y:S01]  /*4c30*/  IADD3 R21, R3.reuse, 0x38, RZ ;  /* 0x0000003803157810 */ /* 0x040fe20007ffe0ff */
[----:B------:R-:W-:Y:S02]  /*4c40*/  IMAD.MOV R18, RZ, RZ, -R18 ;  /* 0x000000ffff127224 */ /* 0x000fe400078e0a12 */
[----:B------:R-:W-:Y:S01]  /*4c50*/  IMAD.MOV.U32 R13, RZ, RZ, R4 ;  /* 0x000000ffff0d7224 */ /* 0x000fe200078e0004 */
[----:B------:R-:W-:Y:S01]  /*4c60*/  IADD3 R4, R3, 0xe4, RZ ;  /* 0x000000e403047810 */ /* 0x000fe20007ffe0ff */
[----:B------:R-:W-:Y:S02]  /*4c70*/  IMAD R2, R22, R18, R14 ;  /* 0x0000001216027224 */ /* 0x000fe400078e020e */
[----:B------:R-:W-:Y:S01]  /*4c80*/  @!P4 IMAD.IADD R0, R0, 0x1, -R22 ;  /* 0x000000010000c824 */ /* 0x000fe200078e0a16 */
[C---:B------:R-:W-:Y:S01]  /*4c90*/  ISETP.GT.U32.AND P4, PT, R22.reuse, R5, PT ;  /* 0x000000051600720c */ /* 0x040fe20003f84070 */
[----:B------:R-:W-:Y:S01]  /*4ca0*/  @!P5 IMAD.MOV R13, RZ, RZ, -R13 ;  /* 0x000000ffff0dd224 */ /* 0x000fe200078e0a0d */
[----:B------:R-:W-:Y:S01]  /*4cb0*/  ISETP.GT.U32.AND P5, PT, R22, R2, PT ;  /* 0x000000021600720c */ /* 0x000fe20003fa4070 */
[----:B------:R-:W-:-:S04]  /*4cc0*/  IMAD.HI.U32 R16, R24, R7, RZ ;  /* 0x0000000718107227 */ /* 0x000fc800078e00ff */
[----:B------:R-:W-:Y:S01]  /*4cd0*/  @!P2 IMAD.MOV R19, RZ, RZ, -R19 ;  /* 0x000000ffff13a224 */ /* 0x000fe200078e0a13 */
[----:B------:R-:W-:Y:S01]  /*4ce0*/  ISETP.GT.U32.AND P2, PT, R22, R0, PT ;  /* 0x000000001600720c */ /* 0x000fe20003f44070 */
[----:B------:R-:W-:Y:S02]  /*4cf0*/  IMAD.MOV R16, RZ, RZ, -R16 ;  /* 0x000000ffff107224 */ /* 0x000fe400078e0a10 */
[----:B------:R-:W-:Y:S01]  /*4d00*/  @!P3 IMAD.MOV R12, RZ, RZ, -R12 ;  /* 0x000000ffff0cb224 */ /* 0x000fe200078e0a0c */
[----:B------:R-:W-:Y:S01]  /*4d10*/  ISETP.GE.AND P3, PT, R10, RZ, PT ;  /* 0x000000ff0a00720c */ /* 0x000fe20003f66270 */
[----:B------:R-:W-:Y:S01]  /*4d20*/  IMAD R7, R22, R16, R7 ;  /* 0x0000001016077224 */ /* 0x000fe200078e0207 */
[----:B------:R-:W-:Y:S01]  /*4d30*/  IABS R10, R9 ;  /* 0x00000009000a7213 */ /* 0x000fe20000000000 */
[--C-:B------:R-:W-:Y:S01]  /*4d40*/  @!P1 IMAD.IADD R6, R6, 0x1, -R22.reuse ;  /* 0x0000000106069824 */ /* 0x100fe200078e0a16 */
[----:B------:R-:W-:Y:S01]  /*4d50*/  STL [R1+0xd0], R19 ;  /* 0x0000d01301007387 */ /* 0x000fe20000100800 */
[--C-:B------:R-:W-:Y:S01]  /*4d60*/  @!P4 IMAD.IADD R5, R5, 0x1, -R22.reuse ;  /* 0x000000010505c824 */ /* 0x100fe200078e0a16 */
[----:B------:R-:W-:Y:S01]  /*4d70*/  ISETP.GE.AND P4, PT, R11, RZ, PT ;  /* 0x000000ff0b00720c */ /* 0x000fe20003f86270 */
[----:B------:R-:W-:Y:S01]  /*4d80*/  IMAD.HI.U32 R11, R24, R10, RZ ;  /* 0x0000000a180b7227 */ /* 0x000fe200078e00ff */
[----:B------:R-:W-:Y:S01]  /*4d90*/  ISETP.GT.U32.AND P1, PT, R22, R7, PT ;  /* 0x000000071600720c */ /* 0x000fe20003f24070 */
[----:B------:R0:W-:Y:S02]  /*4da0*/  STL [R1+0xcc], R13 ;  /* 0x0000cc0d01007387 */ /* 0x0001e40000100800 */
[----:B------:R-:W-:Y:S01]  /*4db0*/  @!P5 IMAD.IADD R2, R2, 0x1, -R22 ;  /* 0x000000010202d824 */ /* 0x000fe200078e0a16 */
[----:B------:R-:W-:Y:S01]  /*4dc0*/  ISETP.GE.AND P5, PT, R9, RZ, PT ;  /* 0x000000ff0900720c */ /* 0x000fe20003fa6270 */
[----:B------:R-:W-:Y:S01]  /*4dd0*/  IMAD.MOV.U32 R14, RZ, RZ, R6 ;  /* 0x000000ffff0e7224 */ /* 0x000fe200078e0006 */
[----:B------:R1:W-:Y:S01]  /*4de0*/  STL [R1+0xc8], R12 ;  /* 0x0000c80c01007387 */ /* 0x0003e20000100800 */
[----:B------:R-:W-:Y:S01]  /*4df0*/  @!P2 IMAD.IADD R0, R0, 0x1, -R22 ;  /* 0x000000010000a824 */ /* 0x000fe200078e0a16 */
[----:B------:R-:W-:Y:S01]  /*4e00*/  ISETP.GE.AND P2, PT, R8, RZ, PT ;  /* 0x000000ff0800720c */ /* 0x000fe20003f46270 */
[----:B------:R-:W-:-:S02]  /*4e10*/  IMAD.MOV R11, RZ, RZ, -R11 ;  /* 0x000000ffff0b7224 */ /* 0x000fc400078e0a0b */
[----:B------:R-:W-:Y:S01]  /*4e20*/  @!P0 IMAD.MOV R14, RZ, RZ, -R14 ;  /* 0x000000ffff0e8224 */ /* 0x000fe200078e0a0e */
[C---:B------:R-:W-:Y:S01]  /*4e30*/  ISETP.GT.U32.AND P0, PT, R22.reuse, R2, PT ;  /* 0x000000021600720c */ /* 0x040fe20003f04070 */
[C---:B------:R-:W-:Y:S01]  /*4e40*/  IMAD R10, R22.reuse, R11, R10 ;  /* 0x0000000b160a7224 */ /* 0x040fe200078e020a */
[----:B0-----:R-:W-:Y:S01]  /*4e50*/  IABS R13, R4 ;  /* 0x00000004000d7213 */ /* 0x001fe20000000000 */
[----:B------:R-:W-:Y:S01]  /*4e60*/  @!P1 IMAD.IADD R7, R7, 0x1, -R22 ;  /* 0x0000000107079824 */ /* 0x000fe200078e0a16 */
[C---:B------:R-:W-:Y:S01]  /*4e70*/  IADD3 R11, R3.reuse, 0xe0, RZ ;  /* 0x000000e0030b7810 */ /* 0x040fe20007ffe0ff */
[----:B-1----:R-:W-:Y:S01]  /*4e80*/  IMAD.MOV.U32 R12, RZ, RZ, R5 ;  /* 0x000000ffff0c7224 */ /* 0x002fe200078e0005 */
[----:B------:R-:W-:Y:S01]  /*4e90*/  STL [R1+0xc4], R14 ;  /* 0x0000c40e01007387 */ /* 0x000fe20000100800 */
[----:B------:R-:W-:Y:S01]  /*4ea0*/  IMAD.MOV.U32 R5, RZ, RZ, R0 ;  /* 0x000000ffff057224 */ /* 0x000fe200078e0000 */
[----:B------:R-:W-:Y:S01]  /*4eb0*/  IADD3 R0, R3, 0xdc, RZ ;  /* 0x000000dc03007810 */ /* 0x000fe20007ffe0ff */
[----:B------:R-:W-:Y:S01]  /*4ec0*/  @!P6 IMAD.MOV R12, RZ, RZ, -R12 ;  /* 0x000000ffff0ce224 */ /* 0x000fe200078e0a0c */
[C---:B------:R-:W-:Y:S01]  /*4ed0*/  ISETP.GT.U32.AND P6, PT, R22.reuse, R7, PT ;  /* 0x000000071600720c */ /* 0x040fe20003fc4070 */
[----:B------:R-:W-:Y:S01]  /*4ee0*/  @!P3 IMAD.MOV R5, RZ, RZ, -R5 ;  /* 0x000000ffff05b224 */ /* 0x000fe200078e0a05 */
[----:B------:R-:W-:Y:S01]  /*4ef0*/  ISETP.GT.U32.AND P3, PT, R22, R10, PT ;  /* 0x0000000a1600720c */ /* 0x000fe20003f64070 */
[----:B------:R-:W-:Y:S01]  /*4f00*/  @!P0 IMAD.IADD R2, R2, 0x1, -R22 ;  /* 0x0000000102028824 */ /* 0x000fe200078e0a16 */
[----:B------:R-:W-:Y:S01]  /*4f10*/  ISETP.GE.AND P0, PT, R11, RZ, PT ;  /* 0x000000ff0b00720c */ /* 0x000fe20003f06270 */
[----:B------:R-:W-:Y:S01]  /*4f20*/  IMAD.HI.U32 R8, R24, R13, RZ ;  /* 0x0000000d18087227 */ /* 0x000fe200078e00ff */
[----:B------:R-:W-:Y:S01]  /*4f30*/  IABS R11, R11 ;  /* 0x0000000b000b7213 */ /* 0x000fe20000000000 */
[----:B------:R-:W-:Y:S01]  /*4f40*/  STL [R1+0xc0], R12 ;  /* 0x0000c00c01007387 */ /* 0x000fe20000100800 */
[----:B------:R-:W-:Y:S01]  /*4f50*/  ISETP.GE.AND P1, PT, R4, RZ, PT ;  /* 0x000000ff0400720c */ /* 0x000fe20003f26270 */
[----:B------:R-:W-:Y:S01]  /*4f60*/  IMAD.MOV.U32 R6, RZ, RZ, R2 ;  /* 0x000000ffff067224 */ /* 0x000fe200078e0002 */
[----:B------:R-:W-:Y:S01]  /*4f70*/  IABS R4, R0 ;  /* 0x0000000000047213 */ /* 0x000fe20000000000 */
[----:B------:R-:W-:Y:S01]  /*4f80*/  IMAD.MOV R8, RZ, RZ, -R8 ;  /* 0x000000ffff087224 */ /* 0x000fe200078e0a08 */
[----:B------:R0:W-:Y:S01]  /*4f90*/  STL [R1+0xbc], R5 ;  /* 0x0000bc0501007387 */ /* 0x0001e20000100800 */
[----:B------:R-:W-:Y:S01]  /*4fa0*/  @!P4 IMAD.MOV R6, RZ, RZ, -R6 ;  /* 0x000000ffff06c224 */ /* 0x000fe200078e0a06 */
[----:B------:R-:W-:Y:S01]  /*4fb0*/  ISETP.GE.AND P4, PT, R0, RZ, PT ;  /* 0x000000ff0000720c */ /* 0x000fe20003f86270 */
[----:B------:R-:W-:-:S02]  /*4fc0*/  @!P3 IMAD.IADD R10, R10, 0x1, -R22 ;  /* 0x000000010a0ab824 */ /* 0x000fc400078e0a16 */
[C---:B------:R-:W-:Y:S01]  /*4fd0*/  IMAD R13, R22.reuse, R8, R13 ;  /* 0x00000008160d7224 */ /* 0x040fe200078e020d */
[----:B------:R1:W-:Y:S01]  /*4fe0*/  STL [R1+0xb8], R6 ;  /* 0x0000b80601007387 */ /* 0x0003e20000100800 */
[----:B------:R-:W-:Y:S01]  /*4ff0*/  @!P6 IMAD.IADD R7, R7, 0x1, -R22 ;  /* 0x000000010707e824 */ /* 0x000fe200078e0a16 */
[----:B------:R-:W-:Y:S01]  /*5000*/  ISETP.GT.U32.AND P3, PT, R22, R10, PT ;  /* 0x0000000a1600720c */ /* 0x000fe20003f64070 */
[----:B------:R-:W-:Y:S01]  /*5010*/  IMAD.HI.U32 R2, R24, R4, RZ ;  /* 0x0000000418027227 */ /* 0x000fe200078e00ff */
[----:B------:R-:W-:Y:S02]  /*5020*/  ISETP.GT.U32.AND P6, PT, R22, R13, PT ;  /* 0x0000000d1600720c */ /* 0x000fe40003fc4070 */
[C---:B0-----:R-:W-:Y:S01]  /*5030*/  IADD3 R5, R3.reuse, 0xd8, RZ ;  /* 0x000000d803057810 */ /* 0x041fe20007ffe0ff */
[----:B------:R-:W-:Y:S01]  /*5040*/  @!P2 IMAD.MOV R7, RZ, RZ, -R7 ;  /* 0x000000ffff07a224 */ /* 0x000fe200078e0a07 */
[----:B------:R-:W-:Y:S01]  /*5050*/  IADD3 R12, R3, 0xd0, RZ ;  /* 0x000000d0030c7810 */ /* 0x000fe20007ffe0ff */
[----:B------:R-:W-:Y:S01]  /*5060*/  IMAD.MOV R2, RZ, RZ, -R2 ;  /* 0x000000ffff027224 */ /* 0x000fe200078e0a02 */
[----:B------:R-:W-:Y:S01]  /*5070*/  IABS R9, R5 ;  /* 0x0000000500097213 */ /* 0x000fe20000000000 */
[----:B-1----:R-:W-:Y:S01]  /*5080*/  IMAD.HI.U32 R6, R24, R11, RZ ;  /* 0x0000000b18067227 */ /* 0x002fe200078e00ff */
[----:B------:R-:W-:Y:S01]  /*5090*/  ISETP.GE.AND P2, PT, R5, RZ, PT ;  /* 0x000000ff0500720c */ /* 0x000fe20003f46270 */
[----:B------:R0:W-:Y:S01]  /*50a0*/  STL [R1+0xb4], R7 ;  /* 0x0000b40701007387 */ /* 0x0001e20000100800 */
[----:B------:R-:W-:Y:S01]  /*50b0*/  IABS R14, R12 ;  /* 0x0000000c000e7213 */ /* 0x000fe20000000000 */
[----:B------:R-:W-:-:S02]  /*50c0*/  IMAD.MOV R6, RZ, RZ, -R6 ;  /* 0x000000ffff067224 */ /* 0x000fc400078e0a06 */
[--C-:B------:R-:W-:Y:S02]  /*50d0*/  @!P3 IMAD.IADD R10, R10, 0x1, -R22.reuse ;  /* 0x000000010a0ab824 */ /* 0x100fe400078e0a16 */
[----:B------:R-:W-:Y:S02]  /*50e0*/  IMAD R11, R22, R6, R11 ;  /* 0x00000006160b7224 */ /* 0x000fe400078e020b */
[----:B------:R-:W-:Y:S02]  /*50f0*/  @!P6 IMAD.IADD R13, R13, 0x1, -R22 ;  /* 0x000000010d0de824 */ /* 0x000fe400078e0a16 */
[----:B------:R-:W-:Y:S01]  /*5100*/  IMAD.HI.U32 R0, R24, R9, RZ ;  /* 0x0000000918007227 */ /* 0x000fe200078e00ff */
[C---:B------:R-:W-:Y:S02]  /*5110*/  ISETP.GT.U32.AND P3, PT, R22.reuse, R11, PT ;  /* 0x0000000b1600720c */ /* 0x040fe40003f64070 */
[C---:B------:R-:W-:Y:S01]  /*5120*/  ISETP.GT.U32.AND P6, PT, R22.reuse, R13, PT ;  /* 0x0000000d1600720c */ /* 0x040fe20003fc4070 */
[----:B------:R-:W-:Y:S01]  /*5130*/  IMAD.MOV R5, RZ, RZ, -R0 ;  /* 0x000000ffff057224 */ /* 0x000fe200078e0a00 */
[C---:B------:R-:W-:Y:S01]  /*5140*/  IADD3 R0, R3.reuse, 0xd4, RZ ;  /* 0x000000d403007810 */ /* 0x040fe20007ffe0ff */
[----:B------:R-:W-:Y:S01]  /*5150*/  IMAD.MOV.U32 R15, RZ, RZ, R10 ;  /* 0x000000ffff0f7224 */ /* 0x000fe200078e000a */
[----:B0-----:R-:W-:Y:S01]  /*5160*/  IADD3 R7, R3, 0xcc, RZ ;  /* 0x000000cc03077810 */ /* 0x001fe20007ffe0ff */
[C---:B------:R-:W-:Y:S01]  /*5170*/  IMAD R9, R22.reuse, R5, R9 ;  /* 0x0000000516097224 */ /* 0x040fe200078e0209 */
[----:B------:R-:W-:Y:S01]  /*5180*/  IABS R5, R0 ;  /* 0x0000000000057213 */ /* 0x000fe20000000000 */
[----:B------:R-:W-:Y:S01]  /*5190*/  @!P5 IMAD.MOV R15, RZ, RZ, -R15 ;  /* 0x000000ffff0fd224 */ /* 0x000fe200078e0a0f */
[----:B------:R-:W-:Y:S01]  /*51a0*/  IABS R8, R7 ;  /* 0x0000000700087213 */ /* 0x000fe20000000000 */
[C---:B------:R-:W-:Y:S01]  /*51b0*/  IMAD R4, R22.reuse, R2, R4 ;  /* 0x0000000216047224 */ /* 0x040fe200078e0204 */
[C---:B------:R-:W-:Y:S01]  /*51c0*/  ISETP.GT.U32.AND P5, PT, R22.reuse, R9, PT ;  /* 0x000000091600720c */ /* 0x040fe20003fa4070 */
[--C-:B------:R-:W-:Y:S01]  /*51d0*/  @!P3 IMAD.IADD R11, R11, 0x1, -R22.reuse ;  /* 0x000000010b0bb824 */ /* 0x100fe200078e0a16 */
[----:B------:R-:W-:Y:S01]  /*51e0*/  IADD3 R2, R3, 0xc8, RZ ;  /* 0x000000c803027810 */ /* 0x000fe20007ffe0ff */
[----:B------:R-:W-:Y:S01]  /*51f0*/  @!P6 IMAD.IADD R13, R13, 0x1, -R22 ;  /* 0x000000010d0de824 */ /* 0x000fe200078e0a16 */
[----:B------:R-:W-:Y:S01]  /*5200*/  ISETP.GT.U32.AND P6, PT, R22, R4, PT ;  /* 0x000000041600720c */ /* 0x000fe20003fc4070 */
[----:B------:R-:W-:Y:S01]  /*5210*/  IMAD.HI.U32 R10, R24, R5, RZ ;  /* 0x00000005180a7227 */ /* 0x000fe200078e00ff */
[----:B------:R-:W-:Y:S01]  /*5220*/  ISETP.GT.U32.AND P3, PT, R22, R11, PT ;  /* 0x0000000b1600720c */ /* 0x000fe20003f64070 */
[----:B------:R-:W-:Y:S01]  /*5230*/  STL [R1+0xb0], R15 ;  /* 0x0000b00f01007387 */ /* 0x000fe20000100800 */
[----:B------:R-:W-:Y:S01]  /*5240*/  IABS R6, R2 ;  /* 0x0000000200067213 */ /* 0x000fe20000000000 */
[----:B------:R-:W-:-:S02]  /*5250*/  IMAD.MOV R10, RZ, RZ, -R10 ;  /* 0x000000ffff0a7224 */ /* 0x000fc400078e0a0a */
[----:B------:R-:W-:Y:S01]  /*5260*/  @!P1 IMAD.MOV R13, RZ, RZ, -R13 ;  /* 0x000000ffff0d9224 */ /* 0x000fe200078e0a0d */
[----:B------:R-:W-:Y:S01]  /*5270*/  ISETP.GE.AND P1, PT, R0, RZ, PT ;  /* 0x000000ff0000720c */ /* 0x000fe20003f26270 */
[----:B------:R-:W-:Y:S02]  /*5280*/  IMAD R0, R22, R10, R5 ;  /* 0x0000000a16007224 */ /* 0x000fe400078e0205 */
[--C-:B------:R-:W-:Y:S01]  /*5290*/  @!P5 IMAD.IADD R9, R9, 0x1, -R22.reuse ;  /* 0x000000010909d824 */ /* 0x100fe200078e0a16 */
[----:B------:R0:W-:Y:S01]  /*52a0*/  STL [R1+0xac], R13 ;  /* 0x0000ac0d01007387 */ /* 0x0001e20000100800 */
[--C-:B------:R-:W-:Y:S02]  /*52b0*/  @!P6 IMAD.IADD R4, R4, 0x1, -R22.reuse ;  /* 0x000000010404e824 */ /* 0x100fe400078e0a16 */
[----:B------:R-:W-:Y:S01]  /*52c0*/  @!P3 IMAD.IADD R11, R11, 0x1, -R22 ;  /* 0x000000010b0bb824 */ /* 0x000fe200078e0a16 */
[----:B------:R-:W-:Y:S01]  /*52d0*/  ISETP.GT.U32.AND P3, PT, R22, R0, PT ;  /* 0x000000001600720c */ /* 0x000fe20003f64070 */
[----:B------:R-:W-:Y:S01]  /*52e0*/  IMAD.HI.U32 R5, R24, R8, RZ ;  /* 0x0000000818057227 */ /* 0x000fe200078e00ff */
[----:B------:R-:W-:-:S02]  /*52f0*/  ISETP.GT.U32.AND P5, PT, R22, R9, PT ;  /* 0x000000091600720c */ /* 0x000fc40003fa4070 */
[----:B------:R-:W-:Y:S01]  /*5300*/  ISETP.GT.U32.AND P6, PT, R22, R4, PT ;  /* 0x000000041600720c */ /* 0x000fe20003fc4070 */
[----:B------:R-:W-:-:S04]  /*5310*/  IMAD.HI.U32 R10, R24, R6, RZ ;  /* 0x00000006180a7227 */ /* 0x000fc800078e00ff */
[----:B0-----:R-:W-:-:S04]  /*5320*/  IMAD.HI.U32 R13, R24, R14, RZ ;  /* 0x0000000e180d7227 */ /* 0x001fc800078e00ff */
[----:B------:R-:W-:Y:S02]  /*5330*/  IMAD.MOV R5, RZ, RZ, -R5 ;  /* 0x000000ffff057224 */ /* 0x000fe400078e0a05 */
[----:B------:R-:W-:Y:S02]  /*5340*/  IMAD.MOV R13, RZ, RZ, -R13 ;  /* 0x000000ffff0d7224 */ /* 0x000fe400078e0a0d */
[----:B------:R-:W-:Y:S02]  /*5350*/  IMAD.MOV R10, RZ, RZ, -R10 ;  /* 0x000000ffff0a7224 */ /* 0x000fe400078e0a0a */
[----:B------:R-:W-:Y:S01]  /*5360*/  IMAD R8, R22, R5, R8 ;  /* 0x0000000516087224 */ /* 0x000fe200078e0208 */
[----:B------:R-:W-:Y:S01]  /*5370*/  IADD3 R5, R3, 0xc4, RZ ;  /* 0x000000c403057810 */ /* 0x000fe20007ffe0ff */
[--C-:B------:R-:W-:Y:S02]  /*5380*/  @!P3 IMAD.IADD R0, R0, 0x1, -R22.reuse ;  /* 0x000000010000b824 */ /* 0x100fe400078e0a16 */
[----:B------:R-:W-:Y:S01]  /*5390*/  @!P5 IMAD.IADD R9, R9, 0x1, -R22 ;  /* 0x000000010909d824 */ /* 0x000fe200078e0a16 */
[C---:B------:R-:W-:Y:S01]  /*53a0*/  ISETP.GT.U32.AND P5, PT, R22.reuse, R8, PT ;  /* 0x000000081600720c */ /* 0x040fe20003fa4070 */
[----:B------:R-:W-:Y:S01]  /*53b0*/  IMAD.MOV.U32 R15, RZ, RZ, R11 ;  /* 0x000000ffff0f7224 */ /* 0x000fe200078e000b */
[C---:B------:R-:W-:Y:S01]  /*53c0*/  ISETP.GT.U32.AND P3, PT, R22.reuse, R0, PT ;  /* 0x000000001600720c */ /* 0x040fe20003f64070 */
[----:B------:R-:W-:-:S02]  /*53d0*/  IMAD R14, R22, R13, R14 ;  /* 0x0000000d160e7224 */ /* 0x000fc400078e020e */
[----:B------:R-:W-:Y:S01]  /*53e0*/  IMAD R6, R22, R10, R6 ;  /* 0x0000000a16067224 */ /* 0x000fe200078e0206 */
[----:B------:R-:W-:Y:S01]  /*53f0*/  IABS R10, R5 ;  /* 0x00000005000a7213 */ /* 0x000fe20000000000 */
[----:B------:R-:W-:Y:S02]  /*5400*/  IMAD.MOV.U32 R11, RZ, RZ, R9 ;  /* 0x000000ffff0b7224 */ /* 0x000fe400078e0009 */
[----:B------:R-:W-:Y:S01]  /*5410*/  @!P6 IMAD.IADD R4, R4, 0x1, -R22 ;  /* 0x000000010404e824 */ /* 0x000fe200078e0a16 */
[----:B------:R-:W-:Y:S01]  /*5420*/  ISETP.GE.AND P6, PT, R12, RZ, PT ;  /* 0x000000ff0c00720c */ /* 0x000fe20003fc6270 */
[----:B------:R-:W-:Y:S01]  /*5430*/  @!P0 IMAD.MOV R15, RZ, RZ, -R15 ;  /* 0x000000ffff0f8224 */ /* 0x000fe200078e0a0f */
[C---:B------:R-:W-:Y:S01]  /*5440*/  ISETP.GT.U32.AND P0, PT, R22.reuse, R14, PT ;  /* 0x0000000e1600720c */ /* 0x040fe20003f04070 */
[----:B------:R-:W-:Y:S01]  /*5450*/  @!P2 IMAD.MOV R11, RZ, RZ, -R11 ;  /* 0x000000ffff0ba224 */ /* 0x000fe200078e0a0b */
[----:B------:R-:W-:Y:S01]  /*5460*/  ISETP.GT.U32.AND P2, PT, R22, R6, PT ;  /* 0x000000061600720c */ /* 0x000fe20003f44070 */
[----:B------:R-:W-:Y:S01]  /*5470*/  IMAD.MOV.U32 R12, RZ, RZ, R4 ;  /* 0x000000ffff0c7224 */ /* 0x000fe200078e0004 */
[----:B------:R-:W-:Y:S01]  /*5480*/  STL [R1+0xa8], R15 ;  /* 0x0000a80f01007387 */ /* 0x000fe20000100800 */
[----:B------:R-:W-:-:S02]  /*5490*/  IMAD.MOV.U32 R4, RZ, RZ, R10 ;  /* 0x000000ffff047224 */ /* 0x000fc400078e000a */
[----:B------:R-:W-:Y:S01]  /*54a0*/  @!P4 IMAD.MOV R12, RZ, RZ, -R12 ;  /* 0x000000ffff0cc224 */ /* 0x000fe200078e0a0c */
[----:B------:R-:W-:Y:S01]  /*54b0*/  ISETP.GE.AND P4, PT, R7, RZ, PT ;  /* 0x000000ff0700720c */ /* 0x000fe20003f86270 */
[----:B------:R-:W-:Y:S01]  /*54c0*/  IMAD.HI.U32 R9, R24, R4, RZ ;  /* 0x0000000418097227 */ /* 0x000fe200078e00ff */
[C---:B------:R-:W-:Y:S02]  /*54d0*/  IADD3 R7, R3.reuse, 0xc0, RZ ;  /* 0x000000c003077810 */ /* 0x040fe40007ffe0ff */
[----:B------:R0:W-:Y:S01]  /*54e0*/  STL [R1+0xa0], R12 ;  /* 0x0000a00c01007387 */ /* 0x0001e20000100800 */
[--C-:B------:R-:W-:Y:S01]  /*54f0*/  @!P3 IMAD.IADD R0, R0, 0x1, -R22.reuse ;  /* 0x000000010000b824 */ /* 0x100fe200078e0a16 */
[----:B------:R-:W-:Y:S01]  /*5500*/  IABS R13, R7 ;  /* 0x00000007000d7213 */ /* 0x000fe20000000000 */
[--C-:B------:R-:W-:Y:S01]  /*5510*/  @!P5 IMAD.IADD R8, R8, 0x1, -R22.reuse ;  /* 0x000000010808d824 */ /* 0x100fe200078e0a16 */
[----:B------:R-:W-:Y:S01]  /*5520*/  ISETP.GE.AND P3, PT, R2, RZ, PT ;  /* 0x000000ff0200720c */ /* 0x000fe20003f66270 */
[----:B------:R-:W-:Y:S01]  /*5530*/  IMAD.MOV R9, RZ, RZ, -R9 ;  /* 0x000000ffff097224 */ /* 0x000fe200078e0a09 */
[----:B------:R-:W-:Y:S01]  /*5540*/  IADD3 R2, R3, 0xb8, RZ ;  /* 0x000000b803027810 */ /* 0x000fe20007ffe0ff */
[----:B------:R-:W-:Y:S01]  /*5550*/  @!P0 IMAD.IADD R14, R14, 0x1, -R22 ;  /* 0x000000010e0e8824 */ /* 0x000fe200078e0a16 */
[----:B------:R-:W-:Y:S01]  /*5560*/  ISETP.GE.AND P0, PT, R5, RZ, PT ;  /* 0x000000ff0500720c */ /* 0x000fe20003f06270 */
[----:B------:R-:W-:Y:S01]  /*5570*/  IMAD.MOV.U32 R10, RZ, RZ, R0 ;  /* 0x000000ffff0a7224 */ /* 0x000fe200078e0000 */
[C---:B------:R-:W-:Y:S01]  /*5580*/  IADD3 R5, R3.reuse, 0xbc, RZ ;  /* 0x000000bc03057810 */ /* 0x040fe20007ffe0ff */
[----:B------:R-:W-:Y:S01]  /*5590*/  @!P2 IMAD.IADD R6, R6, 0x1, -R22 ;  /* 0x000000010606a824 */ /* 0x000fe200078e0a16 */
[C---:B------:R-:W-:Y:S01]  /*55a0*/  ISETP.GT.U32.AND P2, PT, R22.reuse, R8, PT ;  /* 0x000000081600720c */ /* 0x040fe20003f44070 */
[C---:B------:R-:W-:Y:S01]  /*55b0*/  IMAD R4, R22.reuse, R9, R4 ;  /* 0x0000000916047224 */ /* 0x040fe200078e0204 */
[----:B------:R-:W-:Y:S01]  /*55c0*/  ISETP.GT.U32.AND P5, PT, R22, R14, PT ;  /* 0x0000000e1600720c */ /* 0x000fe20003fa4070 */
[----:B------:R-:W-:Y:S01]  /*55d0*/  IMAD.HI.U32 R9, R24, R13, RZ ;  /* 0x0000000d18097227 */ /* 0x000fe200078e00ff */
[----:B0-----:R-:W-:Y:S01]  /*55e0*/  IABS R12, R5 ;  /* 0x00000005000c7213 */ /* 0x001fe20000000000 */
[----:B------:R0:W-:Y:S01]  /*55f0*/  STL [R1+0x9c], R11 ;  /* 0x00009c0b01007387 */ /* 0x0001e20000100800 */
[----:B------:R-:W-:Y:S01]  /*5600*/  IADD3 R0, R3, 0xb4, RZ ;  /* 0x000000b403007810 */ /* 0x000fe20007ffe0ff */
[----:B------:R-:W-:Y:S01]  /*5610*/  @!P1 IMAD.MOV R10, RZ, RZ, -R10 ;  /* 0x000000ffff0a9224 */ /* 0x000fe200078e0a0a */
[----:B------:R-:W-:Y:S01]  /*5620*/  ISETP.GT.U32.AND P1, PT, R22, R6, PT ;  /* 0x000000061600720c */ /* 0x000fe20003f24070 */
[----:B------:R-:W-:-:S03]  /*5630*/  IMAD.MOV R9, RZ, RZ, -R9 ;  /* 0x000000ffff097224 */ /* 0x000fc600078e0a09 */
[----:B------:R1:W-:Y:S01]  /*5640*/  STL [R1+0x98], R10 ;  /* 0x0000980a01007387 */ /* 0x0003e20000100800 */
[----:B------:R-:W-:Y:S02]  /*5650*/  IMAD R13, R22, R9, R13 ;  /* 0x00000009160d7224 */ /* 0x000fe400078e020d */
[----:B------:R-:W-:Y:S01]  /*5660*/  @!P2 IMAD.IADD R8, R8, 0x1, -R22 ;  /* 0x000000010808a824 */ /* 0x000fe200078e0a16 */
[----:B0-----:R-:W-:Y:S01]  /*5670*/  IABS R11, R2 ;  /* 0x00000002000b7213 */ /* 0x001fe20000000000 */
[----:B------:R-:W-:Y:S01]  /*5680*/  IMAD.HI.U32 R9, R24, R12, RZ ;  /* 0x0000000c18097227 */ /* 0x000fe200078e00ff */
[----:B------:R-:W-:-:S03]  /*5690*/  ISETP.GT.U32.AND P2, PT, R22, R13, PT ;  /* 0x0000000d1600720c */ /* 0x000fc60003f44070 */
[--C-:B------:R-:W-:Y:S01]  /*56a0*/  @!P5 IMAD.IADD R14, R14, 0x1, -R22.reuse ;  /* 0x000000010e0ed824 */ /* 0x100fe200078e0a16 */
[----:B------:R-:W-:Y:S01]  /*56b0*/  ISETP.GT.U32.AND P5, PT, R22, R4, PT ;  /* 0x000000041600720c */ /* 0x000fe20003fa4070 */
[----:B------:R-:W-:Y:S01]  /*56c0*/  @!P1 IMAD.IADD R6, R6, 0x1, -R22 ;  /* 0x0000000106069824 */ /* 0x000fe200078e0a16 */
[----:B------:R-:W-:Y:S01]  /*56d0*/  ISETP.GE.AND P1, PT, R7, RZ, PT ;  /* 0x000000ff0700720c */ /* 0x000fe20003f26270 */
[----:B------:R-:W-:Y:S01]  /*56e0*/  IMAD.HI.U32 R7, R24, R11, RZ ;  /* 0x0000000b18077227 */ /* 0x000fe200078e00ff */
[----:B-1----:R-:W-:-:S03]  /*56f0*/  IABS R10, R0 ;  /* 0x00000000000a7213 */ /* 0x002fc60000000000 */
[----:B------:R-:W-:Y:S02]  /*5700*/  IMAD.MOV R9, RZ, RZ, -R9 ;  /* 0x000000ffff097224 */ /* 0x000fe400078e0a09 */
[----:B------:R-:W-:Y:S02]  /*5710*/  IMAD.MOV R7, RZ, RZ, -R7 ;  /* 0x000000ffff077224 */ /* 0x000fe400078e0a07 */
[C---:B------:R-:W-:Y:S01]  /*5720*/  IMAD R12, R22.reuse, R9, R12 ;  /* 0x00000009160c7224 */ /* 0x040fe200078e020c */
[----:B------:R-:W-:Y:S01]  /*5730*/  IADD3 R9, R3, 0xb0, RZ ;  /* 0x000000b003097810 */ /* 0x000fe20007ffe0ff */
[----:B------:R-:W-:Y:S02]  /*5740*/  @!P2 IMAD.IADD R13, R13, 0x1, -R22 ;  /* 0x000000010d0da824 */ /* 0x000fe400078e0a16 */
[C---:B------:R-:W-:Y:S02]  /*5750*/  IMAD R11, R22.reuse, R7, R11 ;  /* 0x00000007160b7224 */ /* 0x040fe400078e020b */
[----:B------:R-:W-:Y:S01]  /*5760*/  @!P4 IMAD.MOV R8, RZ, RZ, -R8 ;  /* 0x000000ffff08c224 */ /* 0x000fe200078e0a08 */
[----:B------:R-:W-:Y:S01]  /*5770*/  ISETP.GT.U32.AND P4, PT, R22, R12, PT ;  /* 0x0000000c1600720c */ /* 0x000fe20003f84070 */
[----:B------:R-:W-:Y:S01]  /*5780*/  @!P5 IMAD.IADD R4, R4, 0x1, -R22 ;  /* 0x000000010404d824 */ /* 0x000fe200078e0a16 */
[----:B------:R-:W-:Y:S01]  /*5790*/  ISETP.GE.AND P5, PT, R5, RZ, PT ;  /* 0x000000ff0500720c */ /* 0x000fe20003fa6270 */
[----:B------:R-:W-:Y:S01]  /*57a0*/  @!P3 IMAD.MOV R6, RZ, RZ, -R6 ;  /* 0x000000ffff06b224 */ /* 0x000fe200078e0a06 */
[----:B------:R-:W-:Y:S01]  /*57b0*/  ISETP.GT.U32.AND P2, PT, R22, R13, PT ;  /* 0x0000000d1600720c */ /* 0x000fe20003f44070 */
[----:B------:R-:W-:Y:S01]  /*57c0*/  IMAD.HI.U32 R5, R24, R10, RZ ;  /* 0x0000000a18057227 */ /* 0x000fe200078e00ff */
[----:B------:R-:W-:-:S03]  /*57d0*/  ISETP.GT.U32.AND P3, PT, R22, R11, PT ;  /* 0x0000000b1600720c */ /* 0x000fc60003f64070 */
[----:B------:R-:W-:Y:S02]  /*57e0*/  IMAD.MOV.U32 R15, RZ, RZ, R14 ;  /* 0x000000ffff0f7224 */ /* 0x000fe400078e000e */
[----:B------:R-:W-:Y:S02]  /*57f0*/  IMAD.MOV R5, RZ, RZ, -R5 ;  /* 0x000000ffff057224 */ /* 0x000fe400078e0a05 */
[----:B------:R-:W-:Y:S01]  /*5800*/  @!P6 IMAD.MOV R15, RZ, RZ, -R15 ;  /* 0x000000ffff0fe224 */ /* 0x000fe200078e0a0f */
[C---:B------:R-:W-:Y:S01]  /*5810*/  ISETP.GT.U32.AND P6, PT, R22.reuse, R4, PT ;  /* 0x000000041600720c */ /* 0x040fe20003fc4070 */
[----:B------:R-:W-:Y:S01]  /*5820*/  IMAD R10, R22, R5, R10 ;  /* 0x00000005160a7224 */ /* 0x000fe200078e020a */
[----:B------:R-:W-:Y:S01]  /*5830*/  IABS R5, R9 ;  /* 0x0000000900057213 */ /* 0x000fe20000000000 */
[--C-:B------:R-:W-:Y:S01]  /*5840*/  @!P4 IMAD.IADD R12, R12, 0x1, -R22.reuse ;  /* 0x000000010c0cc824 */ /* 0x100fe200078e0a16 */
[----:B------:R-:W-:Y:S01]  /*5850*/  ISETP.GE.AND P4, PT, R0, RZ, PT ;  /* 0x000000ff0000720c */ /* 0x000fe20003f86270 */
[--C-:B------:R-:W-:Y:S01]  /*5860*/  @!P2 IMAD.IADD R13, R13, 0x1, -R22.reuse ;  /* 0x000000010d0da824 */ /* 0x100fe200078e0a16 */
[C---:B------:R-:W-:Y:S01]  /*5870*/  ISETP.GT.U32.AND P2, PT, R22.reuse, R10, PT ;  /* 0x0000000a1600720c */ /* 0x040fe20003f44070 */
[----:B------:R-:W-:Y:S01]  /*5880*/  @!P3 IMAD.IADD R11, R11, 0x1, -R22 ;  /* 0x000000010b0bb824 */ /* 0x000fe200078e0a16 */
[----:B------:R-:W-:Y:S01]  /*5890*/  ISETP.GT.U32.AND P3, PT, R22, R12, PT ;  /* 0x0000000c1600720c */ /* 0x000fe20003f64070 */
[----:B------:R-:W-:Y:S01]  /*58a0*/  IMAD.HI.U32 R0, R24, R5, RZ ;  /* 0x0000000518007227 */ /* 0x000fe200078e00ff */
[----:B------:R-:W-:Y:S03]  /*58b0*/  STL [R1+0x94], R15 ;  /* 0x0000940f01007387 */ /* 0x000fe60000100800 */
[----:B------:R-:W-:Y:S01]  /*58c0*/  IMAD.MOV R0, RZ, RZ, -R0 ;  /* 0x000000ffff007224 */ /* 0x000fe200078e0a00 */
[----:B------:R-:W-:Y:S01]  /*58d0*/  STL [R1+0x90], R8 ;  /* 0x0000900801007387 */ /* 0x000fe20000100800 */
[----:B------:R-:W-:Y:S01]  /*58e0*/  @!P6 IMAD.IADD R4, R4, 0x1, -R22 ;  /* 0x000000010404e824 */ /* 0x000fe200078e0a16 */
[----:B------:R-:W-:Y:S01]  /*58f0*/  ISETP.GE.AND P6, PT, R2, RZ, PT ;  /* 0x000000ff0200720c */ /* 0x000fe20003fc6270 */
[----:B------:R-:W-:Y:S01]  /*5900*/  IMAD R5, R22, R0, R5 ;  /* 0x0000000016057224 */ /* 0x000fe200078e0205 */
[----:B------:R0:W-:Y:S01]  /*5910*/  STL [R1+0x8c], R6 ;  /* 0x00008c0601007387 */ /* 0x0001e20000100800 */
[----:B------:R-:W-:Y:S01]  /*5920*/  IMAD.MOV.U32 R7, RZ, RZ, R4 ;  /* 0x000000ffff077224 */ /* 0x000fe200078e0004 */
[C---:B------:R-:W-:Y:S01]  /*5930*/  IADD3 R2, R3.reuse, 0xa8, RZ ;  /* 0x000000a803027810 */ /* 0x040fe20007ffe0ff */
[--C-:B------:R-:W-:Y:S01]  /*5940*/  @!P2 IMAD.IADD R10, R10, 0x1, -R22.reuse ;  /* 0x000000010a0aa824 */ /* 0x100fe200078e0a16 */
[----:B------:R-:W-:Y:S01]  /*5950*/  ISETP.GT.U32.AND P2, PT, R22, R11, PT ;  /* 0x0000000b1600720c */ /* 0x000fe20003f44070 */
[----:B------:R-:W-:Y:S01]  /*5960*/  @!P3 IMAD.IADD R12, R12, 0x1, -R22 ;  /* 0x000000010c0cb824 */ /* 0x000fe200078e0a16 */
[C---:B------:R-:W-:Y:S01]  /*5970*/  ISETP.GT.U32.AND P3, PT, R22.reuse, R5, PT ;  /* 0x000000051600720c */ /* 0x040fe20003f64070 */
[----:B------:R-:W-:Y:S01]  /*5980*/  @!P0 IMAD.MOV R7, RZ, RZ, -R7 ;  /* 0x000000ffff078224 */ /* 0x000fe200078e0a07 */
[----:B------:R-:W-:Y:S01]  /*5990*/  ISETP.GT.U32.AND P0, PT, R22, R10, PT ;  /* 0x0000000a1600720c */ /* 0x000fe20003f04070 */
[----:B------:R-:W-:Y:S01]  /*59a0*/  @!P1 IMAD.MOV R13, RZ, RZ, -R13 ;  /* 0x000000ffff0d9224 */ /* 0x000fe200078e0a0d */
[C---:B0-----:R-:W-:Y:S01]  /*59b0*/  IADD3 R6, R3.reuse, 0xac, RZ ;  /* 0x000000ac03067810 */ /* 0x041fe20007ffe0ff */
[----:B------:R-:W-:Y:S01]  /*59c0*/  IMAD.MOV.U32 R17, RZ, RZ, R12 ;  /* 0x000000ffff117224 */ /* 0x000fe200078e000c */
[----:B------:R-:W-:Y:S01]  /*59d0*/  IABS R14, R2 ;  /* 0x00000002000e7213 */ /* 0x000fe20000000000 */
[----:B------:R0:W-:Y:S01]  /*59e0*/  STL [R1+0x78], R7 ;  /* 0x0000780701007387 */ /* 0x0001e20000100800 */
[----:B------:R-:W-:Y:S01]  /*59f0*/  IABS R8, R6 ;  /* 0x0000000600087213 */ /* 0x000fe20000000000 */
[----:B------:R-:W-:Y:S01]  /*5a00*/  @!P5 IMAD.MOV R17, RZ, RZ, -R17 ;  /* 0x000000ffff11d224 */ /* 0x000fe200078e0a11 */
[----:B------:R-:W-:Y:S01]  /*5a10*/  IADD3 R0, R3, 0xa4, RZ ;  /* 0x000000a403007810 */ /* 0x000fe20007ffe0ff */
[----:B------:R-:W-:Y:S01]  /*5a20*/  @!P2 IMAD.IADD R11, R11, 0x1, -R22 ;  /* 0x000000010b0ba824 */ /* 0x000fe200078e0a16 */
[----:B------:R-:W-:Y:S01]  /*5a30*/  STL [R1+0x70], R13 ;  /* 0x0000700d01007387 */ /* 0x000fe20000100800 */
[----:B------:R-:W-:-:S03]  /*5a40*/  IMAD.HI.U32 R4, R24, R8, RZ ;  /* 0x0000000818047227 */ /* 0x000fc600078e00ff */
[----:B------:R-:W-:Y:S01]  /*5a50*/  STL [R1+0x6c], R17 ;  /* 0x00006c1101007387 */ /* 0x000fe20000100800 */
[----:B------:R-:W-:Y:S01]  /*5a60*/  IMAD.MOV R4, RZ, RZ, -R4 ;  /* 0x000000ffff047224 */ /* 0x000fe200078e0a04 */
[----:B0-----:R-:W-:Y:S01]  /*5a70*/  IABS R7, R0 ;  /* 0x0000000000077213 */ /* 0x001fe20000000000 */
[----:B------:R-:W-:Y:S01]  /*5a80*/  @!P3 IMAD.IADD R5, R5, 0x1, -R22 ;  /* 0x000000010505b824 */ /* 0x000fe200078e0a16 */
[----:B------:R-:W-:Y:S01]  /*5a90*/  ISETP.GE.AND P3, PT, R6, RZ, PT ;  /* 0x000000ff0600720c */ /* 0x000fe20003f66270 */
[----:B------:R-:W-:Y:S01]  /*5aa0*/  IMAD R8, R22, R4, R8 ;  /* 0x0000000416087224 */ /* 0x000fe200078e0208 */
[----:B------:R-:W-:Y:S01]  /*5ab0*/  IADD3 R4, R3, 0xa0, RZ ;  /* 0x000000a003047810 */ /* 0x000fe20007ffe0ff */
[----:B------:R-:W-:Y:S01]  /*5ac0*/  IMAD.HI.U32 R15, R24, R14, RZ ;  /* 0x0000000e180f7227 */ /* 0x000fe200078e00ff */
[C---:B------:R-:W-:Y:S02]  /*5ad0*/  ISETP.GT.U32.AND P1, PT, R22.reuse, R5, PT ;  /* 0x000000051600720c */ /* 0x040fe40003f24070 */
[----:B------:R-:W-:Y:S01]  /*5ae0*/  ISETP.GT.U32.AND P2, PT, R22, R8, PT ;  /* 0x000000081600720c */ /* 0x000fe20003f44070 */
[----:B------:R-:W-:Y:S01]  /*5af0*/  @!P0 IMAD.IADD R10, R10, 0x1, -R22 ;  /* 0x000000010a0a8824 */ /* 0x000fe200078e0a16 */
[----:B------:R-:W-:Y:S01]  /*5b00*/  ISETP.GE.AND P0, PT, R9, RZ, PT ;  /* 0x000000ff0900720c */ /* 0x000fe20003f06270 */
[----:B------:R-:W-:Y:S01]  /*5b10*/  IMAD.MOV R15, RZ, RZ, -R15 ;  /* 0x000000ffff0f7224 */ /* 0x000fe200078e0a0f */
[----:B------:R-:W-:Y:S01]  /*5b20*/  IABS R16, R4 ;  /* 0x0000000400107213 */ /* 0x000fe20000000000 */
[----:B------:R-:W-:-:S04]  /*5b30*/  IMAD.HI.U32 R9, R24, R7, RZ ;  /* 0x0000000718097227 */ /* 0x000fc800078e00ff */
[----:B------:R-:W-:Y:S02]  /*5b40*/  IMAD.MOV.U32 R12, RZ, RZ, R11 ;  /* 0x000000ffff0c7224 */ /* 0x000fe400078e000b */
[----:B------:R-:W-:Y:S02]  /*5b50*/  IMAD R6, R22, R15, R14 ;  /* 0x0000000f16067224 */ /* 0x000fe400078e020e */
[----:B------:R-:W-:Y:S02]  /*5b60*/  IMAD.MOV R9, RZ, RZ, -R9 ;  /* 0x000000ffff097224 */ /* 0x000fe400078e0a09 */
[----:B------:R-:W-:Y:S01]  /*5b70*/  @!P6 IMAD.MOV R12, RZ, RZ, -R12 ;  /* 0x000000ffff0ce224 */ /* 0x000fe200078e0a0c */
[----:B------:R-:W-:Y:S01]  /*5b80*/  ISETP.GE.AND P6, PT, R2, RZ, PT ;  /* 0x000000ff0200720c */ /* 0x000fe20003fc6270 */
[--C-:B------:R-:W-:Y:S01]  /*5b90*/  @!P2 IMAD.IADD R8, R8, 0x1, -R22.reuse ;  /* 0x000000010808a824 */ /* 0x100fe200078e0a16 */
[C---:B------:R-:W-:Y:S01]  /*5ba0*/  ISETP.GT.U32.AND P2, PT, R22.reuse, R6, PT ;  /* 0x000000061600720c */ /* 0x040fe20003f44070 */
[C---:B------:R-:W-:Y:S01]  /*5bb0*/  IMAD R2, R22.reuse, R9, R7 ;  /* 0x0000000916027224 */ /* 0x040fe200078e0207 */
[----:B------:R-:W-:Y:S01]  /*5bc0*/  STL [R1+0x5c], R12 ;  /* 0x00005c0c01007387 */ /* 0x000fe20000100800 */
[----:B------:R-:W-:Y:S01]  /*5bd0*/  @!P1 IMAD.IADD R5, R5, 0x1, -R22 ;  /* 0x0000000105059824 */ /* 0x000fe200078e0a16 */
[C---:B------:R-:W-:Y:S01]  /*5be0*/  ISETP.GT.U32.AND P5, PT, R22.reuse, R8, PT ;  /* 0x000000081600720c */ /* 0x040fe20003fa4070 */
[----:B------:R-:W-:Y:S01]  /*5bf0*/  IMAD.MOV.U32 R11, RZ, RZ, R10 ;  /* 0x000000ffff0b7224 */ /* 0x000fe200078e000a */
[----:B------:R-:W-:Y:S01]  /*5c00*/  ISETP.GT.U32.AND P1, PT, R22, R2, PT ;  /* 0x000000021600720c */ /* 0x000fe20003f24070 */
[----:B------:R-:W-:Y:S01]  /*5c10*/  IMAD.HI.U32 R10, R24, R16, RZ ;  /* 0x00000010180a7227 */ /* 0x000fe200078e00ff */
[----:B------:R-:W-:-:S03]  /*5c20*/  IADD3 R7, R3, 0x94, RZ ;  /* 0x0000009403077810 */ /* 0x000fc60007ffe0ff */
[----:B------:R-:W-:Y:S01]  /*5c30*/  @!P4 IMAD.MOV R11, RZ, RZ, -R11 ;  /* 0x000000ffff0bc224 */ /* 0x000fe200078e0a0b */
[----:B------:R-:W-:Y:S01]  /*5c40*/  ISETP.GE.AND P4, PT, R0, RZ, PT ;  /* 0x000000ff0000720c */ /* 0x000fe20003f86270 */
[----:B------:R-:W-:Y:S01]  /*5c50*/  @!P2 IMAD.IADD R6, R6, 0x1, -R22 ;  /* 0x000000010606a824 */ /* 0x000fe200078e0a16 */
[----:B------:R-:W-:Y:S01]  /*5c60*/  IADD3 R0, R3, 0x9c, RZ ;  /* 0x0000009c03007810 */ /* 0x000fe20007ffe0ff */
[----:B------:R-:W-:Y:S01]  /*5c70*/  IMAD.MOV.U32 R9, RZ, RZ, R5 ;  /* 0x000000ffff097224 */ /* 0x000fe200078e0005 */
[----:B------:R0:W-:Y:S01]  /*5c80*/  STL [R1+0x58], R11 ;  /* 0x0000580b01007387 */ /* 0x0001e20000100800 */
[----:B------:R-:W-:Y:S01]  /*5c90*/  IMAD.MOV R10, RZ, RZ, -R10 ;  /* 0x000000ffff0a7224 */ /* 0x000fe200078e0a0a */
[----:B------:R-:W-:Y:S01]  /*5ca0*/  IABS R15, R0 ;  /* 0x00000000000f7213 */ /* 0x000fe20000000000 */
[--C-:B------:R-:W-:Y:S01]  /*5cb0*/  @!P1 IMAD.IADD R2, R2, 0x1, -R22.reuse ;  /* 0x0000000102029824 */ /* 0x100fe200078e0a16 */
[----:B------:R-:W-:Y:S01]  /*5cc0*/  ISETP.GT.U32.AND P1, PT, R22, R6, PT ;  /* 0x000000061600720c */ /* 0x000fe20003f24070 */
[----:B------:R-:W-:Y:S01]  /*5cd0*/  @!P5 IMAD.IADD R8, R8, 0x1, -R22 ;  /* 0x000000010808d824 */ /* 0x000fe200078e0a16 */
[----:B------:R-:W-:Y:S01]  /*5ce0*/  ISETP.GE.AND P5, PT, R4, RZ, PT ;  /* 0x000000ff0400720c */ /* 0x000fe20003fa6270 */
[----:B------:R-:W-:Y:S01]  /*5cf0*/  IMAD.HI.U32 R5, R24, R15, RZ ;  /* 0x0000000f18057227 */ /* 0x000fe200078e00ff */
[----:B------:R-:W-:-:S02]  /*5d00*/  ISETP.GE.AND P2, PT, R0, RZ, PT ;  /* 0x000000ff0000720c */ /* 0x000fc40003f46270 */
[C---:B------:R-:W-:Y:S01]  /*5d10*/  IADD3 R4, R3.reuse, 0x98, RZ ;  /* 0x0000009803047810 */ /* 0x040fe20007ffe0ff */
[C---:B------:R-:W-:Y:S01]  /*5d20*/  IMAD R16, R22.reuse, R10, R16 ;  /* 0x0000000a16107224 */ /* 0x040fe200078e0210 */
[----:B------:R-:W-:Y:S01]  /*5d30*/  IADD3 R0, R3, 0x90, RZ ;  /* 0x0000009003007810 */ /* 0x000fe20007ffe0ff */
[----:B------:R-:W-:Y:S01]  /*5d40*/  IMAD.MOV R5, RZ, RZ, -R5 ;  /* 0x000000ffff057224 */ /* 0x000fe200078e0a05 */
[----:B0-----:R-:W-:Y:S01]  /*5d50*/  IABS R11, R7 ;  /* 0x00000007000b7213 */ /* 0x001fe20000000000 */
[----:B------:R-:W-:Y:S01]  /*5d60*/  @!P3 IMAD.MOV R8, RZ, RZ, -R8 ;  /* 0x000000ffff08b224 */ /* 0x000fe200078e0a08 */
[C---:B------:R-:W-:Y:S01]  /*5d70*/  ISETP.GT.U32.AND P3, PT, R22.reuse, R16, PT ;  /* 0x000000101600720c */ /* 0x040fe20003f64070 */
[----:B------:R-:W-:Y:S01]  /*5d80*/  IMAD R15, R22, R5, R15 ;  /* 0x00000005160f7224 */ /* 0x000fe200078e020f */
[----:B------:R-:W-:Y:S01]  /*5d90*/  IABS R14, R4 ;  /* 0x00000004000e7213 */ /* 0x000fe20000000000 */
[----:B------:R-:W-:Y:S01]  /*5da0*/  @!P1 IMAD.IADD R6, R6, 0x1, -R22 ;  /* 0x0000000106069824 */ /* 0x000fe200078e0a16 */
[----:B------:R-:W-:Y:S01]  /*5db0*/  IABS R13, R0 ;  /* 0x00000000000d7213 */ /* 0x000fe20000000000 */
[----:B------:R-:W-:Y:S01]  /*5dc0*/  @!P0 IMAD.MOV R9, RZ, RZ, -R9 ;  /* 0x000000ffff098224 */ /* 0x000fe200078e0a09 */
[----:B------:R-:W-:Y:S01]  /*5dd0*/  ISETP.GT.U32.AND P1, PT, R22, R15, PT ;  /* 0x0000000f1600720c */ /* 0x000fe20003f24070 */
[----:B------:R-:W-:Y:S01]  /*5de0*/  IMAD.HI.U32 R5, R24, R11, RZ ;  /* 0x0000000b18057227 */ /* 0x000fe200078e00ff */
[----:B------:R-:W-:-:S02]  /*5df0*/  ISETP.GT.U32.AND P0, PT, R22, R2, PT ;  /* 0x000000021600720c */ /* 0x000fc40003f04070 */
[----:B------:R0:W-:Y:S01]  /*5e00*/  STL [R1+0x54], R9 ;  /* 0x0000540901007387 */ /* 0x0001e20000100800 */
[----:B------:R-:W-:Y:S01]  /*5e10*/  IMAD.MOV R5, RZ, RZ, -R5 ;  /* 0x000000ffff057224 */ /* 0x000fe200078e0a05 */
[C---:B------:R-:W-:Y:S01]  /*5e20*/  IADD3 R12, R3.reuse, 0x84, RZ ;  /* 0x00000084030c7810 */ /* 0x040fe20007ffe0ff */
[--C-:B------:R-:W-:Y:S01]  /*5e30*/  @!P3 IMAD.IADD R16, R16, 0x1, -R22.reuse ;  /* 0x000000011010b824 */ /* 0x100fe200078e0a16 */
[----:B------:R1:W-:Y:S01]  /*5e40*/  STL [R1+0x50], R8 ;  /* 0x0000500801007387 */ /* 0x0003e20000100800 */
[----:B------:R-:W-:Y:S01]  /*5e50*/  IMAD R11, R22, R5, R11 ;  /* 0x00000005160b7224 */ /* 0x000fe200078e020b */
[----:B------:R-:W-:Y:S02]  /*5e60*/  IADD3 R5, R3, 0x8c, RZ ;  /* 0x0000008c03057810 */ /* 0x000fe40007ffe0ff */
[----:B------:R-:W-:Y:S01]  /*5e70*/  ISETP.GE.AND P3, PT, R7, RZ, PT ;  /* 0x000000ff0700720c */ /* 0x000fe20003f66270 */
[----:B------:R-:W-:Y:S02]  /*5e80*/  @!P1 IMAD.IADD R15, R15, 0x1, -R22 ;  /* 0x000000010f0f9824 */ /* 0x000fe400078e0a16 */
[----:B0-----:R-:W-:-:S02]  /*5e90*/  IMAD.MOV.U32 R9, RZ, RZ, R6 ;  /* 0x000000ffff097224 */ /* 0x001fc400078e0006 */
[----:B------:R-:W-:Y:S01]  /*5ea0*/  @!P0 IMAD.IADD R2, R2, 0x1, -R22 ;  /* 0x0000000102028824 */ /* 0x000fe200078e0a16 */
[----:B------:R-:W-:Y:S01]  /*5eb0*/  ISETP.GE.AND P0, PT, R4, RZ, PT ;  /* 0x000000ff0400720c */ /* 0x000fe20003f06270 */
[----:B------:R-:W-:Y:S01]  /*5ec0*/  @!P6 IMAD.MOV R9, RZ, RZ, -R9 ;  /* 0x000000ffff09e224 */ /* 0x000fe200078e0a09 */
[----:B------:R-:W-:Y:S01]  /*5ed0*/  ISETP.GT.U32.AND P6, PT, R22, R16, PT ;  /* 0x000000101600720c */ /* 0x000fe20003fc4070 */
[----:B-1----:R-:W-:Y:S01]  /*5ee0*/  IMAD.HI.U32 R8, R24, R14, RZ ;  /* 0x0000000e18087227 */ /* 0x002fe200078e00ff */
[----:B------:R-:W-:Y:S02]  /*5ef0*/  ISETP.GT.U32.AND P1, PT, R22, R15, PT ;  /* 0x0000000f1600720c */ /* 0x000fe40003f24070 */
[----:B------:R0:W-:Y:S01]  /*5f00*/  STL [R1+0x4c], R9 ;  /* 0x00004c0901007387 */ /* 0x0001e20000100800 */
[----:B------:R-:W-:-:S04]  /*5f10*/  IMAD.HI.U32 R4, R24, R13, RZ ;  /* 0x0000000d18047227 */ /* 0x000fc800078e00ff */
[----:B------:R-:W-:Y:S02]  /*5f20*/  IMAD.MOV R8, RZ, RZ, -R8 ;  /* 0x000000ffff087224 */ /* 0x000fe400078e0a08 */
[----:B------:R-:W-:Y:S02]  /*5f30*/  IMAD.MOV R4, RZ, RZ, -R4 ;  /* 0x000000ffff047224 */ /* 0x000fe400078e0a04 */
[C---:B------:R-:W-:Y:S01]  /*5f40*/  IMAD R14, R22.reuse, R8, R14 ;  /* 0x00000008160e7224 */ /* 0x040fe200078e020e */
[----:B0-----:R-:W-:Y:S01]  /*5f50*/  IABS R9, R12 ;  /* 0x0000000c00097213 */ /* 0x001fe20000000000 */
[----:B------:R-:W-:Y:S01]  /*5f60*/  IMAD R13, R22, R4, R13 ;  /* 0x00000004160d7224 */ /* 0x000fe200078e020d */
[----:B------:R-:W-:Y:S01]  /*5f70*/  IADD3 R4, R3, 0x88, RZ ;  /* 0x0000008803047810 */ /* 0x000fe20007ffe0ff */
[----:B------:R-:W-:Y:S01]  /*5f80*/  @!P6 IMAD.IADD R16, R16, 0x1, -R22 ;  /* 0x000000011010e824 */ /* 0x000fe200078e0a16 */
[C---:B------:R-:W-:Y:S01]  /*5f90*/  ISETP.GT.U32.AND P6, PT, R22.reuse, R11, PT ;  /* 0x0000000b1600720c */ /* 0x040fe20003fc4070 */
[----:B------:R-:W-:Y:S01]  /*5fa0*/  @!P4 IMAD.MOV R2, RZ, RZ, -R2 ;  /* 0x000000ffff02c224 */ /* 0x000fe200078e0a02 */
[C---:B------:R-:W-:Y:S01]  /*5fb0*/  ISETP.GT.U32.AND P4, PT, R22.reuse, R14, PT ;  /* 0x0000000e1600720c */ /* 0x040fe20003f84070 */
[----:B------:R-:W-:Y:S01]  /*5fc0*/  @!P1 IMAD.IADD R15, R15, 0x1, -R22 ;  /* 0x000000010f0f9824 */ /* 0x000fe200078e0a16 */
[----:B------:R-:W-:Y:S01]  /*5fd0*/  ISETP.GT.U32.AND P1, PT, R22, R13, PT ;  /* 0x0000000d1600720c */ /* 0x000fe20003f24070 */
[----:B------:R-:W-:Y:S01]  /*5fe0*/  IMAD.MOV.U32 R18, RZ, RZ, R16 ;  /* 0x000000ffff127224 */ /* 0x000fe200078e0010 */
[----:B------:R-:W-:Y:S01]  /*5ff0*/  IABS R6, R4 ;  /* 0x0000000400067213 */ /* 0x000fe20000000000 */
[----:B------:R0:W-:Y:S01]  /*6000*/  STL [R1+0x48], R2 ;  /* 0x0000480201007387 */ /* 0x0001e20000100800 */
[----:B------:R-:W-:Y:S01]  /*6010*/  IABS R8, R5 ;  /* 0x0000000500087213 */ /* 0x000fe20000000000 */
[----:B------:R-:W-:-:S02]  /*6020*/  @!P5 IMAD.MOV R18, RZ, RZ, -R18 ;  /* 0x000000ffff12d224 */ /* 0x000fc400078e0a12 */
[----:B------:R-:W-:Y:S02]  /*6030*/  IMAD.MOV.U32 R17, RZ, RZ, R15 ;  /* 0x000000ffff117224 */ /* 0x000fe400078e000f */
[--C-:B------:R-:W-:Y:S01]  /*6040*/  @!P6 IMAD.IADD R11, R11, 0x1, -R22.reuse ;  /* 0x000000010b0be824 */ /* 0x100fe200078e0a16 */
[----:B------:R1:W-:Y:S01]  /*6050*/  STL [R1+0x44], R18 ;  /* 0x0000441201007387 */ /* 0x0003e20000100800 */
[--C-:B------:R-:W-:Y:S01]  /*6060*/  @!P4 IMAD.IADD R14, R14, 0x1, -R22.reuse ;  /* 0x000000010e0ec824 */ /* 0x100fe200078e0a16 */
[----:B------:R-:W-:Y:S01]  /*6070*/  ISETP.GE.AND P4, PT, R0, RZ, PT ;  /* 0x000000ff0000720c */ /* 0x000fe20003f86270 */
[----:B------:R-:W-:Y:S01]  /*6080*/  @!P1 IMAD.IADD R13, R13, 0x1, -R22 ;  /* 0x000000010d0d9824 */ /* 0x000fe200078e0a16 */
[C---:B------:R-:W-:Y:S01]  /*6090*/  ISETP.GT.U32.AND P1, PT, R22.reuse, R11, PT ;  /* 0x0000000b1600720c */ /* 0x040fe20003f24070 */
[----:B------:R-:W-:Y:S01]  /*60a0*/  IMAD.MOV.U32 R0, RZ, RZ, R9 ;  /* 0x000000ffff007224 */ /* 0x000fe200078e0009 */
[----:B------:R-:W-:Y:S01]  /*60b0*/  ISETP.GT.U32.AND P6, PT, R22, R14, PT ;  /* 0x0000000e1600720c */ /* 0x000fe20003fc4070 */
[----:B------:R-:W-:Y:S01]  /*60c0*/  IMAD.HI.U32 R9, R24, R6, RZ ;  /* 0x0000000618097227 */ /* 0x000fe200078e00ff */
[----:B------:R-:W-:-:S02]  /*60d0*/  ISETP.GT.U32.AND P5, PT, R22, R13, PT ;  /* 0x0000000d1600720c */ /* 0x000fc40003fa4070 */
[C---:B0-----:R-:W-:Y:S01]  /*60e0*/  IADD3 R2, R3.reuse, 0x80, RZ ;  /* 0x0000008003027810 */ /* 0x041fe20007ffe0ff */
[----:B------:R-:W-:Y:S01]  /*60f0*/  IMAD.HI.U32 R10, R24, R8, RZ ;  /* 0x00000008180a7227 */ /* 0x000fe200078e00ff */
[C---:B-1----:R-:W-:Y:S02]  /*6100*/  IADD3 R18, R3.reuse, 0x3c, RZ ;  /* 0x0000003c03127810 */ /* 0x042fe40007ffe0ff */
[----:B------:R-:W-:Y:S01]  /*6110*/  IABS R7, R2 ;  /* 0x0000000200077213 */ /* 0x000fe20000000000 */
[----:B------:R-:W-:Y:S02]  /*6120*/  IMAD.MOV R9, RZ, RZ, -R9 ;  /* 0x000000ffff097224 */ /* 0x000fe400078e0a09 */
[----:B------:R-:W-:Y:S02]  /*6130*/  IMAD.MOV R10, RZ, RZ, -R10 ;  /* 0x000000ffff0a7224 */ /* 0x000fe400078e0a0a */
[C---:B------:R-:W-:Y:S01]  /*6140*/  IMAD R6, R22.reuse, R9, R6 ;  /* 0x0000000916067224 */ /* 0x040fe200078e0206 */
[----:B------:R-:W-:Y:S01]  /*6150*/  IADD3 R9, R3, 0x7c, RZ ;  /* 0x0000007c03097810 */ /* 0x000fe20007ffe0ff */
[----:B------:R-:W-:-:S02]  /*6160*/  IMAD R8, R22, R10, R8 ;  /* 0x0000000a16087224 */ /* 0x000fc400078e0208 */
[--C-:B------:R-:W-:Y:S01]  /*6170*/  @!P1 IMAD.IADD R11, R11, 0x1, -R22.reuse ;  /* 0x000000010b0b9824 */ /* 0x100fe200078e0a16 */
[----:B------:R-:W-:Y:S01]  /*6180*/  ISETP.GT.U32.AND P1, PT, R22, R6, PT ;  /* 0x000000061600720c */ /* 0x000fe20003f24070 */
[----:B------:R-:W-:Y:S01]  /*6190*/  @!P6 IMAD.IADD R14, R14, 0x1, -R22 ;  /* 0x000000010e0ee824 */ /* 0x000fe200078e0a16 */
[----:B------:R-:W-:Y:S01]  /*61a0*/  ISETP.GT.U32.AND P6, PT, R22, R8, PT ;  /* 0x000000081600720c */ /* 0x000fe20003fc4070 */
[----:B------:R-:W-:-:S04]  /*61b0*/  IMAD.HI.U32 R10, R24, R0, RZ ;  /* 0x00000000180a7227 */ /* 0x000fc800078e00ff */
[----:B------:R-:W-:Y:S01]  /*61c0*/  @!P2 IMAD.MOV R17, RZ, RZ, -R17 ;  /* 0x000000ffff11a224 */ /* 0x000fe200078e0a11 */
[----:B------:R-:W-:Y:S01]  /*61d0*/  ISETP.GE.AND P2, PT, R5, RZ, PT ;  /* 0x000000ff0500720c */ /* 0x000fe20003f46270 */
[----:B------:R-:W-:-:S03]  /*61e0*/  IMAD.HI.U32 R5, R24, R7, RZ ;  /* 0x0000000718057227 */ /* 0x000fc600078e00ff */
[----:B------:R-:W-:Y:S01]  /*61f0*/  STL [R1+0x40], R17 ;  /* 0x0000401101007387 */ /* 0x000fe20000100800 */
[----:B------:R-:W-:Y:S02]  /*6200*/  IMAD.MOV R10, RZ, RZ, -R10 ;  /* 0x000000ffff0a7224 */ /* 0x000fe400078e0a0a */
[----:B------:R-:W-:Y:S01]  /*6210*/  @!P5 IMAD.IADD R13, R13, 0x1, -R22 ;  /* 0x000000010d0dd824 */ /* 0x000fe200078e0a16 */
[----:B------:R-:W-:Y:S01]  /*6220*/  ISETP.GE.AND P5, PT, R4, RZ, PT ;  /* 0x000000ff0400720c */ /* 0x000fe20003fa6270 */
[----:B------:R-:W-:Y:S01]  /*6230*/  IMAD.MOV R5, RZ, RZ, -R5 ;  /* 0x000000ffff057224 */ /* 0x000fe200078e0a05 */
[----:B------:R-:W-:Y:S01]  /*6240*/  IADD3 R4, R3, 0x78, RZ ;  /* 0x0000007803047810 */ /* 0x000fe20007ffe0ff */
[----:B------:R-:W-:Y:S01]  /*6250*/  IMAD R0, R22, R10, R0 ;  /* 0x0000000a16007224 */ /* 0x000fe200078e0200 */
[----:B------:R-:W-:Y:S01]  /*6260*/  IABS R10, R9 ;  /* 0x00000009000a7213 */ /* 0x000fe20000000000 */
[----:B------:R-:W-:Y:S02]  /*6270*/  IMAD.MOV.U32 R15, RZ, RZ, R14 ;  /* 0x000000ffff0f7224 */ /* 0x000fe400078e000e */
[----:B------:R-:W-:-:S02]  /*6280*/  @!P1 IMAD.IADD R6, R6, 0x1, -R22 ;  /* 0x0000000106069824 */ /* 0x000fc400078e0a16 */
[----:B------:R-:W-:Y:S01]  /*6290*/  IMAD R7, R22, R5, R7 ;  /* 0x0000000516077224 */ /* 0x000fe200078e0207 */
[----:B------:R-:W-:Y:S01]  /*62a0*/  IABS R5, R4 ;  /* 0x0000000400057213 */ /* 0x000fe20000000000 */
[----:B------:R-:W-:Y:S01]  /*62b0*/  @!P6 IMAD.IADD R8, R8, 0x1, -R22 ;  /* 0x000000010808e824 */ /* 0x000fe200078e0a16 */
[C---:B------:R-:W-:Y:S01]  /*62c0*/  ISETP.GT.U32.AND P6, PT, R22.reuse, R0, PT ;  /* 0x000000001600720c */ /* 0x040fe20003fc4070 */
[----:B------:R-:W-:Y:S01]  /*62d0*/  @!P0 IMAD.MOV R15, RZ, RZ, -R15 ;  /* 0x000000ffff0f8224 */ /* 0x000fe200078e0a0f */
[C---:B------:R-:W-:Y:S01]  /*62e0*/  ISETP.GT.U32.AND P0, PT, R22.reuse, R6, PT ;  /* 0x000000061600720c */ /* 0x040fe20003f04070 */
[----:B------:R-:W-:Y:S01]  /*62f0*/  IMAD.MOV.U32 R14, RZ, RZ, R11 ;  /* 0x000000ffff0e7224 */ /* 0x000fe200078e000b */
[----:B------:R-:W-:Y:S01]  /*6300*/  ISETP.GT.U32.AND P1, PT, R22, R8, PT ;  /* 0x000000081600720c */ /* 0x000fe20003f24070 */
[----:B------:R-:W-:Y:S01]  /*6310*/  @!P4 IMAD.MOV R13, RZ, RZ, -R13 ;  /* 0x000000ffff0dc224 */ /* 0x000fe200078e0a0d */
[----:B------:R-:W-:Y:S01]  /*6320*/  ISETP.GE.AND P4, PT, R12, RZ, PT ;  /* 0x000000ff0c00720c */ /* 0x000fe20003f86270 */
[----:B------:R-:W-:Y:S01]  /*6330*/  IMAD.HI.U32 R12, R24, R5, RZ ;  /* 0x00000005180c7227 */ /* 0x000fe200078e00ff */
[----:B------:R-:W-:Y:S03]  /*6340*/  STL [R1+0x3c], R15 ;  /* 0x00003c0f01007387 */ /* 0x000fe60000100800 */
[----:B------:R-:W-:Y:S01]  /*6350*/  @!P3 IMAD.MOV R14, RZ, RZ, -R14 ;  /* 0x000000ffff0eb224 */ /* 0x000fe200078e0a0e */
[----:B------:R-:W-:Y:S01]  /*6360*/  ISETP.GT.U32.AND P3, PT, R22, R7, PT ;  /* 0x000000071600720c */ /* 0x000fe20003f64070 */
[----:B------:R-:W-:-:S02]  /*6370*/  IMAD.MOV R12, RZ, RZ, -R12 ;  /* 0x000000ffff0c7224 */ /* 0x000fc400078e0a0c */
[--C-:B------:R-:W-:Y:S01]  /*6380*/  @!P6 IMAD.IADD R0, R0, 0x1, -R22.reuse ;  /* 0x000000010000e824 */ /* 0x100fe200078e0a16 */
[----:B------:R-:W-:Y:S01]  /*6390*/  STL [R1+0x38], R14 ;  /* 0x0000380e01007387 */ /* 0x000fe20000100800 */
[----:B------:R-:W-:Y:S01]  /*63a0*/  @!P0 IMAD.IADD R6, R6, 0x1, -R22 ;  /* 0x0000000106068824 */ /* 0x000fe200078e0a16 */
[----:B------:R-:W-:Y:S01]  /*63b0*/  ISETP.GE.AND P0, PT, R9, RZ, PT ;  /* 0x000000ff0900720c */ /* 0x000fe20003f06270 */
[C---:B------:R-:W-:Y:S01]  /*63c0*/  IMAD R5, R22.reuse, R12, R5 ;  /* 0x0000000c16057224 */ /* 0x040fe200078e0205 */
[----:B------:R-:W-:Y:S01]  /*63d0*/  ISETP.GT.U32.AND P6, PT, R22, R0, PT ;  /* 0x000000001600720c */ /* 0x000fe20003fc4070 */
[----:B------:R-:W-:Y:S01]  /*63e0*/  @!P5 IMAD.MOV R6, RZ, RZ, -R6 ;  /* 0x000000ffff06d224 */ /* 0x000fe200078e0a06 */
[----:B------:R0:W-:Y:S01]  /*63f0*/  STL [R1+0x34], R13 ;  /* 0x0000340d01007387 */ /* 0x0001e20000100800 */
[----:B------:R-:W-:Y:S01]  /*6400*/  IMAD.HI.U32 R11, R24, R10, RZ ;  /* 0x0000000a180b7227 */ /* 0x000fe200078e00ff */
[----:B------:R-:W-:-:S03]  /*6410*/  ISETP.GT.U32.AND P5, PT, R22, R5, PT ;  /* 0x000000051600720c */ /* 0x000fc60003fa4070 */
[--C-:B------:R-:W-:Y:S02]  /*6420*/  @!P3 IMAD.IADD R7, R7, 0x1, -R22.reuse ;  /* 0x000000010707b824 */ /* 0x100fe400078e0a16 */
[----:B------:R-:W-:Y:S02]  /*6430*/  IMAD.MOV R11, RZ, RZ, -R11 ;  /* 0x000000ffff0b7224 */ /* 0x000fe400078e0a0b */
[--C-:B------:R-:W-:Y:S01]  /*6440*/  @!P1 IMAD.IADD R8, R8, 0x1, -R22.reuse ;  /* 0x0000000108089824 */ /* 0x100fe200078e0a16 */
[----:B------:R-:W-:Y:S01]  /*6450*/  ISETP.GT.U32.AND P3, PT, R22, R7, PT ;  /* 0x000000071600720c */ /* 0x000fe20003f64070 */
[----:B------:R-:W-:Y:S01]  /*6460*/  @!P6 IMAD.IADD R0, R0, 0x1, -R22 ;  /* 0x000000010000e824 */ /* 0x000fe200078e0a16 */
[----:B------:R-:W-:Y:S01]  /*6470*/  ISETP.GE.AND P1, PT, R2, RZ, PT ;  /* 0x000000ff0200720c */ /* 0x000fe20003f26270 */
[C---:B------:R-:W-:Y:S01]  /*6480*/  IMAD R2, R22.reuse, R11, R10 ;  /* 0x0000000b16027224 */ /* 0x040fe200078e020a */
[----:B------:R-:W-:Y:S01]  /*6490*/  IADD3 R11, R3, 0x70, RZ ;  /* 0x00000070030b7810 */ /* 0x000fe20007ffe0ff */
[----:B------:R-:W-:Y:S01]  /*64a0*/  @!P5 IMAD.IADD R5, R5, 0x1, -R22 ;  /* 0x000000010505d824 */ /* 0x000fe200078e0a16 */
[C---:B------:R-:W-:Y:S01]  /*64b0*/  IADD3 R10, R3.reuse, 0x54, RZ ;  /* 0x00000054030a7810 */ /* 0x040fe20007ffe0ff */
[----:B0-----:R-:W-:Y:S01]  /*64c0*/  IMAD.MOV.U32 R13, RZ, RZ, R8 ;  /* 0x000000ffff0d7224 */ /* 0x001fe200078e0008 */
[C---:B------:R-:W-:Y:S01]  /*64d0*/  ISETP.GT.U32.AND P6, PT, R22.reuse, R2, PT ;  /* 0x000000021600720c */ /* 0x040fe20003fc4070 */
[----:B------:R-:W-:Y:S01]  /*64e0*/  @!P4 IMAD.MOV R0, RZ, RZ, -R0 ;  /* 0x000000ffff00c224 */ /* 0x000fe200078e0a00 */
[----:B------:R-:W-:Y:S01]  /*64f0*/  ISETP.GT.U32.AND P5, PT, R22, R5, PT ;  /* 0x000000051600720c */ /* 0x000fe20003fa4070 */
[----:B------:R-:W-:Y:S01]  /*6500*/  @!P2 IMAD.MOV R13, RZ, RZ, -R13 ;  /* 0x000000ffff0da224 */ /* 0x000fe200078e0a0d */
[----:B------:R-:W-:Y:S01]  /*6510*/  IADD3 R8, R3, 0x74, RZ ;  /* 0x0000007403087810 */ /* 0x000fe20007ffe0ff */
[----:B------:R-:W-:Y:S01]  /*6520*/  @!P3 IMAD.IADD R7, R7, 0x1, -R22 ;  /* 0x000000010707b824 */ /* 0x000fe200078e0a16 */
[----:B------:R-:W-:-:S02]  /*6530*/  ISETP.GE.AND P3, PT, R11, RZ, PT ;  /* 0x000000ff0b00720c */ /* 0x000fc40003f66270 */
[----:B------:R-:W-:Y:S01]  /*6540*/  IABS R11, R11 ;  /* 0x0000000b000b7213 */ /* 0x000fe20000000000 */
[----:B------:R-:W-:Y:S01]  /*6550*/  IMAD.MOV.U32 R9, RZ, RZ, R7 ;  /* 0x000000ffff097224 */ /* 0x000fe200078e0007 */
[----:B------:R-:W-:Y:S01]  /*6560*/  ISETP.GE.AND P2, PT, R4, RZ, PT ;  /* 0x000000ff0400720c */ /* 0x000fe20003f46270 */
[----:B------:R0:W-:Y:S01]  /*6570*/  STL [R1+0x30], R13 ;  /* 0x0000300d01007387 */ /* 0x0001e20000100800 */
[----:B------:R-:W-:Y:S01]  /*6580*/  IABS R4, R8 ;  /* 0x0000000800047213 */ /* 0x000fe20000000000 */
[--C-:B------:R-:W-:Y:S01]  /*6590*/  @!P6 IMAD.IADD R2, R2, 0x1, -R22.reuse ;  /* 0x000000010202e824 */ /* 0x100fe200078e0a16 */
[----:B------:R-:W-:Y:S01]  /*65a0*/  ISETP.GE.AND P4, PT, R8, RZ, PT ;  /* 0x000000ff0800720c */ /* 0x000fe20003f86270 */
[----:B------:R-:W-:Y:S01]  /*65b0*/  IMAD.HI.U32 R7, R24, R11, RZ ;  /* 0x0000000b18077227 */ /* 0x000fe200078e00ff */
[----:B------:R1:W-:Y:S02]  /*65c0*/  STL [R1+0x28], R6 ;  /* 0x0000280601007387 */ /* 0x0003e40000100800 */
[C---:B------:R-:W-:Y:S01]  /*65d0*/  ISETP.GT.U32.AND P6, PT, R22.reuse, R2, PT ;  /* 0x000000021600720c */ /* 0x040fe20003fc4070 */
[----:B------:R-:W-:Y:S01]  /*65e0*/  IMAD.MOV R7, RZ, RZ, -R7 ;  /* 0x000000ffff077224 */ /* 0x000fe200078e0a07 */
[----:B------:R2:W-:Y:S01]  /*65f0*/  STL [R1+0x24], R0 ;  /* 0x0000240001007387 */ /* 0x0005e20000100800 */
[----:B------:R-:W-:Y:S01]  /*6600*/  @!P5 IMAD.IADD R5, R5, 0x1, -R22 ;  /* 0x000000010505d824 */ /* 0x000fe200078e0a16 */
[----:B0-----:R-:W-:Y:S01]  /*6610*/  IADD3 R13, R3, 0x58, RZ ;  /* 0x00000058030d7810 */ /* 0x001fe20007ffe0ff */
[----:B------:R-:W-:-:S02]  /*6620*/  IMAD R11, R22, R7, R11 ;  /* 0x00000007160b7224 */ /* 0x000fc400078e020b */
[----:B------:R-:W-:Y:S02]  /*6630*/  IMAD.MOV.U32 R8, RZ, RZ, R5 ;  /* 0x000000ffff087224 */ /* 0x000fe400078e0005 */
[----:B-1----:R-:W-:Y:S01]  /*6640*/  IMAD.HI.U32 R6, R24, R4, RZ ;  /* 0x0000000418067227 */ /* 0x002fe200078e00ff */
[----:B--2---:R-:W-:-:S03]  /*6650*/  IADD3 R0, R3, 0x6c, RZ ;  /* 0x0000006c03007810 */ /* 0x004fc60007ffe0ff */
[----:B------:R-:W-:Y:S02]  /*6660*/  IMAD.MOV R6, RZ, RZ, -R6 ;  /* 0x000000ffff067224 */ /* 0x000fe400078e0a06 */
[----:B------:R-:W-:Y:S01]  /*6670*/  @!P1 IMAD.MOV R9, RZ, RZ, -R9 ;  /* 0x000000ffff099224 */ /* 0x000fe200078e0a09 */
[----:B------:R-:W-:Y:S01]  /*6680*/  IABS R12, R0 ;  /* 0x00000000000c7213 */ /* 0x000fe20000000000 */
[----:B------:R-:W-:Y:S01]  /*6690*/  @!P2 IMAD.MOV R8, RZ, RZ, -R8 ;  /* 0x000000ffff08a224 */ /* 0x000fe200078e0a08 */
[----:B------:R-:W-:Y:S01]  /*66a0*/  ISETP.GE.AND P1, PT, R0, RZ, PT ;  /* 0x000000ff0000720c */ /* 0x000fe20003f26270 */
[C---:B------:R-:W-:Y:S01]  /*66b0*/  IMAD R0, R22.reuse, R6, R4 ;  /* 0x0000000616007224 */ /* 0x040fe200078e0204 */
[----:B------:R-:W-:Y:S01]  /*66c0*/  ISETP.GT.U32.AND P2, PT, R22, R11, PT ;  /* 0x0000000b1600720c */ /* 0x000fe20003f44070 */
[----:B------:R-:W-:Y:S01]  /*66d0*/  @!P6 IMAD.IADD R2, R2, 0x1, -R22 ;  /* 0x000000010202e824 */ /* 0x000fe200078e0a16 */
[----:B------:R-:W-:Y:S01]  /*66e0*/  IADD3 R6, R3, 0x68, RZ ;  /* 0x0000006803067810 */ /* 0x000fe20007ffe0ff */
[----:B------:R-:W-:Y:S01]  /*66f0*/  IMAD.HI.U32 R4, R24, R12, RZ ;  /* 0x0000000c18047227 */ /* 0x000fe200078e00ff */
[----:B------:R-:W-:Y:S01]  /*6700*/  ISETP.GT.U32.AND P6, PT, R22, R0, PT ;  /* 0x000000001600720c */ /* 0x000fe20003fc4070 */
[----:B------:R0:W-:Y:S01]  /*6710*/  STL [R1+0x20], R9 ;  /* 0x0000200901007387 */ /* 0x0001e20000100800 */
[----:B------:R-:W-:Y:S01]  /*6720*/  IABS R29, R6 ;  /* 0x00000006001d7213 */ /* 0x000fe20000000000 */
[----:B------:R-:W-:Y:S01]  /*6730*/  IMAD.MOV R4, RZ, RZ, -R4 ;  /* 0x000000ffff047224 */ /* 0x000fe200078e0a04 */
[----:B------:R-:W-:-:S03]  /*6740*/  ISETP.GE.AND P5, PT, R6, RZ, PT ;  /* 0x000000ff0600720c */ /* 0x000fc60003fa6270 */
[----:B------:R-:W-:Y:S01]  /*6750*/  IMAD R12, R22, R4, R12 ;  /* 0x00000004160c7224 */ /* 0x000fe200078e020c */
[----:B------:R-:W-:Y:S01]  /*6760*/  IADD3 R4, R3, 0x60, RZ ;  /* 0x0000006003047810 */ /* 0x000fe20007ffe0ff */
[----:B------:R-:W-:Y:S02]  /*6770*/  @!P2 IMAD.IADD R11, R11, 0x1, -R22 ;  /* 0x000000010b0ba824 */ /* 0x000fe400078e0a16 */
[----:B0-----:R-:W-:Y:S01]  /*6780*/  IMAD.MOV.U32 R9, RZ, RZ, R2 ;  /* 0x000000ffff097224 */ /* 0x001fe200078e0002 */
[----:B------:R-:W-:Y:S01]  /*6790*/  IABS R5, R4 ;  /* 0x0000000400057213 */ /* 0x000fe20000000000 */
[----:B------:R-:W-:Y:S01]  /*67a0*/  IMAD.HI.U32 R2, R24, R29, RZ ;  /* 0x0000001d18027227 */ /* 0x000fe200078e00ff */
[----:B------:R-:W-:-:S03]  /*67b0*/  ISETP.GT.U32.AND P2, PT, R22, R11, PT ;  /* 0x0000000b1600720c */ /* 0x000fc60003f44070 */
[----:B------:R-:W-:Y:S01]  /*67c0*/  @!P0 IMAD.MOV R9, RZ, RZ, -R9 ;  /* 0x000000ffff098224 */ /* 0x000fe200078e0a09 */
[----:B------:R-:W-:Y:S01]  /*67d0*/  ISETP.GE.AND P0, PT, R28, RZ, PT ;  /* 0x000000ff1c00720c */ /* 0x000fe20003f06270 */
[----:B------:R-:W-:Y:S01]  /*67e0*/  @!P6 IMAD.IADD R0, R0, 0x1, -R22 ;  /* 0x000000010000e824 */ /* 0x000fe200078e0a16 */
[----:B------:R-:W-:Y:S01]  /*67f0*/  IABS R28, R28 ;  /* 0x0000001c001c7213 */ /* 0x000fe20000000000 */
[----:B------:R-:W-:Y:S01]  /*6800*/  IMAD.MOV R2, RZ, RZ, -R2 ;  /* 0x000000ffff027224 */ /* 0x000fe200078e0a02 */
[----:B------:R0:W-:Y:S01]  /*6810*/  STL [R1+0x1c], R9 ;  /* 0x00001c0901007387 */ /* 0x0001e20000100800 */
[----:B------:R-:W-:Y:S01]  /*6820*/  IMAD.HI.U32 R14, R24, R5, RZ ;  /* 0x00000005180e7227 */ /* 0x000fe200078e00ff */
[C---:B------:R-:W-:Y:S02]  /*6830*/  ISETP.GT.U32.AND P6, PT, R22.reuse, R0, PT ;  /* 0x000000001600720c */ /* 0x040fe40003fc4070 */
[----:B------:R1:W-:Y:S01]  /*6840*/  STL [R1+0xc], R8 ;  /* 0x00000c0801007387 */ /* 0x0003e20000100800 */
[----:B------:R-:W-:Y:S01]  /*6850*/  IMAD R29, R22, R2, R29 ;  /* 0x00000002161d7224 */ /* 0x000fe200078e021d */
[----:B------:R-:W-:Y:S01]  /*6860*/  IADD3 R2, R3, 0x5c, RZ ;  /* 0x0000005c03027810 */ /* 0x000fe20007ffe0ff */
[----:B------:R-:W-:-:S03]  /*6870*/  IMAD.HI.U32 R7, R24, R28, RZ ;  /* 0x0000001c18077227 */ /* 0x000fc600078e00ff */
[----:B------:R-:W-:Y:S01]  /*6880*/  IABS R6, R2 ;  /* 0x0000000200067213 */ /* 0x000fe20000000000 */
[----:B------:R-:W-:Y:S01]  /*6890*/  IMAD.MOV R7, RZ, RZ, -R7 ;  /* 0x000000ffff077224 */ /* 0x000fe200078e0a07 */
[----:B0-----:R-:W-:Y:S01]  /*68a0*/  IABS R9, R10 ;  /* 0x0000000a00097213 */ /* 0x001fe20000000000 */
[----:B------:R-:W-:Y:S01]  /*68b0*/  @!P2 IMAD.IADD R11, R11, 0x1, -R22 ;  /* 0x000000010b0ba824 */ /* 0x000fe200078e0a16 */
[C---:B------:R-:W-:Y:S01]  /*68c0*/  ISETP.GT.U32.AND P2, PT, R22.reuse, R29, PT ;  /* 0x0000001d1600720c */ /* 0x040fe20003f44070 */
[----:B------:R-:W-:Y:S01]  /*68d0*/  IMAD.MOV R14, RZ, RZ, -R14 ;  /* 0x000000ffff0e7224 */ /* 0x000fe200078e0a0e */
[----:B-1----:R-:W-:Y:S01]  /*68e0*/  IABS R8, R13 ;  /* 0x0000000d00087213 */ /* 0x002fe20000000000 */
[----:B------:R-:W-:Y:S02]  /*68f0*/  IMAD R28, R22, R7, R28 ;  /* 0x00000007161c7224 */ /* 0x000fe400078e021c */
[----:B------:R-:W-:-:S04]  /*6900*/  IMAD.HI.U32 R7, R24, R6, RZ ;  /* 0x0000000618077227 */ /* 0x000fc800078e00ff */
[----:B------:R-:W-:Y:S02]  /*6910*/  IMAD R5, R22, R14, R5 ;  /* 0x0000000e16057224 */ /* 0x000fe400078e0205 */
[----:B------:R-:W-:Y:S01]  /*6920*/  @!P6 IMAD.IADD R0, R0, 0x1, -R22 ;  /* 0x000000010000e824 */ /* 0x000fe200078e0a16 */
[C---:B------:R-:W-:Y:S01]  /*6930*/  ISETP.GT.U32.AND P6, PT, R22.reuse, R12, PT ;  /* 0x0000000c1600720c */ /* 0x040fe20003fc4070 */
[----:B------:R-:W-:Y:S02]  /*6940*/  IMAD.MOV R14, RZ, RZ, -R7 ;  /* 0x000000ffff0e7224 */ /* 0x000fe400078e0a07 */
[----:B------:R-:W-:Y:S02]  /*6950*/  IMAD.MOV.U32 R16, RZ, RZ, R0 ;  /* 0x000000ffff107224 */ /* 0x000fe400078e0000 */
[C---:B------:R-:W-:Y:S02]  /*6960*/  IMAD R6, R22.reuse, R14, R6 ;  /* 0x0000000e16067224 */ /* 0x040fe400078e0206 */
[----:B------:R-:W-:Y:S01]  /*6970*/  @!P4 IMAD.MOV R16, RZ, RZ, -R16 ;  /* 0x000000ffff10c224 */ /* 0x000fe200078e0a10 */
[C---:B------:R-:W-:Y:S01]  /*6980*/  ISETP.GT.U32.AND P4, PT, R22.reuse, R28, PT ;  /* 0x0000001c1600720c */ /* 0x040fe20003f84070 */
[--C-:B------:R-:W-:Y:S01]  /*6990*/  @!P2 IMAD.IADD R29, R29, 0x1, -R22.reuse ;  /* 0x000000011d1da824 */ /* 0x100fe200078e0a16 */
[----:B------:R-:W-:Y:S01]  /*69a0*/  ISETP.GT.U32.AND P2, PT, R22, R6, PT ;  /* 0x000000061600720c */ /* 0x000fe20003f44070 */
[----:B------:R-:W-:Y:S01]  /*69b0*/  IMAD.HI.U32 R0, R24, R9, RZ ;  /* 0x0000000918007227 */ /* 0x000fe200078e00ff */
[----:B------:R0:W-:Y:S03]  /*69c0*/  STL [R1+0x8], R16 ;  /* 0x0000081001007387 */ /* 0x0001e60000100800 */
[----:B------:R-:W-:-:S02]  /*69d0*/  @!P6 IMAD.IADD R12, R12, 0x1, -R22 ;  /* 0x000000010c0ce824 */ /* 0x000fc400078e0a16 */
[----:B------:R-:W-:Y:S02]  /*69e0*/  IMAD.MOV R0, RZ, RZ, -R0 ;  /* 0x000000ffff007224 */ /* 0x000fe400078e0a00 */
[----:B------:R-:W-:Y:S01]  /*69f0*/  IMAD.MOV.U32 R15, RZ, RZ, R11 ;  /* 0x000000ffff0f7224 */ /* 0x000fe200078e000b */
[C---:B------:R-:W-:Y:S01]  /*6a00*/  ISETP.GT.U32.AND P6, PT, R22.reuse, R12, PT ;  /* 0x0000000c1600720c */ /* 0x040fe20003fc4070 */
[C---:B------:R-:W-:Y:S01]  /*6a10*/  IMAD R9, R22.reuse, R0, R9 ;  /* 0x0000000016097224 */ /* 0x040fe200078e0209 */
[C---:B------:R-:W-:Y:S01]  /*6a20*/  IADD3 R0, R3.reuse, 0x50, RZ ;  /* 0x0000005003007810 */ /* 0x040fe20007ffe0ff */
[----:B------:R-:W-:Y:S01]  /*6a30*/  @!P3 IMAD.MOV R15, RZ, RZ, -R15 ;  /* 0x000000ffff0fb224 */ /* 0x000fe200078e0a0f */
[----:B------:R-:W-:Y:S01]  /*6a40*/  ISETP.GT.U32.AND P3, PT, R22, R5, PT ;  /* 0x000000051600720c */ /* 0x000fe20003f64070 */
[--C-:B------:R-:W-:Y:S01]  /*6a50*/  @!P4 IMAD.IADD R28, R28, 0x1, -R22.reuse ;  /* 0x000000011c1cc824 */ /* 0x100fe200078e0a16 */
[----:B------:R-:W-:Y:S01]  /*6a60*/  ISETP.GT.U32.AND P4, PT, R22, R29, PT ;  /* 0x0000001d1600720c */ /* 0x000fe20003f84070 */
[----:B------:R-:W-:Y:S01]  /*6a70*/  @!P2 IMAD.IADD R6, R6, 0x1, -R22 ;  /* 0x000000010606a824 */ /* 0x000fe200078e0a16 */
[----:B------:R-:W-:Y:S01]  /*6a80*/  IABS R11, R0 ;  /* 0x00000000000b7213 */ /* 0x000fe20000000000 */
[----:B------:R-:W-:Y:S01]  /*6a90*/  IMAD.HI.U32 R7, R24, R8, RZ ;  /* 0x0000000818077227 */ /* 0x000fe200078e00ff */
[----:B------:R1:W-:Y:S01]  /*6aa0*/  STL [R1+0x4], R15 ;  /* 0x0000040f01007387 */ /* 0x0003e20000100800 */
[----:B0-----:R-:W-:-:S02]  /*6ab0*/  IADD3 R16, R3, 0x28, RZ ;  /* 0x0000002803107810 */ /* 0x001fc40007ffe0ff */
[----:B------:R-:W-:Y:S01]  /*6ac0*/  ISETP.GT.U32.AND P2, PT, R22, R6, PT ;  /* 0x000000061600720c */ /* 0x000fe20003f44070 */
[----:B------:R-:W-:Y:S02]  /*6ad0*/  IMAD.MOV R7, RZ, RZ, -R7 ;  /* 0x000000ffff077224 */ /* 0x000fe400078e0a07 */
[----:B------:R-:W-:Y:S01]  /*6ae0*/  @!P6 IMAD.IADD R12, R12, 0x1, -R22 ;  /* 0x000000010c0ce824 */ /* 0x000fe200078e0a16 */
[----:B------:R-:W-:Y:S01]  /*6af0*/  ISETP.GE.AND P6, PT, R4, RZ, PT ;  /* 0x000000ff0400720c */ /* 0x000fe20003fc6270 */
[----:B------:R-:W-:Y:S01]  /*6b00*/  IMAD R8, R22, R7, R8 ;  /* 0x0000000716087224 */ /* 0x000fe200078e0208 */
[C---:B------:R-:W-:Y:S01]  /*6b10*/  IADD3 R4, R3.reuse, 0x4c, RZ ;  /* 0x0000004c03047810 */ /* 0x040fe20007ffe0ff */
[----:B-1----:R-:W-:Y:S01]  /*6b20*/  IMAD.HI.U32 R15, R24, R11, RZ ;  /* 0x0000000b180f7227 */ /* 0x002fe200078e00ff */
[----:B------:R-:W-:-:S03]  /*6b30*/  IADD3 R7, R3, 0x48, RZ ;  /* 0x0000004803077810 */ /* 0x000fc60007ffe0ff */
[----:B------:R-:W-:Y:S02]  /*6b40*/  IMAD.MOV R15, RZ, RZ, -R15 ;  /* 0x000000ffff0f7224 */ /* 0x000fe400078e0a0f */
[----:B------:R-:W-:Y:S01]  /*6b50*/  @!P3 IMAD.IADD R5, R5, 0x1, -R22 ;  /* 0x000000010505b824 */ /* 0x000fe200078e0a16 */
[C---:B------:R-:W-:Y:S01]  /*6b60*/  ISETP.GT.U32.AND P3, PT, R22.reuse, R28, PT ;  /* 0x0000001c1600720c */ /* 0x040fe20003f64070 */
[----:B------:R-:W-:Y:S01]  /*6b70*/  IMAD.MOV.U32 R14, RZ, RZ, R12 ;  /* 0x000000ffff0e7224 */ /* 0x000fe200078e000c */
[----:B------:R-:W-:Y:S01]  /*6b80*/  IABS R12, R4 ;  /* 0x00000004000c7213 */ /* 0x000fe20000000000 */
[----:B------:R-:W-:Y:S01]  /*6b90*/  @!P4 IMAD.IADD R29, R29, 0x1, -R22 ;  /* 0x000000011d1dc824 */ /* 0x000fe200078e0a16 */
[C---:B------:R-:W-:Y:S01]  /*6ba0*/  ISETP.GT.U32.AND P4, PT, R22.reuse, R8, PT ;  /* 0x000000081600720c */ /* 0x040fe20003f84070 */
[C---:B------:R-:W-:Y:S02]  /*6bb0*/  IMAD R11, R22.reuse, R15, R11 ;  /* 0x0000000f160b7224 */ /* 0x040fe400078e020b */
[----:B------:R-:W-:Y:S01]  /*6bc0*/  @!P1 IMAD.MOV R14, RZ, RZ, -R14 ;  /* 0x000000ffff0e9224 */ /* 0x000fe200078e0a0e */
[----:B------:R-:W-:Y:S01]  /*6bd0*/  ISETP.GT.U32.AND P1, PT, R22, R5, PT ;  /* 0x000000051600720c */ /* 0x000fe20003f24070 */
[--C-:B------:R-:W-:Y:S01]  /*6be0*/  @!P2 IMAD.IADD R6, R6, 0x1, -R22.reuse ;  /* 0x000000010606a824 */ /* 0x100fe200078e0a16 */
[----:B------:R-:W-:Y:S01]  /*6bf0*/  ISETP.GT.U32.AND P2, PT, R22, R11, PT ;  /* 0x0000000b1600720c */ /* 0x000fe20003f44070 */
[----:B------:R-:W-:Y:S01]  /*6c00*/  IMAD.HI.U32 R15, R24, R12, RZ ;  /* 0x0000000c180f7227 */ /* 0x000fe200078e00ff */
[----:B------:R0:W-:Y:S03]  /*6c10*/  STL [R1], R14 ;  /* 0x0000000e01007387 */ /* 0x0001e60000100800 */
[--C-:B------:R-:W-:Y:S01]  /*6c20*/  @!P3 IMAD.IADD R28, R28, 0x1, -R22.reuse ;  /* 0x000000011c1cb824 */ /* 0x100fe200078e0a16 */
[----:B------:R-:W-:Y:S01]  /*6c30*/  ISETP.GT.U32.AND P3, PT, R22, R9, PT ;  /* 0x000000091600720c */ /* 0x000fe20003f64070 */
[----:B------:R-:W-:Y:S01]  /*6c40*/  @!P4 IMAD.IADD R8, R8, 0x1, -R22 ;  /* 0x000000010808c824 */ /* 0x000fe200078e0a16 */
[----:B------:R-:W-:Y:S01]  /*6c50*/  ISETP.GE.AND P4, PT, R13, RZ, PT ;  /* 0x000000ff0d00720c */ /* 0x000fe20003f86270 */
[----:B------:R-:W-:-:S02]  /*6c60*/  IMAD.MOV R15, RZ, RZ, -R15 ;  /* 0x000000ffff0f7224 */ /* 0x000fc400078e0a0f */
[--C-:B------:R-:W-:Y:S01]  /*6c70*/  @!P1 IMAD.IADD R5, R5, 0x1, -R22.reuse ;  /* 0x0000000105059824 */ /* 0x100fe200078e0a16 */
[----:B0-----:R-:W-:Y:S01]  /*6c80*/  IABS R14, R7 ;  /* 0x00000007000e7213 */ /* 0x001fe20000000000 */
[----:B------:R-:W-:Y:S01]  /*6c90*/  @!P2 IMAD.IADD R11, R11, 0x1, -R22 ;  /* 0x000000010b0ba824 */ /* 0x000fe200078e0a16 */
[----:B------:R-:W-:Y:S01]  /*6ca0*/  ISETP.GE.AND P1, PT, R2, RZ, PT ;  /* 0x000000ff0200720c */ /* 0x000fe20003f26270 */
[C---:B------:R-:W-:Y:S01]  /*6cb0*/  IMAD R12, R22.reuse, R15, R12 ;  /* 0x0000000f160c7224 */ /* 0x040fe200078e020c */
[----:B------:R-:W-:Y:S01]  /*6cc0*/  ISETP.GT.U32.AND P2, PT, R22, R8, PT ;  /* 0x000000081600720c */ /* 0x000fe20003f44070 */
[----:B------:R-:W-:-:S04]  /*6cd0*/  IMAD.HI.U32 R2, R24, R14, RZ ;  /* 0x0000000e18027227 */ /* 0x000fc800078e00ff */
[----:B------:R-:W-:Y:S01]  /*6ce0*/  IMAD.MOV R13, RZ, RZ, -R2 ;  /* 0x000000ffff0d7224 */ /* 0x000fe200078e0a02 */
[----:B------:R-:W-:Y:S01]  /*6cf0*/  IADD3 R2, R3, 0x44, RZ ;  /* 0x0000004403027810 */ /* 0x000fe20007ffe0ff */
[----:B------:R-:W-:Y:S01]  /*6d00*/  @!P6 IMAD.MOV R5, RZ, RZ, -R5 ;  /* 0x000000ffff05e224 */ /* 0x000fe200078e0a05 */
[C---:B------:R-:W-:Y:S01]  /*6d10*/  ISETP.GT.U32.AND P6, PT, R22.reuse, R12, PT ;  /* 0x0000000c1600720c */ /* 0x040fe20003fc4070 */
[----:B------:R-:W-:Y:S01]  /*6d20*/  IMAD R14, R22, R13, R14 ;  /* 0x0000000d160e7224 */ /* 0x000fe200078e020e */
[----:B------:R-:W-:Y:S01]  /*6d30*/  IABS R15, R2 ;  /* 0x00000002000f7213 */ /* 0x000fe20000000000 */
[--C-:B------:R-:W-:Y:S01]  /*6d40*/  @!P3 IMAD.IADD R9, R9, 0x1, -R22.reuse ;  /* 0x000000010909b824 */ /* 0x100fe200078e0a16 */
[----:B------:R-:W-:Y:S01]  /*6d50*/  ISETP.GE.AND P3, PT, R10, RZ, PT ;  /* 0x000000ff0a00720c */ /* 0x000fe20003f66270 */
[----:B------:R-:W-:Y:S01]  /*6d60*/  @!P2 IMAD.IADD R8, R8, 0x1, -R22 ;  /* 0x000000010808a824 */ /* 0x000fe200078e0a16 */
[----:B------:R-:W-:Y:S01]  /*6d70*/  ISETP.GT.U32.AND P2, PT, R22, R14, PT ;  /* 0x0000000e1600720c */ /* 0x000fe20003f44070 */
[----:B------:R-:W-:Y:S01]  /*6d80*/  @!P1 IMAD.MOV R6, RZ, RZ, -R6 ;  /* 0x000000ffff069224 */ /* 0x000fe200078e0a06 */
[----:B------:R-:W-:Y:S01]  /*6d90*/  ISETP.GE.AND P1, PT, R0, RZ, PT ;  /* 0x000000ff0000720c */ /* 0x000fe20003f26270 */
[----:B------:R-:W-:Y:S01]  /*6da0*/  @!P0 IMAD.MOV R28, RZ, RZ, -R28 ;  /* 0x000000ffff1c8224 */ /* 0x000fe200078e0a1c */
[----:B------:R-:W-:Y:S01]  /*6db0*/  ISETP.GT.U32.AND P0, PT, R22, R9, PT ;  /* 0x000000091600720c */ /* 0x000fe20003f04070 */
[----:B------:R-:W-:Y:S01]  /*6dc0*/  IMAD.HI.U32 R10, R24, R15, RZ ;  /* 0x0000000f180a7227 */ /* 0x000fe200078e00ff */
[----:B------:R-:W-:-:S03]  /*6dd0*/  IADD3 R0, R3, 0x40, RZ ;  /* 0x0000004003007810 */ /* 0x000fc60007ffe0ff */
[----:B------:R-:W-:Y:S01]  /*6de0*/  @!P6 IMAD.IADD R12, R12, 0x1, -R22 ;  /* 0x000000010c0ce824 */ /* 0x000fe200078e0a16 */
[----:B------:R-:W-:Y:S01]  /*6df0*/  IABS R17, R0 ;  /* 0x0000000000117213 */ /* 0x000fe20000000000 */
[----:B------:R-:W-:Y:S01]  /*6e00*/  IMAD.MOV R10, RZ, RZ, -R10 ;  /* 0x000000ffff0a7224 */ /* 0x000fe200078e0a0a */
[----:B------:R-:W-:Y:S01]  /*6e10*/  ISETP.GE.AND P6, PT, R2, RZ, PT ;  /* 0x000000ff0200720c */ /* 0x000fe20003fc6270 */
[----:B------:R-:W-:Y:S01]  /*6e20*/  @!P2 IMAD.IADD R14, R14, 0x1, -R22 ;  /* 0x000000010e0ea824 */ /* 0x000fe200078e0a16 */
[----:B------:R-:W-:Y:S01]  /*6e30*/  ISETP.GT.U32.AND P2, PT, R22, R12, PT ;  /* 0x0000000c1600720c */ /* 0x000fe20003f44070 */
[----:B------:R-:W-:-:S04]  /*6e40*/  IMAD.HI.U32 R2, R24, R17, RZ ;  /* 0x0000001118027227 */ /* 0x000fc800078e00ff */
[----:B------:R-:W-:Y:S01]  /*6e50*/  @!P0 IMAD.IADD R9, R9, 0x1, -R22 ;  /* 0x0000000109098824 */ /* 0x000fe200078e0a16 */
[----:B------:R-:W-:Y:S01]  /*6e60*/  ISETP.GE.AND P0, PT, R4, RZ, PT ;  /* 0x000000ff0400720c */ /* 0x000fe20003f06270 */
[C---:B------:R-:W-:Y:S02]  /*6e70*/  IMAD R15, R22.reuse, R10, R15 ;  /* 0x0000000a160f7224 */ /* 0x040fe400078e020f */
[----:B------:R-:W-:Y:S02]  /*6e80*/  IMAD.MOV R2, RZ, RZ, -R2 ;  /* 0x000000ffff027224 */ /* 0x000fe400078e0a02 */
[----:B------:R-:W-:Y:S01]  /*6e90*/  @!P4 IMAD.MOV R8, RZ, RZ, -R8 ;  /* 0x000000ffff08c224 */ /* 0x000fe200078e0a08 */
[C---:B------:R-:W-:Y:S01]  /*6ea0*/  ISETP.GT.U32.AND P4, PT, R22.reuse, R14, PT ;  /* 0x0000000e1600720c */ /* 0x040fe20003f84070 */
[----:B------:R-:W-:Y:S01]  /*6eb0*/  @!P3 IMAD.MOV R9, RZ, RZ, -R9 ;  /* 0x000000ffff09b224 */ /* 0x000fe200078e0a09 */
[C---:B------:R-:W-:Y:S01]  /*6ec0*/  ISETP.GT.U32.AND P3, PT, R22.reuse, R15, PT ;  /* 0x0000000f1600720c */ /* 0x040fe20003f64070 */
[----:B------:R-:W-:-:S02]  /*6ed0*/  IMAD R17, R22, R2, R17 ;  /* 0x0000000216117224 */ /* 0x000fc400078e0211 */
[----:B------:R-:W-:Y:S02]  /*6ee0*/  @!P2 IMAD.IADD R12, R12, 0x1, -R22 ;  /* 0x000000010c0ca824 */ /* 0x000fe400078e0a16 */
[----:B------:R-:W-:Y:S01]  /*6ef0*/  @!P5 IMAD.MOV R29, RZ, RZ, -R29 ;  /* 0x000000ffff1dd224 */ /* 0x000fe200078e0a1d */
[C---:B------:R-:W-:Y:S01]  /*6f00*/  ISETP.GT.U32.AND P2, PT, R22.reuse, R17, PT ;  /* 0x000000111600720c */ /* 0x040fe20003f44070 */
[----:B------:R-:W-:Y:S01]  /*6f10*/  @!P0 IMAD.MOV R12, RZ, RZ, -R12 ;  /* 0x000000ffff0c8224 */ /* 0x000fe200078e0a0c */
[----:B------:R-:W-:Y:S02]  /*6f20*/  ISETP.GT.U32.AND P5, PT, R22, R11, PT ;  /* 0x0000000b1600720c */ /* 0x000fe40003fa4070 */
[----:B------:R0:W-:Y:S01]  /*6f30*/  STL [R1+0x1170], R29 ;  /* 0x0011701d01007387 */ /* 0x0001e20000100800 */
[--C-:B------:R-:W-:Y:S01]  /*6f40*/  @!P4 IMAD.IADD R14, R14, 0x1, -R22.reuse ;  /* 0x000000010e0ec824 */ /* 0x100fe200078e0a16 */
[----:B------:R-:W-:Y:S01]  /*6f50*/  ISETP.GE.AND P4, PT, R18, RZ, PT ;  /* 0x000000ff1200720c */ /* 0x000fe20003f86270 */
[----:B------:R-:W-:Y:S01]  /*6f60*/  @!P3 IMAD.IADD R15, R15, 0x1, -R22 ;  /* 0x000000010f0fb824 */ /* 0x000fe200078e0a16 */
[----:B------:R-:W-:Y:S01]  /*6f70*/  IABS R18, R18 ;  /* 0x0000001200127213 */ /* 0x000fe20000000000 */
[----:B------:R-:W-:Y:S01]  /*6f80*/  STL [R1+0x1174], R28 ;  /* 0x0011741c01007387 */ /* 0x000fe20000100800 */
[----:B------:R-:W-:-:S02]  /*6f90*/  ISETP.GE.AND P3, PT, R21, RZ, PT ;  /* 0x000000ff1500720c */ /* 0x000fc40003f66270 */
[----:B------:R-:W-:Y:S01]  /*6fa0*/  IABS R21, R21 ;  /* 0x0000001500157213 */ /* 0x000fe20000000000 */
[----:B------:R-:W-:Y:S01]  /*6fb0*/  @!P2 IMAD.IADD R17, R17, 0x1, -R22 ;  /* 0x000000011111a824 */ /* 0x000fe200078e0a16 */
[----:B------:R-:W-:Y:S01]  /*6fc0*/  ISETP.GT.U32.AND P2, PT, R22, R15, PT ;  /* 0x0000000f1600720c */ /* 0x000fe20003f44070 */
[----:B------:R-:W-:Y:S01]  /*6fd0*/  IMAD.HI.U32 R4, R24, R18, RZ ;  /* 0x0000001218047227 */ /* 0x000fe200078e00ff */
[----:B------:R-:W-:Y:S01]  /*6fe0*/  STL [R1+0x1178], R5 ;  /* 0x0011780501007387 */ /* 0x000fe20000100800 */
[----:B0-----:R-:W-:Y:S02]  /*6ff0*/  IADD3 R29, R3, 0xc, RZ ;  /* 0x0000000c031d7810 */ /* 0x001fe40007ffe0ff */
[----:B------:R-:W-:Y:S01]  /*7000*/  IMAD.MOV R4, RZ, RZ, -R4 ;  /* 0x000000ffff047224 */ /* 0x000fe200078e0a04 */
[C---:B------:R-:W-:Y:S01]  /*7010*/  ISETP.GT.U32.AND P0, PT, R22.reuse, R17, PT ;  /* 0x000000111600720c */ /* 0x040fe20003f04070 */
[----:B------:R-:W-:Y:S01]  /*7020*/  @!P5 IMAD.IADD R11, R11, 0x1, -R22 ;  /* 0x000000010b0bd824 */ /* 0x000fe200078e0a16 */
[----:B------:R-:W-:Y:S01]  /*7030*/  ISETP.GE.AND P5, PT, R7, RZ, PT ;  /* 0x000000ff0700720c */ /* 0x000fe20003fa6270 */
[----:B------:R-:W-:Y:S01]  /*7040*/  IMAD R18, R22, R4, R18 ;  /* 0x0000000416127224 */ /* 0x000fe200078e0212 */
[----:B------:R-:W-:Y:S01]  /*7050*/  STL [R1+0x117c], R6 ;  /* 0x00117c0601007387 */ /* 0x000fe20000100800 */
[----:B------:R-:W-:Y:S01]  /*7060*/  @!P1 IMAD.MOV R11, RZ, RZ, -R11 ;  /* 0x000000ffff0b9224 */ /* 0x000fe200078e0a0b */
[----:B------:R-:W-:Y:S01]  /*7070*/  ISETP.GE.AND P1, PT, R0, RZ, PT ;  /* 0x000000ff0000720c */ /* 0x000fe20003f26270 */
[----:B------:R-:W-:Y:S01]  /*7080*/  @!P2 IMAD.IADD R15, R15, 0x1, -R22 ;  /* 0x000000010f0fa824 */ /* 0x000fe200078e0a16 */
[----:B------:R-:W-:Y:S01]  /*7090*/  ISETP.GT.U32.AND P2, PT, R22, R18, PT ;  /* 0x000000121600720c */ /* 0x000fe20003f44070 */
[----:B------:R-:W-:Y:S01]  /*70a0*/  STL [R1+0x1180], R8 ;  /* 0x0011800801007387 */ /* 0x000fe20000100800 */
[----:B------:R-:W-:Y:S01]  /*70b0*/  IMAD.HI.U32 R10, R24, R21, RZ ;  /* 0x00000015180a7227 */ /* 0x000fe200078e00ff */
[----:B------:R-:W-:-:S02]  /*70c0*/  IADD3 R0, R3, 0x34, RZ ;  /* 0x0000003403007810 */ /* 0x000fc40007ffe0ff */
[----:B------:R-:W-:Y:S01]  /*70d0*/  STL [R1+0x1184], R9 ;  /* 0x0011840901007387 */ /* 0x000fe20000100800 */
[----:B------:R-:W-:Y:S01]  /*70e0*/  @!P0 IMAD.IADD R17, R17, 0x1, -R22 ;  /* 0x0000000111118824 */ /* 0x000fe200078e0a16 */
[----:B------:R-:W-:Y:S01]  /*70f0*/  IABS R20, R0 ;  /* 0x0000000000147213 */ /* 0x000fe20000000000 */
[----:B------:R-:W-:Y:S01]  /*7100*/  @!P5 IMAD.MOV R14, RZ, RZ, -R14 ;  /* 0x000000ffff0ed224 */ /* 0x000fe200078e0a0e */
[----:B------:R-:W-:Y:S01]  /*7110*/  STL [R1+0x1188], R11 ;  /* 0x0011880b01007387 */ /* 0x000fe20000100800 */
[----:B------:R-:W-:Y:S01]  /*7120*/  @!P6 IMAD.MOV R15, RZ, RZ, -R15 ;  /* 0x000000ffff0fe224 */ /* 0x000fe200078e0a0f */
[----:B------:R-:W-:Y:S01]  /*7130*/  IADD3 R7, R3, 0x30, RZ ;  /* 0x0000003003077810 */ /* 0x000fe20007ffe0ff */
[----:B------:R-:W-:Y:S01]  /*7140*/  @!P1 IMAD.MOV R17, RZ, RZ, -R17 ;  /* 0x000000ffff119224 */ /* 0x000fe200078e0a11 */
[----:B------:R0:W-:Y:S01]  /*7150*/  STL [R1+0x118c], R12 ;  /* 0x00118c0c01007387 */ /* 0x0001e20000100800 */
[----:B------:R-:W-:Y:S01]  /*7160*/  @!P2 IMAD.IADD R18, R18, 0x1, -R22 ;  /* 0x000000011212a824 */ /* 0x000fe200078e0a16 */
[----:B------:R-:W-:Y:S01]  /*7170*/  IABS R2, R7 ;  /* 0x0000000700027213 */ /* 0x000fe20000000000 */
[----:B------:R-:W-:Y:S01]  /*7180*/  IMAD.MOV R10, RZ, RZ, -R10 ;  /* 0x000000ffff0a7224 */ /* 0x000fe200078e0a0a */
[----:B------:R1:W-:Y:S01]  /*7190*/  STL [R1+0x1190], R14 ;  /* 0x0011900e01007387 */ /* 0x0003e20000100800 */
[----:B------:R-:W-:Y:S01]  /*71a0*/  IMAD.HI.U32 R4, R24, R20, RZ ;  /* 0x0000001418047227 */ /* 0x000fe200078e00ff */
[----:B------:R-:W-:-:S02]  /*71b0*/  ISETP.GT.U32.AND P2, PT, R22, R18, PT ;  /* 0x000000121600720c */ /* 0x000fc40003f44070 */
[----:B------:R2:W-:Y:S01]  /*71c0*/  STL [R1+0x80], R16 ;  /* 0x0000801001007387 */ /* 0x0005e20000100800 */
[----:B------:R-:W-:Y:S01]  /*71d0*/  IMAD R21, R22, R10, R21 ;  /* 0x0000000a16157224 */ /* 0x000fe200078e0215 */
[----:B------:R-:W-:Y:S01]  /*71e0*/  ISETP.GE.AND P5, PT, R0, RZ, PT ;  /* 0x000000ff0000720c */ /* 0x000fe20003fa6270 */
[----:B------:R-:W-:Y:S01]  /*71f0*/  IMAD.MOV R4, RZ, RZ, -R4 ;  /* 0x000000ffff047224 */ /* 0x000fe200078e0a04 */
[----:B------:R-:W-:Y:S01]  /*7200*/  STL [R1+0x1194], R15 ;  /* 0x0011940f01007387 */ /* 0x000fe20000100800 */
[----:B------:R-:W-:Y:S01]  /*7210*/  IMAD.HI.U32 R0, R24, R2, RZ ;  /* 0x0000000218007227 */ /* 0x000fe200078e00ff */
[----:B0-----:R-:W-:Y:S02]  /*7220*/  IADD3 R12, R3, 0x2c, RZ ;  /* 0x0000002c030c7810 */ /* 0x001fe40007ffe0ff */
[----:B------:R0:W-:Y:S01]  /*7230*/  STL [R1+0x1198], R17 ;  /* 0x0011981101007387 */ /* 0x0001e20000100800 */
[----:B------:R-:W-:Y:S01]  /*7240*/  IMAD R20, R22, R4, R20 ;  /* 0x0000000416147224 */ /* 0x000fe200078e0214 */
[----:B------:R-:W-:Y:S01]  /*7250*/  IABS R4, R12 ;  /* 0x0000000c00047213 */ /* 0x000fe20000000000 */
[----:B------:R-:W-:Y:S01]  /*7260*/  @!P2 IMAD.IADD R18, R18, 0x1, -R22 ;  /* 0x000000011212a824 */ /* 0x000fe200078e0a16 */
[C---:B------:R-:W-:Y:S01]  /*7270*/  ISETP.GT.U32.AND P2, PT, R22.reuse, R21, PT ;  /* 0x000000151600720c */ /* 0x040fe20003f44070 */
[----:B------:R-:W-:Y:S01]  /*7280*/  IMAD.MOV R0, RZ, RZ, -R0 ;  /* 0x000000ffff007224 */ /* 0x000fe200078e0a00 */
[----:B------:R-:W-:Y:S01]  /*7290*/  ISETP.GE.AND P0, PT, R7, RZ, PT ;  /* 0x000000ff0700720c */ /* 0x000fe20003f06270 */
[----:B------:R-:W-:Y:S01]  /*72a0*/  @!P4 IMAD.MOV R18, RZ, RZ, -R18 ;  /* 0x000000ffff12c224 */ /* 0x000fe200078e0a12 */
[----:B------:R-:W-:Y:S01]  /*72b0*/  IABS R7, R16 ;  /* 0x0000001000077213 */ /* 0x000fe20000000000 */
[----:B------:R-:W-:Y:S01]  /*72c0*/  IMAD R2, R22, R0, R2 ;  /* 0x0000000016027224 */ /* 0x000fe200078e0202 */
[----:B-1----:R-:W-:Y:S01]  /*72d0*/  IADD3 R14, R3, 0x20, RZ ;  /* 0x00000020030e7810 */ /* 0x002fe20007ffe0ff */
[----:B------:R-:W-:Y:S01]  /*72e0*/  IMAD.HI.U32 R0, R24, R4, RZ ;  /* 0x0000000418007227 */ /* 0x000fe200078e00ff */
[----:B------:R-:W-:Y:S01]  /*72f0*/  STL [R1+0x119c], R18 ;  /* 0x00119c1201007387 */ /* 0x000fe20000100800 */
[----:B------:R-:W-:-:S02]  /*7300*/  IABS R10, R23 ;  /* 0x00000017000a7213 */ /* 0x000fc40000000000 */
[----:B--2---:R-:W-:Y:S01]  /*7310*/  IMAD.HI.U32 R16, R24, R7, RZ ;  /* 0x0000000718107227 */ /* 0x004fe200078e00ff */
[----:B0-----:R-:W2:Y:S01]  /*7320*/  LDL.LU R17, [R1+0x80] ;  /* 0x0000800001117983 */ /* 0x001ea20000300800 */
[----:B------:R-:W-:Y:S02]  /*7330*/  IABS R13, R14 ;  /* 0x0000000e000d7213 */ /* 0x000fe40000000000 */
[----:B------:R-:W-:Y:S01]  /*7340*/  @!P2 IMAD.IADD R21, R21, 0x1, -R22 ;  /* 0x000000011515a824 */ /* 0x000fe200078e0a16 */
[C---:B------:R-:W-:Y:S01]  /*7350*/  ISETP.GT.U32.AND P2, PT, R22.reuse, R20, PT ;  /* 0x000000141600720c */ /* 0x040fe20003f44070 */
[----:B------:R-:W-:Y:S01]  /*7360*/  IMAD.MOV R0, RZ, RZ, -R0 ;  /* 0x000000ffff007224 */ /* 0x000fe200078e0a00 */
[C---:B------:R-:W-:Y:S01]  /*7370*/  ISETP.GT.U32.AND P1, PT, R22.reuse, R2, PT ;  /* 0x000000021600720c */ /* 0x040fe20003f24070 */
[----:B------:R-:W-:Y:S01]  /*7380*/  IMAD.MOV R16, RZ, RZ, -R16 ;  /* 0x000000ffff107224 */ /* 0x000fe200078e0a10 */
[C---:B------:R-:W-:Y:S01]  /*7390*/  IADD3 R9, R3.reuse, 0x18, RZ ;  /* 0x0000001803097810 */ /* 0x040fe20007ffe0ff */
[----:B------:R-:W-:Y:S01]  /*73a0*/  IMAD R4, R22, R0, R4 ;  /* 0x0000000016047224 */ /* 0x000fe200078e0204 */
[C---:B------:R-:W-:Y:S01]  /*73b0*/  IADD3 R11, R3.reuse, 0x1c, RZ ;  /* 0x0000001c030b7810 */ /* 0x040fe20007ffe0ff */
[----:B------:R-:W-:Y:S01]  /*73c0*/  IMAD.HI.U32 R19, R24, R10, RZ ;  /* 0x0000000a18137227 */ /* 0x000fe200078e00ff */
[----:B------:R-:W-:-:S02]  /*73d0*/  IADD3 R28, R3, 0x10, RZ ;  /* 0x00000010031c7810 */ /* 0x000fc40007ffe0ff */
[C---:B------:R-:W-:Y:S01]  /*73e0*/  ISETP.GT.U32.AND P4, PT, R22.reuse, R4, PT ;  /* 0x000000041600720c */ /* 0x040fe20003f84070 */
[----:B------:R-:W-:Y:S01]  /*73f0*/  IMAD R7, R22, R16, R7 ;  /* 0x0000001016077224 */ /* 0x000fe200078e0207 */
[----:B------:R-:W-:Y:S01]  /*7400*/  IABS R25, R11 ;  /* 0x0000000b00197213 */ /* 0x000fe20000000000 */
[----:B------:R-:W-:Y:S01]  /*7410*/  @!P2 IMAD.IADD R20, R20, 0x1, -R22 ;  /* 0x000000011414a824 */ /* 0x000fe200078e0a16 */
[----:B------:R-:W-:Y:S01]  /*7420*/  ISETP.GT.U32.AND P2, PT, R22, R21, PT ;  /* 0x000000151600720c */ /* 0x000fe20003f44070 */
[----:B------:R-:W-:Y:S01]  /*7430*/  IMAD.HI.U32 R26, R24, R13, RZ ;  /* 0x0000000d181a7227 */ /* 0x000fe200078e00ff */
[----:B------:R-:W-:Y:S02]  /*7440*/  IABS R15, R28 ;  /* 0x0000001c000f7213 */ /* 0x000fe40000000000 */
[----:B------:R-:W-:Y:S01]  /*7450*/  ISETP.GT.U32.AND P6, PT, R22, R20, PT ;  /* 0x000000141600720c */ /* 0x000fe20003fc4070 */
[----:B------:R-:W-:Y:S01]  /*7460*/  IMAD.MOV R19, RZ, RZ, -R19 ;  /* 0x000000ffff137224 */ /* 0x000fe200078e0a13 */
[----:B------:R-:W-:Y:S01]  /*7470*/  IADD3 R6, R3, 0x14, RZ ;  /* 0x0000001403067810 */ /* 0x000fe20007ffe0ff */
[----:B------:R-:W-:-:S02]  /*7480*/  IMAD.MOV R26, RZ, RZ, -R26 ;  /* 0x000000ffff1a7224 */ /* 0x000fc400078e0a1a */
[C---:B------:R-:W-:Y:S01]  /*7490*/  IMAD R10, R22.reuse, R19, R10 ;  /* 0x00000013160a7224 */ /* 0x040fe200078e020a */
[----:B------:R-:W-:Y:S01]  /*74a0*/  IABS R19, R9 ;  /* 0x0000000900137213 */ /* 0x000fe20000000000 */
[C---:B------:R-:W-:Y:S01]  /*74b0*/  IMAD R13, R22.reuse, R26, R13 ;  /* 0x0000001a160d7224 */ /* 0x040fe200078e020d */
[----:B------:R-:W-:Y:S01]  /*74c0*/  IABS R26, R29 ;  /* 0x0000001d001a7213 */ /* 0x000fe20000000000 */
[--C-:B------:R-:W-:Y:S01]  /*74d0*/  @!P2 IMAD.IADD R21, R21, 0x1, -R22.reuse ;  /* 0x000000011515a824 */ /* 0x100fe200078e0a16 */
[----:B------:R-:W-:Y:S01]  /*74e0*/  ISETP.GT.U32.AND P2, PT, R22, R7, PT ;  /* 0x000000071600720c */ /* 0x000fe20003f44070 */
[--C-:B------:R-:W-:Y:S01]  /*74f0*/  @!P1 IMAD.IADD R2, R2, 0x1, -R22.reuse ;  /* 0x0000000102029824 */ /* 0x100fe200078e0a16 */
[----:B------:R-:W-:Y:S01]  /*7500*/  ISETP.GT.U32.AND P1, PT, R22, R13, PT ;  /* 0x0000000d1600720c */ /* 0x000fe20003f24070 */
[--C-:B------:R-:W-:Y:S01]  /*7510*/  @!P6 IMAD.IADD R20, R20, 0x1, -R22.reuse ;  /* 0x000000011414e824 */ /* 0x100fe200078e0a16 */
[----:B------:R-:W-:Y:S01]  /*7520*/  ISETP.GT.U32.AND P6, PT, R22, R10, PT ;  /* 0x0000000a1600720c */ /* 0x000fe20003fc4070 */
[----:B------:R-:W-:-:S02]  /*7530*/  @!P4 IMAD.IADD R4, R4, 0x1, -R22 ;  /* 0x000000010404c824 */ /* 0x000fc400078e0a16 */
[----:B------:R-:W-:-:S04]  /*7540*/  IMAD.HI.U32 R0, R24, R19, RZ ;  /* 0x0000001318007227 */ /* 0x000fc800078e00ff */
[----:B------:R-:W-:-:S04]  /*7550*/  IMAD.HI.U32 R27, R24, R25, RZ ;  /* 0x00000019181b7227 */ /* 0x000fc800078e00ff */
[----:B------:R-:W-:Y:S01]  /*7560*/  @!P2 IMAD.IADD R7, R7, 0x1, -R22 ;  /* 0x000000010707a824 */ /* 0x000fe200078e0a16 */
[----:B------:R-:W-:Y:S01]  /*7570*/  ISETP.GT.U32.AND P2, PT, R22, R4, PT ;  /* 0x000000041600720c */ /* 0x000fe20003f44070 */
[----:B------:R-:W-:Y:S02]  /*7580*/  IMAD.MOV R0, RZ, RZ, -R0 ;  /* 0x000000ffff007224 */ /* 0x000fe400078e0a00 */
[--C-:B------:R-:W-:Y:S02]  /*7590*/  @!P6 IMAD.IADD R10, R10, 0x1, -R22.reuse ;  /* 0x000000010a0ae824 */ /* 0x100fe400078e0a16 */
[----:B------:R-:W-:Y:S02]  /*75a0*/  IMAD.MOV R27, RZ, RZ, -R27 ;  /* 0x000000ffff1b7224 */ /* 0x000fe400078e0a1b */
[C---:B------:R-:W-:Y:S02]  /*75b0*/  IMAD R19, R22.reuse, R0, R19 ;  /* 0x0000000016137224 */ /* 0x040fe400078e0213 */
[----:B------:R-:W-:Y:S01]  /*75c0*/  @!P1 IMAD.IADD R13, R13, 0x1, -R22 ;  /* 0x000000010d0d9824 */ /* 0x000fe200078e0a16 */
[C---:B------:R-:W-:Y:S01]  /*75d0*/  ISETP.GT.U32.AND P1, PT, R22.reuse, R10, PT ;  /* 0x0000000a1600720c */ /* 0x040fe20003f24070 */
[----:B------:R-:W-:-:S02]  /*75e0*/  IMAD R16, R22, R27, R25 ;  /* 0x0000001b16107224 */ /* 0x000fc400078e0219 */
[----:B------:R-:W-:Y:S02]  /*75f0*/  @!P2 IMAD.IADD R4, R4, 0x1, -R22 ;  /* 0x000000010404a824 */ /* 0x000fe400078e0a16 */
[----:B------:R-:W-:Y:S01]  /*7600*/  IMAD.HI.U32 R27, R24, R15, RZ ;  /* 0x0000000f181b7227 */ /* 0x000fe200078e00ff */
[C---:B------:R-:W-:Y:S02]  /*7610*/  ISETP.GT.U32.AND P2, PT, R22.reuse, R19, PT ;  /* 0x000000131600720c */ /* 0x040fe40003f44070 */
[C---:B------:R-:W-:Y:S01]  /*7620*/  ISETP.GT.U32.AND P4, PT, R22.reuse, R2, PT ;  /* 0x000000021600720c */ /* 0x040fe20003f84070 */
[----:B------:R-:W-:Y:S01]  /*7630*/  IMAD.MOV R27, RZ, RZ, -R27 ;  /* 0x000000ffff1b7224 */ /* 0x000fe200078e0a1b */
[C---:B------:R-:W-:Y:S01]  /*7640*/  ISETP.GT.U32.AND P6, PT, R22.reuse, R7, PT ;  /* 0x000000071600720c */ /* 0x040fe20003fc4070 */
[----:B------:R-:W-:Y:S01]  /*7650*/  IMAD.MOV.U32 R8, RZ, RZ, R26 ;  /* 0x000000ffff087224 */ /* 0x000fe200078e001a */
[----:B------:R-:W-:Y:S01]  /*7660*/  IABS R25, R6 ;  /* 0x0000000600197213 */ /* 0x000fe20000000000 */
[----:B------:R-:W-:-:S02]  /*7670*/  IMAD R27, R22, R27, R15 ;  /* 0x0000001b161b7224 */ /* 0x000fc400078e020f */
[----:B------:R-:W-:Y:S02]  /*7680*/  @!P1 IMAD.IADD R10, R10, 0x1, -R22 ;  /* 0x000000010a0a9824 */ /* 0x000fe400078e0a16 */
[----:B------:R-:W-:Y:S01]  /*7690*/  IMAD.HI.U32 R26, R24, R25, RZ ;  /* 0x00000019181a7227 */ /* 0x000fe200078e00ff */
[----:B------:R-:W-:-:S03]  /*76a0*/  ISETP.GT.U32.AND P1, PT, R22, R27, PT ;  /* 0x0000001b1600720c */ /* 0x000fc60003f24070 */
[--C-:B------:R-:W-:Y:S02]  /*76b0*/  @!P2 IMAD.IADD R19, R19, 0x1, -R22.reuse ;  /* 0x000000011313a824 */ /* 0x100fe400078e0a16 */
[----:B------:R-:W-:Y:S01]  /*76c0*/  @!P4 IMAD.IADD R2, R2, 0x1, -R22 ;  /* 0x000000010202c824 */ /* 0x000fe200078e0a16 */
[----:B------:R-:W-:Y:S01]  /*76d0*/  ISETP.GT.U32.AND P4, PT, R22, R16, PT ;  /* 0x000000101600720c */ /* 0x000fe20003f84070 */
[----:B------:R-:W-:-:S04]  /*76e0*/  IMAD.HI.U32 R5, R24, R8, RZ ;  /* 0x0000000818057227 */ /* 0x000fc800078e00ff */
[----:B------:R-:W-:Y:S02]  /*76f0*/  IMAD.MOV R26, RZ, RZ, -R26 ;  /* 0x000000ffff1a7224 */ /* 0x000fe400078e0a1a */
[--C-:B------:R-:W-:Y:S02]  /*7700*/  @!P6 IMAD.IADD R7, R7, 0x1, -R22.reuse ;  /* 0x000000010707e824 */ /* 0x100fe400078e0a16 */
[----:B------:R-:W-:Y:S02]  /*7710*/  @!P1 IMAD.IADD R27, R27, 0x1, -R22 ;  /* 0x000000011b1b9824 */ /* 0x000fe400078e0a16 */
[----:B------:R-:W-:Y:S01]  /*7720*/  @!P3 IMAD.MOV R21, RZ, RZ, -R21 ;  /* 0x000000ffff15b224 */ /* 0x000fe200078e0a15 */
[C---:B------:R-:W-:Y:S01]  /*7730*/  ISETP.GT.U32.AND P3, PT, R22.reuse, R13, PT ;  /* 0x0000000d1600720c */ /* 0x040fe20003f64070 */
[----:B------:R-:W-:Y:S02]  /*7740*/  IMAD.MOV R5, RZ, RZ, -R5 ;  /* 0x000000ffff057224 */ /* 0x000fe400078e0a05 */
[----:B------:R-:W-:-:S02]  /*7750*/  IMAD R0, R22, R26, R25 ;  /* 0x0000001a16007224 */ /* 0x000fc400078e0219 */
[----:B------:R-:W-:-:S03]  /*7760*/  IMAD R26, R22, R5, R8 ;  /* 0x00000005161a7224 */ /* 0x000fc600078e0208 */
[----:B------:R-:W-:Y:S01]  /*7770*/  ISETP.GT.U32.AND P6, PT, R22, R0, PT ;  /* 0x000000001600720c */ /* 0x000fe20003fc4070 */
[--C-:B------:R-:W-:Y:S01]  /*7780*/  @!P4 IMAD.IADD R16, R16, 0x1, -R22.reuse ;  /* 0x000000011010c824 */ /* 0x100fe200078e0a16 */
[----:B------:R-:W-:Y:S02]  /*7790*/  ISETP.GT.U32.AND P4, PT, R22, R26, PT ;  /* 0x0000001a1600720c */ /* 0x000fe40003f84070 */
[----:B------:R-:W-:Y:S01]  /*77a0*/  IADD3 R5, R3, 0x8, RZ ;  /* 0x0000000803057810 */ /* 0x000fe20007ffe0ff */
[----:B------:R-:W-:Y:S01]  /*77b0*/  @!P3 IMAD.IADD R13, R13, 0x1, -R22 ;  /* 0x000000010d0db824 */ /* 0x000fe200078e0a16 */
[----:B------:R-:W-:Y:S02]  /*77c0*/  ISETP.GE.AND P3, PT, R12, RZ, PT ;  /* 0x000000ff0c00720c */ /* 0x000fe40003f66270 */
[----:B------:R-:W-:Y:S02]  /*77d0*/  ISETP.GE.AND P1, PT, R14, RZ, PT ;  /* 0x000000ff0e00720c */ /* 0x000fe40003f26270 */
[----:B------:R-:W-:-:S02]  /*77e0*/  IADD3 R8, R3, 0x4, RZ ;  /* 0x0000000403087810 */ /* 0x000fc40007ffe0ff */
[----:B------:R-:W-:Y:S01]  /*77f0*/  IABS R25, R5 ;  /* 0x0000000500197213 */ /* 0x000fe20000000000 */
[----:B------:R-:W-:Y:S01]  /*7800*/  @!P6 IMAD.IADD R0, R0, 0x1, -R22 ;  /* 0x000000010000e824 */ /* 0x000fe200078e0a16 */
[----:B------:R-:W-:Y:S02]  /*7810*/  IABS R3, R8 ;  /* 0x0000000800037213 */ /* 0x000fe40000000000 */
[----:B------:R-:W-:Y:S01]  /*7820*/  ISETP.GE.AND P6, PT, R23, RZ, PT ;  /* 0x000000ff1700720c */ /* 0x000fe20003fc6270 */
[----:B------:R-:W-:-:S04]  /*7830*/  IMAD.HI.U32 R15, R24, R25, RZ ;  /* 0x00000019180f7227 */ /* 0x000fc800078e00ff */
[----:B------:R-:W-:Y:S01]  /*7840*/  @!P4 IMAD.IADD R26, R26, 0x1, -R22 ;  /* 0x000000011a1ac824 */ /* 0x000fe200078e0a16 */
[----:B------:R-:W-:Y:S01]  /*7850*/  ISETP.GT.U32.AND P4, PT, R22, R16, PT ;  /* 0x000000101600720c */ /* 0x000fe20003f84070 */
[----:B------:R-:W-:-:S04]  /*7860*/  IMAD.HI.U32 R12, R24, R3, RZ ;  /* 0x00000003180c7227 */ /* 0x000fc800078e00ff */
[----:B------:R-:W-:Y:S02]  /*7870*/  IMAD.MOV R24, RZ, RZ, -R15 ;  /* 0x000000ffff187224 */ /* 0x000fe400078e0a0f */
[----:B------:R-:W-:Y:S01]  /*7880*/  @!P3 IMAD.MOV R4, RZ, RZ, -R4 ;  /* 0x000000ffff04b224 */ /* 0x000fe200078e0a04 */
[C---:B------:R-:W-:Y:S01]  /*7890*/  ISETP.GT.U32.AND P3, PT, R22.reuse, R0, PT ;  /* 0x000000001600720c */ /* 0x040fe20003f64070 */
[----:B------:R-:W-:Y:S01]  /*78a0*/  @!P1 IMAD.MOV R13, RZ, RZ, -R13 ;  /* 0x000000ffff0d9224 */ /* 0x000fe200078e0a0d */
[----:B------:R-:W-:Y:S01]  /*78b0*/  ISETP.GE.AND P1, PT, R11, RZ, PT ;  /* 0x000000ff0b00720c */ /* 0x000fe20003f26270 */
[----:B------:R-:W-:Y:S01]  /*78c0*/  @!P5 IMAD.MOV R20, RZ, RZ, -R20 ;  /* 0x000000ffff14d224 */ /* 0x000fe200078e0a14 */
[C---:B------:R-:W-:Y:S01]  /*78d0*/  ISETP.GT.U32.AND P5, PT, R22.reuse, R26, PT ;  /* 0x0000001a1600720c */ /* 0x040fe20003fa4070 */
[----:B------:R-:W-:Y:S02]  /*78e0*/  IMAD R25, R22, R24, R25 ;  /* 0x0000001816197224 */ /* 0x000fe400078e0219 */
[----:B------:R-:W-:-:S03]  /*78f0*/  @!P6 IMAD.MOV R10, RZ, RZ, -R10 ;  /* 0x000000ffff0ae224 */ /* 0x000fc600078e0a0a */
[----:B------:R-:W-:Y:S01]  /*7900*/  ISETP.GT.U32.AND P6, PT, R22, R25, PT ;  /* 0x000000191600720c */ /* 0x000fe20003fc4070 */
[----:B------:R-:W-:Y:S01]  /*7910*/  @!P0 IMAD.MOV R2, RZ, RZ, -R2 ;  /* 0x000000ffff028224 */ /* 0x000fe200078e0a02 */
[----:B------:R-:W-:Y:S01]  /*7920*/  STL [R1+0x11a0], R21 ;  /* 0x0011a01501007387 */ /* 0x000fe20000100800 */
[----:B------:R-:W-:Y:S02]  /*7930*/  @!P4 IMAD.IADD R16, R16, 0x1, -R22 ;  /* 0x000000011010c824 */ /* 0x000fe400078e0a16 */
[----:B------:R-:W-:Y:S01]  /*7940*/  IMAD.MOV R12, RZ, RZ, -R12 ;  /* 0x000000ffff0c7224 */ /* 0x000fe200078e0a0c */
[----:B------:R-:W3:Y:S01]  /*7950*/  LDL.LU R23, [R1+0x1200] ;  /* 0x0012000001177983 */ /* 0x000ee20000300800 */
[----:B------:R-:W-:Y:S01]  /*7960*/  @!P3 IMAD.IADD R0, R0, 0x1, -R22 ;  /* 0x000000010000b824 */ /* 0x000fe200078e0a16 */
[----:B------:R-:W-:Y:S01]  /*7970*/  ISETP.GE.AND P3, PT, R6, RZ, PT ;  /* 0x000000ff0600720c */ /* 0x000fe20003f66270 */
[----:B------:R-:W-:Y:S01]  /*7980*/  @!P1 IMAD.MOV R16, RZ, RZ, -R16 ;  /* 0x000000ffff109224 */ /* 0x000fe200078e0a10 */
[----:B------:R-:W-:Y:S01]  /*7990*/  STL [R1+0x11a4], R20 ;  /* 0x0011a41401007387 */ /* 0x000fe20000100800 */
[----:B------:R-:W-:Y:S01]  /*79a0*/  @!P5 IMAD.IADD R26, R26, 0x1, -R22 ;  /* 0x000000011a1ad824 */ /* 0x000fe200078e0a16 */
[----:B------:R-:W-:-:S02]  /*79b0*/  ISETP.GE.AND P1, PT, R5, RZ, PT ;  /* 0x000000ff0500720c */ /* 0x000fc40003f26270 */
[----:B------:R0:W-:Y:S01]  /*79c0*/  STL [R1+0x11a8], R2 ;  /* 0x0011a80201007387 */ /* 0x0001e20000100800 */
[----:B------:R-:W-:Y:S01]  /*79d0*/  IMAD R24, R22, R12, R3 ;  /* 0x0000000c16187224 */ /* 0x000fe200078e0203 */
[----:B------:R-:W-:Y:S02]  /*79e0*/  ISETP.GE.AND P5, PT, R29, RZ, PT ;  /* 0x000000ff1d00720c */ /* 0x000fe40003fa6270 */
[----:B------:R-:W-:Y:S01]  /*79f0*/  ISETP.GE.AND P4, PT, R9, RZ, PT ;  /* 0x000000ff0900720c */ /* 0x000fe20003f86270 */
[----:B------:R-:W-:Y:S01]  /*7a00*/  STL [R1+0x11ac], R4 ;  /* 0x0011ac0401007387 */ /* 0x000fe20000100800 */
[----:B------:R-:W-:-:S05]  /*7a10*/  @!P6 IMAD.IADD R25, R25, 0x1, -R22 ;  /* 0x000000011919e824 */ /* 0x000fca00078e0a16 */
[----:B------:R-:W-:-:S13]  /*7a20*/  ISETP.GT.U32.AND P6, PT, R22, R25, PT ;  /* 0x000000191600720c */ /* 0x000fda0003fc4070 */
[----:B------:R-:W-:Y:S01]  /*7a30*/  @!P6 IMAD.IADD R25, R25, 0x1, -R22 ;  /* 0x000000011919e824 */ /* 0x000fe200078e0a16 */
[----:B------:R-:W-:Y:S02]  /*7a40*/  ISETP.GE.AND P6, PT, R8, RZ, PT ;  /* 0x000000ff0800720c */ /* 0x000fe40003fc6270 */
[----:B--2---:R-:W-:-:S13]  /*7a50*/  ISETP.GE.AND P2, PT, R17, RZ, PT ;  /* 0x000000ff1100720c */ /* 0x004fda0003f46270 */
[----:B------:R-:W-:Y:S01]  /*7a60*/  @!P2 IMAD.MOV R7, RZ, RZ, -R7 ;  /* 0x000000ffff07a224 */ /* 0x000fe200078e0a07 */
[----:B------:R-:W-:-:S13]  /*7a70*/  ISETP.GT.U32.AND P2, PT, R22, R27, PT ;  /* 0x0000001b1600720c */ /* 0x000fda0003f44070 */
[----:B------:R-:W-:Y:S01]  /*7a80*/  @!P2 IMAD.IADD R27, R27, 0x1, -R22 ;  /* 0x000000011b1ba824 */ /* 0x000fe200078e0a16 */
[----:B------:R-:W-:Y:S02]  /*7a90*/  ISETP.GE.AND P2, PT, R28, RZ, PT ;  /* 0x000000ff1c00720c */ /* 0x000fe40003f46270 */
[----:B------:R-:W0:Y:S04]  /*7aa0*/  S2R R28, SR_TID.X ;  /* 0x00000000001c7919 */ /* 0x000e280000002100 */
[----:B------:R1:W-:Y:S04]  /*7ab0*/  STL [R1+0x11b0], R7 ;  /* 0x0011b00701007387 */ /* 0x0003e80000100800 */
[----:B------:R-:W-:Y:S01]  /*7ac0*/  STL [R1+0x11b4], R10 ;  /* 0x0011b40a01007387 */ /* 0x000fe20000100800 */
[----:B0-----:R-:W-:Y:S01]  /*7ad0*/  SHF.R.S32.HI R2, RZ, 0x6, R28 ;  /* 0x00000006ff027819 */ /* 0x001fe2000001141c */
[C---:B------:R-:W-:Y:S01]  /*7ae0*/  IMAD.SHL.U32 R5, R28.reuse, 0x2, RZ ;  /* 0x000000021c057824 */ /* 0x040fe200078e00ff */
[C---:B------:R-:W-:Y:S01]  /*7af0*/  LOP3.LUT R3, R28.reuse, 0x7, RZ, 0xc0, !PT ;  /* 0x000000071c037812 */ /* 0x040fe200078ec0ff */
[C---:B------:R-:W-:Y:S01]  /*7b00*/  IMAD.SHL.U32 R6, R28.reuse, 0x8, RZ ;  /* 0x000000081c067824 */ /* 0x040fe200078e00ff */
[----:B------:R-:W-:-:S02]  /*7b10*/  LOP3.LUT R29, R28, 0x60, RZ, 0xc0, !PT ;  /* 0x000000601c1d7812 */ /* 0x000fc400078ec0ff */
[----:B------:R-:W-:Y:S01]  /*7b20*/  SGXT R9, R2, 0x1 ;  /* 0x000000010209781a */ /* 0x000fe20000000200 */
[C---:B------:R-:W-:Y:S01]  /*7b30*/  IMAD R2, R3.reuse, 0x110, RZ ;  /* 0x0000011003027824 */ /* 0x040fe200078e02ff */
[----:B-1----:R-:W-:Y:S01]  /*7b40*/  LOP3.LUT R7, R6, 0x30, R5, 0x48, !PT ;  /* 0x0000003006077812 */ /* 0x002fe200078e4805 */
[----:B------:R-:W-:Y:S01]  /*7b50*/  IMAD R6, R3, 0x4, R29 ;  /* 0x0000000403067824 */ /* 0x000fe200078e021d */
[----:B------:R-:W-:Y:S01]  /*7b60*/  LOP3.LUT R3, R9, 0x90, RZ, 0xc0, !PT ;  /* 0x0000009009037812 */ /* 0x000fe200078ec0ff */
[----:B------:R-:W-:Y:S02]  /*7b70*/  STL [R1+0x11b8], R13 ;  /* 0x0011b80d01007387 */ /* 0x000fe40000100800 */
[----:B------:R-:W-:Y:S01]  /*7b80*/  IMAD.U32 R6, R6, 0x10, R7 ;  /* 0x0000001006067824 */ /* 0x000fe200078e0007 */
[--C-:B------:R-:W-:Y:S01]  /*7b90*/  LOP3.LUT R3, R3, 0x7e, R5.reuse, 0x78, !PT ;  /* 0x0000007e03037812 */ /* 0x100fe200078e7805 */
[----:B------:R-:W-:Y:S04]  /*7ba0*/  STL [R1+0x11bc], R16 ;  /* 0x0011bc1001007387 */ /* 0x000fe80000100800 */
[----:B------:R-:W-:Y:S04]  /*7bb0*/  STL [R1+0x108c], R3 ;  /* 0x00108c0301007387 */ /* 0x000fe80000100800 */
[----:B------:R0:W-:Y:S04]  /*7bc0*/  STL [R1+0x458], R6 ;  /* 0x0004580601007387 */ /* 0x0001e80000100800 */
[----:B------:R-:W2:Y:S04]  /*7bd0*/  LDL.LU R12, [R1+0x1c8] ;  /* 0x0001c800010c7983 */ /* 0x000ea80000300800 */
[----:B------:R-:W4:Y:S04]  /*7be0*/  LDL.LU R11, [R1+0x1c4] ;  /* 0x0001c400010b7983 */ /* 0x000f280000300800 */
[----:B------:R-:W4:Y:S01]  /*7bf0*/  LDL.LU R9, [R1+0x1c0] ;  /* 0x0001c00001097983 */ /* 0x000f220000300800 */
[----:B------:R-:W-:-:S03]  /*7c00*/  LOP3.LUT R2, R2, 0x10, R5, 0x78, !PT ;  /* 0x0000001002027812 */ /* 0x000fc600078e7805 */
[----:B------:R-:W4:Y:S04]  /*7c10*/  LDL.LU R8, [R1+0x1bc] ;  /* 0x0001bc0001087983 */ /* 0x000f280000300800 */
[----:B0-----:R-:W4:Y:S04]  /*7c20*/  LDL.LU R6, [R1+0x1b8] ;  /* 0x0001b80001067983 */ /* 0x001f280000300800 */
[----:B------:R-:W4:Y:S01]  /*7c30*/  LDL.LU R5, [R1+0x1b4] ;  /* 0x0001b40001057983 */ /* 0x000f220000300800 */
[----:B------:R-:W-:-:S13]  /*7c40*/  ISETP.GT.U32.AND P0, PT, R22, R19, PT ;  /* 0x000000131600720c */ /* 0x000fda0003f04070 */
[----:B------:R-:W-:Y:S01]  /*7c50*/  @!P0 IMAD.IADD R19, R19, 0x1, -R22 ;  /* 0x0000000113138824 */ /* 0x000fe200078e0a16 */
[----:B------:R-:W-:-:S13]  /*7c60*/  ISETP.GT.U32.AND P0, PT, R22, R24, PT ;  /* 0x000000181600720c */ /* 0x000fda0003f04070 */
[----:B------:R-:W-:-:S05]  /*7c70*/  @!P0 IMAD.IADD R24, R24, 0x1, -R22 ;  /* 0x0000000118188824 */ /* 0x000fca00078e0a16 */
[----:B------:R-:W-:Y:S01]  /*7c80*/  ISETP.GT.U32.AND P0, PT, R22, R24, PT ;  /* 0x000000181600720c */ /* 0x000fe20003f04070 */
[----:B------:R-:W-:Y:S02]  /*7c90*/  @!P4 IMAD.MOV R19, RZ, RZ, -R19 ;  /* 0x000000ffff13c224 */ /* 0x000fe400078e0a13 */
[----:B------:R-:W-:Y:S02]  /*7ca0*/  @!P3 IMAD.MOV R0, RZ, RZ, -R0 ;  /* 0x000000ffff00b224 */ /* 0x000fe400078e0a00 */
[----:B------:R-:W-:Y:S02]  /*7cb0*/  IMAD.SHL.U32 R4, R28, 0x80, RZ ;  /* 0x000000801c047824 */ /* 0x000fe400078e00ff */
[----:B------:R-:W-:Y:S01]  /*7cc0*/  @!P2 IMAD.MOV R27, RZ, RZ, -R27 ;  /* 0x000000ffff1ba224 */ /* 0x000fe200078e0a1b */
[----:B------:R-:W4:Y:S01]  /*7cd0*/  LDL.LU R28, [R1+0x1b0] ;  /* 0x0001b000011c7983 */ /* 0x000f220000300800 */
[----:B------:R-:W-:Y:S02]  /*7ce0*/  @!P5 IMAD.MOV R26, RZ, RZ, -R26 ;  /* 0x000000ffff1ad224 */ /* 0x000fe400078e0a1a */
[----:B------:R-:W-:Y:S01]  /*7cf0*/  @!P1 IMAD.MOV R25, RZ, RZ, -R25 ;  /* 0x000000ffff199224 */ /* 0x000fe200078e0a19 */
[----:B------:R-:W4:Y:S01]  /*7d00*/  LDL.LU R29, [R1+0x1ac] ;  /* 0x0001ac00011d7983 */ /* 0x000f220000300800 */
[----:B------:R-:W-:Y:S01]  /*7d10*/  @!P0 IMAD.IADD R24, R24, 0x1, -R22 ;  /* 0x0000000118188824 */ /* 0x000fe200078e0a16 */
[----:B------:R-:W-:-:S02]  /*7d20*/  ISETP.NE.AND P0, PT, RZ, c[0x0][0x17c], PT ;  /* 0x00005f00ff007a0c */ /* 0x000fc40003f05270 */
[----:B------:R-:W-:Y:S01]  /*7d30*/  LOP3.LUT R22, RZ, c[0x0][0x17c], RZ, 0x33, !PT ;  /* 0x00005f00ff167a12 */ /* 0x000fe200078e33ff */
[----:B------:R-:W-:Y:S01]  /*7d40*/  STL [R1+0x11c0], R19 ;  /* 0x0011c01301007387 */ /* 0x000fe20000100800 */
[----:B------:R-:W-:Y:S02]  /*7d50*/  @!P6 IMAD.MOV R24, RZ, RZ, -R24 ;  /* 0x000000ffff18e224 */ /* 0x000fe400078e0a18 */
[----:B---3--:R-:W-:Y:S01]  /*7d60*/  SEL R3, R22, R23, !P0 ;  /* 0x0000001716037207 */ /* 0x008fe20004000000 */
[----:B------:R4:W-:Y:S01]  /*7d70*/  STL [R1+0x11c4], R0 ;  /* 0x0011c40001007387 */ /* 0x0009e20000100800 */
[----:B------:R-:W-:-:S03]  /*7d80*/  LOP3.LUT R2, R2, 0x800, R4, 0xf8, !PT ;  /* 0x0000080002027812 */ /* 0x000fc600078ef804 */
[----:B------:R-:W-:Y:S04]  /*7d90*/  STL [R1+0x11c8], R27 ;  /* 0x0011c81b01007387 */ /* 0x000fe80000100800 */
[----:B------:R-:W-:Y:S04]  /*7da0*/  STL [R1+0x11cc], R26 ;  /* 0x0011cc1a01007387 */ /* 0x000fe80000100800 */
[----:B------:R-:W-:Y:S04]  /*7db0*/  STL [R1+0x11d0], R25 ;  /* 0x0011d01901007387 */ /* 0x000fe80000100800 */
[----:B------:R-:W-:Y:S04]  /*7dc0*/  STL [R1+0x11d4], R24 ;  /* 0x0011d41801007387 */ /* 0x000fe80000100800 */
[----:B------:R0:W-:Y:S01]  /*7dd0*/  STL [R1+0x11d8], R3 ;  /* 0x0011d80301007387 */ /* 0x0001e20000100800 */
[----:B--2---:R-:W-:-:S02]  /*7de0*/  SEL R2, R22, R12, !P0 ;  /* 0x0000000c16027207 */ /* 0x004fc40004000000 */
[----:B----4-:R-:W-:-:S03]  /*7df0*/  SEL R0, R22, R11, !P0 ;  /* 0x0000000b16007207 */ /* 0x010fc60004000000 */
[----:B------:R1:W-:Y:S01]  /*7e00*/  STL [R1+0x594], R2 ;  /* 0x0005940201007387 */ /* 0x0003e20000100800 */
[----:B0-----:R-:W-:-:S03]  /*7e10*/  SEL R3, R22, R9, !P0 ;  /* 0x0000000916037207 */ /* 0x001fc60004000000 */
[----:B------:R0:W-:Y:S04]  /*7e20*/  STL [R1+0x590], R0 ;  /* 0x0005900001007387 */ /* 0x0001e80000100800 */
[----:B------:R2:W-:Y:S01]  /*7e30*/  STL [R1+0x4fc], R3 ;  /* 0x0004fc0301007387 */ /* 0x0005e20000100800 */
[C---:B-1----:R-:W-:Y:S02]  /*7e40*/  SEL R2, R22.reuse, R8, !P0 ;  /* 0x0000000816027207 */ /* 0x042fe40004000000 */
[----:B0-----:R-:W-:-:S03]  /*7e50*/  SEL R0, R22, R6, !P0 ;  /* 0x0000000616007207 */ /* 0x001fc60004000000 */
[----:B------:R-:W-:Y:S01]  /*7e60*/  STL [R1+0x4f8], R2 ;  /* 0x0004f80201007387 */ /* 0x000fe20000100800 */
[----:B--2---:R-:W-:-:S03]  /*7e70*/  SEL R3, R22, R5, !P0 ;  /* 0x0000000516037207 */ /* 0x004fc60004000000 */
[----:B------:R-:W-:Y:S04]  /*7e80*/  STL [R1+0x4f4], R0 ;  /* 0x0004f40001007387 */ /* 0x000fe80000100800 */
[----:B------:R0:W-:Y:S04]  /*7e90*/  STL [R1+0x4f0], R3 ;  /* 0x0004f00301007387 */ /* 0x0001e80000100800 */
[----:B0-----:R-:W2:Y:S01]  /*7ea0*/  LDL.LU R3, [R1+0x19c] ;  /* 0x00019c0001037983 */ /* 0x001ea20000300800 */
[C---:B------:R-:W-:Y:S02]  /*7eb0*/  SEL R2, R22.reuse, R28, !P0 ;  /* 0x0000001c16027207 */ /* 0x040fe40004000000 */
[----:B------:R-:W-:-:S03]  /*7ec0*/  SEL R0, R22, R29, !P0 ;  /* 0x0000001d16007207 */ /* 0x000fc60004000000 */
[----:B------:R-:W-:Y:S04]  /*7ed0*/  STL [R1+0x4ec], R2 ;  /* 0x0004ec0201007387 */ /* 0x000fe80000100800 */
[----:B--2---:R0:W-:Y:S04]  /*7ee0*/  STL [R1+0x11f4], R3 ;  /* 0x0011f40301007387 */ /* 0x0041e80000100800 */
[----:B------:R-:W-:Y:S04]  /*7ef0*/  STL [R1+0x4e8], R0 ;  /* 0x0004e80001007387 */ /* 0x000fe80000100800 */
[----:B0-----:R-:W2:Y:S04]  /*7f00*/  LDL.LU R3, [R1+0x1a0] ;  /* 0x0001a00001037983 */ /* 0x001ea80000300800 */
[----:B--2---:R0:W-:Y:S04]  /*7f10*/  STL [R1+0x11f8], R3 ;  /* 0x0011f80301007387 */ /* 0x0041e80000100800 */
[----:B0-----:R-:W2:Y:S04]  /*7f20*/  LDL.LU R3, [R1+0x1a4] ;  /* 0x0001a40001037983 */ /* 0x001ea80000300800 */
[----:B--2---:R0:W-:Y:S04]  /*7f30*/  STL [R1+0x11fc], R3 ;  /* 0x0011fc0301007387 */ /* 0x0041e80000100800 */
[----:B0-----:R-:W2:Y:S04]  /*7f40*/  LDL.LU R3, [R1+0x1a8] ;  /* 0x0001a80001037983 */ /* 0x001ea80000300800 */
[----:B------:R-:W3:Y:S04]  /*7f50*/  LDL.LU R23, [R1+0x198] ;  /* 0x0001980001177983 */ /* 0x000ee80000300800 */
[----:B------:R-:W4:Y:S04]  /*7f60*/  LDL.LU R24, [R1+0x194] ;  /* 0x0001940001187983 */ /* 0x000f280000300800 */
[----:B------:R-:W3:Y:S04]  /*7f70*/  LDL.LU R25, [R1+0x190] ;  /* 0x0001900001197983 */ /* 0x000ee80000300800 */
        /* <DEDUP_REMOVED lines=23> */
[----:B------:R-:W3:Y:S01]  /*80f0*/  LDL.LU R29, [R1+0x130] ;  /* 0x00013000011d7983 */ /* 0x000ee20000300800 */
[----:B--2---:R-:W-:-:S05]  /*8100*/  SEL R3, R22, R3, !P0 ;  /* 0x0000000316037207 */ /* 0x004fca0004000000 */
[----:B------:R0:W-:Y:S04]  /*8110*/  STL [R1+0x4e4], R3 ;  /* 0x0004e40301007387 */ /* 0x0001e80000100800 */
[----:B0-----:R-:W2:Y:S02]  /*8120*/  LDL.LU R3, [R1+0x11fc] ;  /* 0x0011fc0001037983 */ /* 0x001ea40000300800 */
[----:B--2---:R-:W-:-:S05]  /*8130*/  SEL R3, R22, R3, !P0 ;  /* 0x0000000316037207 */ /* 0x004fca0004000000 */
[----:B------:R0:W-:Y:S04]  /*8140*/  STL [R1+0x4e0], R3 ;  /* 0x0004e00301007387 */ /* 0x0001e80000100800 */
[----:B0-----:R-:W2:Y:S02]  /*8150*/  LDL.LU R3, [R1+0x11f8] ;  /* 0x0011f80001037983 */ /* 0x001ea40000300800 */
[----:B--2---:R-:W-:-:S05]  /*8160*/  SEL R3, R22, R3, !P0 ;  /* 0x0000000316037207 */ /* 0x004fca0004000000 */
[----:B------:R0:W-:Y:S04]  /*8170*/  STL [R1+0x4dc], R3 ;  /* 0x0004dc0301007387 */ /* 0x0001e80000100800 */
[----:B0-----:R-:W2:Y:S01]  /*8180*/  LDL.LU R3, [R1+0x11f4] ;  /* 0x0011f40001037983 */ /* 0x001ea20000300800 */
[C---:B---3--:R-:W-:Y:S02]  /*8190*/  SEL R0, R22.reuse, R0, !P0 ;  /* 0x0000000016007207 */ /* 0x048fe40004000000 */
[C---:B------:R-:W-:Y:S02]  /*81a0*/  SEL R16, R22.reuse, R16, !P0 ;  /* 0x0000001016107207 */ /* 0x040fe40004000000 */
[C---:B------:R-:W-:Y:S02]  /*81b0*/  SEL R7, R22.reuse, R7, !P0 ;  /* 0x0000000716077207 */ /* 0x040fe40004000000 */
[----:B--2---:R-:W-:-:S05]  /*81c0*/  SEL R3, R22, R3, !P0 ;  /* 0x0000000316037207 */ /* 0x004fca0004000000 */
[----:B------:R0:W-:Y:S02]  /*81d0*/  STL [R1+0x4d8], R3 ;  /* 0x0004d80301007387 */ /* 0x0001e40000100800 */
[C---:B0-----:R-:W-:Y:S02]  /*81e0*/  SEL R3, R22.reuse, R23, !P0 ;  /* 0x0000001716037207 */ /* 0x041fe40004000000 */
[C---:B----4-:R-:W-:Y:S02]  /*81f0*/  SEL R23, R22.reuse, R24, !P0 ;  /* 0x0000001816177207 */ /* 0x050fe40004000000 */
[C---:B------:R-:W-:Y:S01]  /*8200*/  SEL R24, R22.reuse, R25, !P0 ;  /* 0x0000001916187207 */ /* 0x040fe20004000000 */
[----:B------:R0:W-:Y:S04]  /*8210*/  STL [R1+0x4d4], R3 ;  /* 0x0004d40301007387 */ /* 0x0001e80000100800 */
[----:B------:R1:W-:Y:S01]  /*8220*/  STL [R1+0x4d0], R23 ;  /* 0x0004d01701007387 */ /* 0x0003e20000100800 */
[----:B0-----:R-:W-:-:S03]  /*8230*/  SEL R3, R22, R26, !P0 ;  /* 0x0000001a16037207 */ /* 0x001fc60004000000 */
[----:B------:R-:W-:Y:S01]  /*8240*/  STL [R1+0x4bc], R24 ;  /* 0x0004bc1801007387 */ /* 0x000fe20000100800 */
[----:B-1----:R-:W-:-:S03]  /*8250*/  SEL R23, R22, R27, !P0 ;  /* 0x0000001b16177207 */ /* 0x002fc60004000000 */
[----:B------:R0:W-:Y:S04]  /*8260*/  STL [R1+0x4b8], R3 ;  /* 0x0004b80301007387 */ /* 0x0001e80000100800 */
[----:B------:R-:W-:Y:S01]  /*8270*/  STL [R1+0x4b4], R23 ;  /* 0x0004b41701007387 */ /* 0x000fe20000100800 */
[----:B0-----:R-:W-:-:S03]  /*8280*/  SEL R3, R22, R19, !P0 ;  /* 0x0000001316037207 */ /* 0x001fc60004000000 */
[----:B------:R0:W-:Y:S04]  /*8290*/  STL [R1+0x4b0], R0 ;  /* 0x0004b00001007387 */ /* 0x0001e80000100800 */
[----:B------:R1:W-:Y:S01]  /*82a0*/  STL [R1+0x34c], R3 ;  /* 0x00034c0301007387 */ /* 0x0003e20000100800 */
[----:B0-----:R-:W-:-:S03]  /*82b0*/  SEL R0, R22, R13, !P0 ;  /* 0x0000000d16007207 */ /* 0x001fc60004000000 */
[----:B------:R-:W-:Y:S01]  /*82c0*/  STL [R1+0x348], R16 ;  /* 0x0003481001007387 */ /* 0x000fe20000100800 */
[----:B-1----:R-:W-:-:S03]  /*82d0*/  SEL R3, R22, R10, !P0 ;  /* 0x0000000a16037207 */ /* 0x002fc60004000000 */
[----:B------:R0:W-:Y:S04]  /*82e0*/  STL [R1+0x344], R0 ;  /* 0x0003440001007387 */ /* 0x0001e80000100800 */
[----:B------:R1:W-:Y:S01]  /*82f0*/  STL [R1+0x340], R3 ;  /* 0x0003400301007387 */ /* 0x0003e20000100800 */
[----:B0-----:R-:W-:-:S03]  /*8300*/  SEL R0, R22, R4, !P0 ;  /* 0x0000000416007207 */ /* 0x001fc60004000000 */
[----:B------:R-:W-:Y:S01]  /*8310*/  STL [R1+0x30c], R7 ;  /* 0x00030c0701007387 */ /* 0x000fe20000100800 */
[----:B-1----:R-:W-:-:S03]  /*8320*/  SEL R3, R22, R2, !P0 ;  /* 0x0000000216037207 */ /* 0x002fc60004000000 */
[----:B------:R0:W-:Y:S01]  /*8330*/  STL [R1+0x308], R0 ;  /* 0x0003080001007387 */ /* 0x0001e20000100800 */
[----:B------:R-:W-:-:S03]  /*8340*/  SEL R2, R22, R20, !P0 ;  /* 0x0000001416027207 */ /* 0x000fc60004000000 */
[----:B------:R1:W-:Y:S01]  /*8350*/  STL [R1+0x304], R3 ;  /* 0x0003040301007387 */ /* 0x0003e20000100800 */
[----:B0-----:R-:W-:-:S03]  /*8360*/  SEL R0, R22, R21, !P0 ;  /* 0x0000001516007207 */ /* 0x001fc60004000000 */
[----:B------:R0:W-:Y:S01]  /*8370*/  STL [R1+0x300], R2 ;  /* 0x0003000201007387 */ /* 0x0001e20000100800 */
[----:B-1----:R-:W-:-:S03]  /*8380*/  SEL R3, R22, R18, !P0 ;  /* 0x0000001216037207 */ /* 0x002fc60004000000 */
[----:B------:R1:W-:Y:S04]  /*8390*/  STL [R1+0x22c], R0 ;  /* 0x00022c0001007387 */ /* 0x0003e80000100800 */
[----:B------:R2:W-:Y:S01]  /*83a0*/  STL [R1+0x228], R3 ;  /* 0x0002280301007387 */ /* 0x0005e20000100800 */
[C---:B0-----:R-:W-:Y:S02]  /*83b0*/  SEL R2, R22.reuse, R17, !P0 ;  /* 0x0000001116027207 */ /* 0x041fe40004000000 */
[----:B-1----:R-:W-:-:S03]  /*83c0*/  SEL R0, R22, R15, !P0 ;  /* 0x0000000f16007207 */ /* 0x002fc60004000000 */
[----:B------:R0:W-:Y:S01]  /*83d0*/  STL [R1+0x224], R2 ;  /* 0x0002240201007387 */ /* 0x0001e20000100800 */
[----:B--2---:R-:W-:-:S03]  /*83e0*/  SEL R3, R22, R14, !P0 ;  /* 0x0000000e16037207 */ /* 0x004fc60004000000 */
        /* <DEDUP_REMOVED lines=150> */
[----:B------:R-:W3:Y:S01]  /*8d50*/  LDL.LU R23, [R1] ;  /* 0x0000000001177983 */ /* 0x000ee20000300800 */
        /* <DEDUP_REMOVED lines=10> */
[C---:B----4-:R-:W-:Y:S02]  /*8e00*/  SEL R25, R22.reuse, R25, !P0 ;  /* 0x0000001916197207 */ /* 0x050fe40004000000 */
[C---:B------:R-:W-:Y:S02]  /*8e10*/  SEL R26, R22.reuse, R26, !P0 ;  /* 0x0000001a161a7207 */ /* 0x040fe40004000000 */
[----:B------:R-:W-:-:S02]  /*8e20*/  SEL R27, R22, R27, !P0 ;  /* 0x0000001b161b7207 */ /* 0x000fc40004000000 */
[C---:B------:R-:W-:Y:S02]  /*8e30*/  SEL R0, R22.reuse, R0, !P0 ;  /* 0x0000000016007207 */ /* 0x040fe40004000000 */
[C---:B------:R-:W-:Y:S02]  /*8e40*/  SEL R19, R22.reuse, R19, !P0 ;  /* 0x0000001316137207 */ /* 0x040fe40004000000 */
[C---:B------:R-:W-:Y:S02]  /*8e50*/  SEL R16, R22.reuse, R16, !P0 ;  /* 0x0000001016107207 */ /* 0x040fe40004000000 */
[C---:B------:R-:W-:Y:S02]  /*8e60*/  SEL R13, R22.reuse, R13, !P0 ;  /* 0x0000000d160d7207 */ /* 0x040fe40004000000 */
        /* <DEDUP_REMOVED lines=18> */
[----:B--2---:R-:W-:-:S05]  /*8f90*/  SEL R3, R22, R3, !P0 ;  /* 0x0000000316037207 */ /* 0x004fca0004000000 */
[----:B------:R0:W-:Y:S04]  /*8fa0*/  STL [R1+0x88], R3 ;  /* 0x0000880301007387 */ /* 0x0001e80000100800 */
[----:B0-----:R-:W2:Y:S04]  /*8fb0*/  LDL.LU R3, [R1+0x11d8] ;  /* 0x0011d80001037983 */ /* 0x001ea80000300800 */
[----:B------:R0:W-:Y:S04]  /*8fc0*/  STL [R1+0x84], R24 ;  /* 0x0000841801007387 */ /* 0x0001e80000100800 */
[----:B0-----:R-:W3:Y:S04]  /*8fd0*/  LDL.LU R24, [R1+0x11d4] ;  /* 0x0011d40001187983 */ /* 0x001ee80000300800 */
[----:B------:R0:W-:Y:S04]  /*8fe0*/  STL [R1+0x80], R25 ;  /* 0x0000801901007387 */ /* 0x0001e80000100800 */
[----:B0-----:R-:W4:Y:S04]  /*8ff0*/  LDL.LU R25, [R1+0x11d0] ;  /* 0x0011d00001197983 */ /* 0x001f280000300800 */
[----:B------:R0:W-:Y:S04]  /*9000*/  STL [R1+0x7c], R26 ;  /* 0x00007c1a01007387 */ /* 0x0001e80000100800 */
[----:B0-----:R-:W2:Y:S04]  /*9010*/  LDL.LU R26, [R1+0x11cc] ;  /* 0x0011cc00011a7983 */ /* 0x001ea80000300800 */
[----:B------:R0:W-:Y:S04]  /*9020*/  STL [R1+0x74], R27 ;  /* 0x0000741b01007387 */ /* 0x0001e80000100800 */
[----:B0-----:R-:W2:Y:S04]  /*9030*/  LDL.LU R27, [R1+0x11c8] ;  /* 0x0011c800011b7983 */ /* 0x001ea80000300800 */
[----:B------:R0:W-:Y:S04]  /*9040*/  STL [R1+0x68], R0 ;  /* 0x0000680001007387 */ /* 0x0001e80000100800 */
[----:B0-----:R-:W2:Y:S04]  /*9050*/  LDL.LU R0, [R1+0x11c4] ;  /* 0x0011c40001007983 */ /* 0x001ea80000300800 */
[----:B------:R0:W-:Y:S04]  /*9060*/  STL [R1+0x64], R19 ;  /* 0x0000641301007387 */ /* 0x0001e80000100800 */
[----:B0-----:R-:W3:Y:S04]  /*9070*/  LDL.LU R19, [R1+0x11c0] ;  /* 0x0011c00001137983 */ /* 0x001ee80000300800 */
        /* <DEDUP_REMOVED lines=39> */
[----:B0-----:R-:W3:Y:S01]  /*92f0*/  LDL.LU R29, [R1+0x1170] ;  /* 0x00117000011d7983 */ /* 0x001ee20000300800 */
[----:B------:R-:W-:-:S05]  /*9300*/  SEL R23, R22, R23, !P0 ;  /* 0x0000001716177207 */ /* 0x000fca0004000000 */
[----:B------:R0:W-:Y:S01]  /*9310*/  STL [R1+0x8], R23 ;  /* 0x0000081701007387 */ /* 0x0001e20000100800 */
[C---:B--2---:R-:W-:Y:S02]  /*9320*/  SEL R27, R22.reuse, R27, !P0 ;  /* 0x0000001b161b7207 */ /* 0x044fe40004000000 */
[C---:B------:R-:W-:Y:S02]  /*9330*/  SEL R26, R22.reuse, R26, !P0 ;  /* 0x0000001a161a7207 */ /* 0x040fe40004000000 */
[C---:B----4-:R-:W-:Y:S02]  /*9340*/  SEL R25, R22.reuse, R25, !P0 ;  /* 0x0000001916197207 */ /* 0x050fe40004000000 */
[C---:B---3--:R-:W-:Y:S02]  /*9350*/  SEL R19, R22.reuse, R19, !P0 ;  /* 0x0000001316137207 */ /* 0x048fe40004000000 */
        /* <DEDUP_REMOVED lines=13> */
[----:B0-----:R-:W-:-:S02]  /*9430*/  SEL R23, R22, R28, !P0 ;  /* 0x0000001c16177207 */ /* 0x001fc40004000000 */
[C---:B------:R-:W-:Y:S02]  /*9440*/  SEL R28, R22.reuse, R6, !P0 ;  /* 0x00000006161c7207 */ /* 0x040fe40004000000 */
[----:B------:R-:W-:-:S05]  /*9450*/  SEL R29, R22, R29, !P0 ;  /* 0x0000001d161d7207 */ /* 0x000fca0004000000 */
[----:B------:R0:W-:Y:S02]  /*9460*/  STL [R1+0x4], R29 ;  /* 0x0000041d01007387 */ /* 0x0001e40000100800 */
[----:B0-----:R-:W-:-:S05]  /*9470*/  SEL R29, R22, R5, !P0 ;  /* 0x00000005161d7207 */ /* 0x001fca0004000000 */
[----:B------:R-:W-:Y:S04]  /*9480*/  STL [R1+0x10f0], R29 ;  /* 0x0010f01d01007387 */ /* 0x000fe80000100800 */
[----:B------:R0:W-:Y:S04]  /*9490*/  STL [R1], R23 ;  /* 0x0000001701007387 */ /* 0x0001e80000100800 */
[----:B------:R1:W-:Y:S01]  /*94a0*/  STL [R1+0x10f4], R28 ;  /* 0x0010f41c01007387 */ /* 0x0003e20000100800 */
[----:B0-----:R-:W-:-:S03]  /*94b0*/  SEL R23, R22, R8, !P0 ;  /* 0x0000000816177207 */ /* 0x001fc60004000000 */
[----:B-1----:R-:W2:Y:S04]  /*94c0*/  LDL R28, [R1+0x1060] ;  /* 0x00106000011c7983 */ /* 0x002ea80000100800 */
[----:B------:R-:W-:Y:S04]  /*94d0*/  STL [R1+0x10f8], R23 ;  /* 0x0010f81701007387 */ /* 0x000fe80000100800 */
[----:B------:R-:W-:Y:S01]  /*94e0*/  STL [R1+0x10fc], R9 ;  /* 0x0010fc0901007387 */ /* 0x000fe20000100800 */
[----:B------:R-:W-:-:S03]  /*94f0*/  SEL R8, R22, R2, !P0 ;  /* 0x0000000216087207 */ /* 0x000fc60004000000 */
[----:B------:R-:W-:Y:S01]  /*9500*/  STL [R1+0x1100], R11 ;  /* 0x0011000b01007387 */ /* 0x000fe20000100800 */
[----:B------:R-:W-:-:S03]  /*9510*/  SEL R6, R22, R4, !P0 ;  /* 0x0000000416067207 */ /* 0x000fc60004000000 */
[----:B------:R-:W-:Y:S04]  /*9520*/  STL [R1+0x1104], R12 ;  /* 0x0011040c01007387 */ /* 0x000fe80000100800 */
[----:B------:R-:W-:Y:S04]  /*9530*/  STL [R1+0x1108], R14 ;  /* 0x0011080e01007387 */ /* 0x000fe80000100800 */
[----:B------:R-:W-:Y:S04]  /*9540*/  STL [R1+0x110c], R15 ;  /* 0x00110c0f01007387 */ /* 0x000fe80000100800 */
[----:B------:R-:W-:Y:S04]  /*9550*/  STL [R1+0x1110], R17 ;  /* 0x0011101101007387 */ /* 0x000fe80000100800 */
[----:B------:R-:W-:Y:S04]  /*9560*/  STL [R1+0x1114], R18 ;  /* 0x0011141201007387 */ /* 0x000fe80000100800 */
[----:B------:R0:W-:Y:S01]  /*9570*/  STL [R1+0x1118], R21 ;  /* 0x0011181501007387 */ /* 0x0001e20000100800 */
[----:B------:R-:W-:-:S03]  /*9580*/  SEL R5, R22, R0, !P0 ;  /* 0x0000000016057207 */ /* 0x000fc60004000000 */
[----:B------:R-:W-:Y:S04]  /*9590*/  STL [R1+0x111c], R20 ;  /* 0x00111c1401007387 */ /* 0x000fe80000100800 */
[----:B------:R-:W-:Y:S04]  /*95a0*/  STL [R1+0x1120], R8 ;  /* 0x0011200801007387 */ /* 0x000fe80000100800 */
[----:B------:R-:W-:Y:S04]  /*95b0*/  STL [R1+0x1124], R6 ;  /* 0x0011240601007387 */ /* 0x000fe80000100800 */
[----:B------:R-:W-:Y:S01]  /*95c0*/  STL [R1+0x1128], R7 ;  /* 0x0011280701007387 */ /* 0x000fe20000100800 */
[----:B------:R-:W-:-:S03]  /*95d0*/  SEL R22, R22, R24, !P0 ;  /* 0x0000001816167207 */ /* 0x000fc60004000000 */
[----:B------:R-:W-:Y:S04]  /*95e0*/  STL [R1+0x112c], R10 ;  /* 0x00112c0a01007387 */ /* 0x000fe80000100800 */
[----:B------:R-:W-:Y:S01]  /*95f0*/  STL [R1+0x1130], R13 ;  /* 0x0011300d01007387 */ /* 0x000fe20000100800 */
[----:B------:R-:W-:-:S03]  /*9600*/  IMAD.MOV.U32 R0, RZ, RZ, c[0x0][0x180] ;  /* 0x00006000ff007624 */ /* 0x000fc600078e00ff */
[----:B------:R-:W-:Y:S04]  /*9610*/  STL [R1+0x1134], R16 ;  /* 0x0011341001007387 */ /* 0x000fe80000100800 */
[----:B------:R-:W-:Y:S04]  /*9620*/  STL [R1+0x1138], R19 ;  /* 0x0011381301007387 */ /* 0x000fe80000100800 */
[----:B------:R-:W-:Y:S04]  /*9630*/  STL [R1+0x113c], R5 ;  /* 0x00113c0501007387 */ /* 0x000fe80000100800 */
[----:B------:R-:W-:Y:S04]  /*9640*/  STL [R1+0x1140], R27 ;  /* 0x0011401b01007387 */ /* 0x000fe80000100800 */
[----:B------:R-:W-:Y:S04]  /*9650*/  STL [R1+0x1144], R26 ;  /* 0x0011441a01007387 */ /* 0x000fe80000100800 */
[----:B------:R-:W-:Y:S04]  /*9660*/  STL [R1+0x1148], R25 ;  /* 0x0011481901007387 */ /* 0x000fe80000100800 */
[----:B------:R-:W-:Y:S04]  /*9670*/  STL [R1+0x114c], R22 ;  /* 0x00114c1601007387 */ /* 0x000fe80000100800 */
[----:B------:R-:W-:Y:S04]  /*9680*/  STL [R1+0x3e0], RZ ;  /* 0x0003e0ff01007387 */ /* 0x000fe80000100800 */
[----:B------:R1:W-:Y:S04]  /*9690*/  STL [R1+0x450], R0 ;  /* 0x0004500001007387 */ /* 0x0003e80000100800 */
[----:B------:R-:W-:Y:S04]  /*96a0*/  STL [R1+0x3e4], RZ ;  /* 0x0003e4ff01007387 */ /* 0x000fe80000100800 */
        /* <DEDUP_REMOVED lines=454> */
[----:B------:R-:W3:Y:S04]  /*b310*/  S2R R29, SR_TID.X ;  /* 0x00000000001d7919 */ /* 0x000ee80000002100 */
        /* <DEDUP_REMOVED lines=19> */
[----:B0-----:R-:W4:Y:S04]  /*b450*/  LDL.LU R21, [R1+0x59c] ;  /* 0x00059c0001157983 */ /* 0x001f280000300800 */
[----:B------:R-:W4:Y:S01]  /*b460*/  LDL.LU R18, [R1+0x594] ;  /* 0x0005940001127983 */ /* 0x000f220000300800 */
[----:B---3--:R-:W-:-:S03]  /*b470*/  LOP3.LUT R4, R29, 0x1f, RZ, 0xc0, !PT ;  /* 0x0000001f1d047812 */ /* 0x008fc600078ec0ff */
[----:B------:R-:W3:Y:S04]  /*b480*/  LDL.LU R17, [R1+0x590] ;  /* 0x0005900001117983 */ /* 0x000ee80000300800 */
[----:B------:R-:W3:Y:S04]  /*b490*/  LDL.LU R15, [R1+0x4fc] ;  /* 0x0004fc00010f7983 */ /* 0x000ee80000300800 */
[----:B------:R-:W3:Y:S01]  /*b4a0*/  LDL.LU R14, [R1+0x4f8] ;  /* 0x0004f800010e7983 */ /* 0x000ee20000300800 */
[----:B--2---:R-:W-:-:S03]  /*b4b0*/  ISETP.GE.AND P1, PT, R28, RZ, PT ;  /* 0x000000ff1c00720c */ /* 0x004fc60003f26270 */
[----:B------:R-:W2:Y:S04]  /*b4c0*/  LDL.LU R12, [R1+0x4f4] ;  /* 0x0004f400010c7983 */ /* 0x000ea80000300800 */
[----:B------:R-:W2:Y:S01]  /*b4d0*/  LDL.LU R11, [R1+0x4f0] ;  /* 0x0004f000010b7983 */ /* 0x000ea20000300800 */
[----:B------:R-:W-:-:S03]  /*b4e0*/  IMAD R24, R4, c[0x0][0x18c], RZ ;  /* 0x0000630004187a24 */ /* 0x000fc600078e02ff */
[----:B------:R-:W2:Y:S04]  /*b4f0*/  LDL.LU R9, [R1+0x4ec] ;  /* 0x0004ec0001097983 */ /* 0x000ea80000300800 */
[----:B------:R-:W2:Y:S04]  /*b500*/  LDL.LU R23, [R1+0x4e8] ;  /* 0x0004e80001177983 */ /* 0x000ea80000300800 */
[----:B------:R-:W2:Y:S04]  /*b510*/  LDL.LU R28, [R1+0x4e4] ;  /* 0x0004e400011c7983 */ /* 0x000ea80000300800 */
[----:B------:R-:W2:Y:S04]  /*b520*/  LDL.LU R29, [R1+0x4e0] ;  /* 0x0004e000011d7983 */ /* 0x000ea80000300800 */
[----:B------:R-:W2:Y:S01]  /*b530*/  LDL.LU R4, [R1+0xf8] ;  /* 0x0000f80001047983 */ /* 0x000ea20000300800 */
[----:B------:R-:W-:-:S02]  /*b540*/  ISETP.NE.AND P0, PT, RZ, c[0x0][0x178], PT ;  /* 0x00005e00ff007a0c */ /* 0x000fc40003f05270 */
[----:B------:R-:W-:-:S04]  /*b550*/  SHF.R.S32.HI R2, RZ, 0x1f, R24 ;  /* 0x0000001fff027819 */ /* 0x000fc80000011418 */
[C---:B-1----:R-:W-:Y:S01]  /*b560*/  SHF.L.U64.HI R0, R24.reuse, 0x1, R2 ;  /* 0x0000000118007819 */ /* 0x042fe20000010202 */
[----:B------:R-:W-:Y:S02]  /*b570*/  IMAD.SHL.U32 R2, R24, 0x2, RZ ;  /* 0x0000000218027824 */ /* 0x000fe400078e00ff */
[----:B------:R-:W-:Y:S02]  /*b580*/  IMAD R3, R3, c[0x0][0x190], RZ ;  /* 0x0000640003037a24 */ /* 0x000fe400078e02ff */
[----:B------:R3:W-:Y:S01]  /*b590*/  STL [R1+0x1090], R0 ;  /* 0x0010900001007387 */ /* 0x0007e20000100800 */
[----:B----4-:R-:W-:-:S05]  /*b5a0*/  SHF.R.S32.HI R5, RZ, 0x5, R21 ;  /* 0x00000005ff057819 */ /* 0x010fca0000011415 */
[----:B------:R-:W-:Y:S01]  /*b5b0*/  STL [R1+0xc58], R5 ;  /* 0x000c580501007387 */ /* 0x000fe20000100800 */
[----:B------:R-:W-:-:S03]  /*b5c0*/  IMAD R24, R18, c[0x0][0x190], RZ ;  /* 0x0000640012187a24 */ /* 0x000fc600078e02ff */
[----:B------:R0:W-:Y:S01]  /*b5d0*/  STL [R1+0x1094], R2 ;  /* 0x0010940201007387 */ /* 0x0001e20000100800 */
[----:B---3--:R-:W-:Y:S02]  /*b5e0*/  IMAD R0, R14, c[0x0][0x190], RZ ;  /* 0x000064000e007a24 */ /* 0x008fe400078e02ff */
[----:B0-----:R-:W-:Y:S02]  /*b5f0*/  IMAD R2, R15, c[0x0][0x190], RZ ;  /* 0x000064000f027a24 */ /* 0x001fe400078e02ff */
[----:B--2---:R-:W-:Y:S01]  /*b600*/  @!P1 IMAD.MOV R4, RZ, RZ, -R4 ;  /* 0x000000ffff049224 */ /* 0x004fe200078e0a04 */
[----:B------:R-:W-:-:S05]  /*b610*/  @!P0 LOP3.LUT R4, RZ, c[0x0][0x178], RZ, 0x33, !PT ;  /* 0x00005e00ff048a12 */ /* 0x000fca00078e33ff */
[----:B------:R-:W-:Y:S04]  /*b620*/  STL [R1+0x1150], R4 ;  /* 0x0011500401007387 */ /* 0x000fe80000100800 */
[----:B------:R0:W-:Y:S04]  /*b630*/  STL [R1+0x1098], R3 ;  /* 0x0010980301007387 */ /* 0x0001e80000100800 */
[----:B------:R-:W-:Y:S01]  /*b640*/  STL [R1+0x1154], R24 ;  /* 0x0011541801007387 */ /* 0x000fe20000100800 */
[----:B0-----:R-:W-:-:S05]  /*b650*/  IMAD R3, R17, c[0x0][0x190], RZ ;  /* 0x0000640011037a24 */ /* 0x001fca00078e02ff */
[----:B------:R0:W-:Y:S04]  /*b660*/  STL [R1+0x1c], R3 ;  /* 0x00001c0301007387 */ /* 0x0001e80000100800 */
[----:B------:R1:W-:Y:S01]  /*b670*/  STL [R1+0x30], R2 ;  /* 0x0000300201007387 */ /* 0x0003e20000100800 */
[----:B0-----:R-:W-:-:S03]  /*b680*/  IMAD R3, R12, c[0x0][0x190], RZ ;  /* 0x000064000c037a24 */ /* 0x001fc600078e02ff */
[----:B------:R0:W-:Y:S01]  /*b690*/  STL [R1+0x6c], R0 ;  /* 0x00006c0001007387 */ /* 0x0001e20000100800 */
[----:B-1----:R-:W-:-:S03]  /*b6a0*/  IMAD R2, R11, c[0x0][0x190], RZ ;  /* 0x000064000b027a24 */ /* 0x002fc600078e02ff */
[----:B------:R1:W-:Y:S01]  /*b6b0*/  STL [R1+0x70], R3 ;  /* 0x0000700301007387 */ /* 0x0003e20000100800 */
[----:B0-----:R-:W-:-:S03]  /*b6c0*/  IMAD R0, R9, c[0x0][0x190], RZ ;  /* 0x0000640009007a24 */ /* 0x001fc600078e02ff */
[----:B------:R0:W-:Y:S01]  /*b6d0*/  STL [R1+0x78], R2 ;  /* 0x0000780201007387 */ /* 0x0001e20000100800 */
[----:B-1----:R-:W-:-:S03]  /*b6e0*/  IMAD R3, R23, c[0x0][0x190], RZ ;  /* 0x0000640017037a24 */ /* 0x002fc600078e02ff */
[----:B------:R1:W-:Y:S04]  /*b6f0*/  STL [R1+0x8c], R0 ;  /* 0x00008c0001007387 */ /* 0x0003e80000100800 */
[----:B------:R-:W-:Y:S04]  /*b700*/  STL [R1+0x90], R3 ;  /* 0x0000900301007387 */ /* 0x000fe80000100800 */
[----:B------:R-:W2:Y:S01]  /*b710*/  LDL.LU R24, [R1+0x4d4] ;  /* 0x0004d40001187983 */ /* 0x000ea20000300800 */
[----:B0-----:R-:W-:Y:S02]  /*b720*/  IMAD R2, R28, c[0x0][0x190], RZ ;  /* 0x000064001c027a24 */ /* 0x001fe400078e02ff */
[----:B-1----:R-:W-:-:S03]  /*b730*/  IMAD R0, R29, c[0x0][0x190], RZ ;  /* 0x000064001d007a24 */ /* 0x002fc600078e02ff */
[----:B------:R-:W-:Y:S04]  /*b740*/  STL [R1+0x94], R2 ;  /* 0x0000940201007387 */ /* 0x000fe80000100800 */
[----:B--2---:R0:W-:Y:S04]  /*b750*/  STL [R1+0x1168], R24 ;  /* 0x0011681801007387 */ /* 0x0041e80000100800 */
[----:B------:R-:W-:Y:S04]  /*b760*/  STL [R1+0x98], R0 ;  /* 0x0000980001007387 */ /* 0x000fe80000100800 */
        /* <DEDUP_REMOVED lines=31> */
[----:B--2---:R-:W-:-:S05]  /*b960*/  IMAD R24, R24, c[0x0][0x190], RZ ;  /* 0x0000640018187a24 */ /* 0x004fca00078e02ff */
[----:B------:R0:W-:Y:S04]  /*b970*/  STL [R1+0x9c], R24 ;  /* 0x00009c1801007387 */ /* 0x0001e80000100800 */
[----:B0-----:R-:W2:Y:S02]  /*b980*/  LDL.LU R24, [R1+0x116c] ;  /* 0x00116c0001187983 */ /* 0x001ea40000300800 */
[----:B--2---:R-:W-:-:S05]  /*b990*/  IMAD R24, R24, c[0x0][0x190], RZ ;  /* 0x0000640018187a24 */ /* 0x004fca00078e02ff */
[----:B------:R0:W-:Y:S04]  /*b9a0*/  STL [R1+0xa8], R24 ;  /* 0x0000a81801007387 */ /* 0x0001e80000100800 */
[----:B0-----:R-:W2:Y:S01]  /*b9b0*/  LDL.LU R24, [R1+0x1168] ;  /* 0x0011680001187983 */ /* 0x001ea20000300800 */
[----:B---3--:R-:W-:Y:S02]  /*b9c0*/  IMAD R2, R2, c[0x0][0x190], RZ ;  /* 0x0000640002027a24 */ /* 0x008fe400078e02ff */
[----:B------:R-:W-:Y:S02]  /*b9d0*/  IMAD R0, R0, c[0x0][0x190], RZ ;  /* 0x0000640000007a24 */ /* 0x000fe400078e02ff */
[----:B--2---:R-:W-:-:S05]  /*b9e0*/  IMAD R24, R24, c[0x0][0x190], RZ ;  /* 0x0000640018187a24 */ /* 0x004fca00078e02ff */
[----:B------:R0:W-:Y:S02]  /*b9f0*/  STL [R1+0xf8], R24 ;  /* 0x0000f81801007387 */ /* 0x0001e40000100800 */
[----:B0-----:R-:W-:Y:S02]  /*ba00*/  IMAD R24, R3, c[0x0][0x190], RZ ;  /* 0x0000640003187a24 */ /* 0x001fe400078e02ff */
[----:B----4-:R-:W-:-:S03]  /*ba10*/  IMAD R3, R4, c[0x0][0x190], RZ ;  /* 0x0000640004037a24 */ /* 0x010fc600078e02ff */
[----:B------:R-:W-:Y:S04]  /*ba20*/  STL [R1+0x4d0], R24 ;  /* 0x0004d01801007387 */ /* 0x000fe80000100800 */
        /* <DEDUP_REMOVED lines=10> */
[----:B------:R2:W-:Y:S01]  /*bad0*/  STL [R1+0x344], R3 ;  /* 0x0003440301007387 */ /* 0x0005e20000100800 */
[----:B0-----:R-:W-:Y:S02]  /*bae0*/  IMAD R2, R5, c[0x0][0x190], RZ ;  /* 0x0000640005027a24 */ /* 0x001fe400078e02ff */
[----:B-1----:R-:W-:-:S03]  /*baf0*/  IMAD R0, R19, c[0x0][0x190], RZ ;  /* 0x0000640013007a24 */ /* 0x002fc600078e02ff */
[----:B------:R0:W-:Y:S01]  /*bb00*/  STL [R1+0x340], R2 ;  /* 0x0003400201007387 */ /* 0x0001e20000100800 */
[----:B--2---:R-:W-:-:S03]  /*bb10*/  IMAD R3, R16, c[0x0][0x190], RZ ;  /* 0x0000640010037a24 */ /* 0x004fc600078e02ff */
        /* <DEDUP_REMOVED lines=166> */
[----:B--2---:R-:W-:-:S05]  /*c580*/  IMAD R24, R24, c[0x0][0x190], RZ ;  /* 0x0000640018187a24 */ /* 0x004fca00078e02ff */
[----:B------:R0:W-:Y:S04]  /*c590*/  STL [R1+0xa0], R24 ;  /* 0x0000a01801007387 */ /* 0x0001e80000100800 */
[----:B0-----:R-:W2:Y:S02]  /*c5a0*/  LDL.LU R24, [R1+0x115c] ;  /* 0x00115c0001187983 */ /* 0x001ea40000300800 */
[----:B--2---:R-:W-:-:S05]  /*c5b0*/  IMAD R24, R24, c[0x0][0x190], RZ ;  /* 0x0000640018187a24 */ /* 0x004fca00078e02ff */
[----:B------:R0:W-:Y:S04]  /*c5c0*/  STL [R1+0x88], R24 ;  /* 0x0000881801007387 */ /* 0x0001e80000100800 */
[----:B0-----:R-:W2:Y:S01]  /*c5d0*/  LDL.LU R24, [R1+0x1158] ;  /* 0x0011580001187983 */ /* 0x001ea20000300800 */
[----:B---3--:R-:W-:Y:S02]  /*c5e0*/  IMAD R4, R4, c[0x0][0x190], RZ ;  /* 0x0000640004047a24 */ /* 0x008fe400078e02ff */
[----:B----4-:R-:W-:Y:S02]  /*c5f0*/  IMAD R22, R22, c[0x0][0x190], RZ ;  /* 0x0000640016167a24 */ /* 0x010fe400078e02ff */
[----:B------:R-:W-:Y:S02]  /*c600*/  IMAD R25, R25, c[0x0][0x190], RZ ;  /* 0x0000640019197a24 */ /* 0x000fe400078e02ff */
[----:B------:R-:W-:-:S02]  /*c610*/  IMAD R26, R26, c[0x0][0x190], RZ ;  /* 0x000064001a1a7a24 */ /* 0x000fc400078e02ff */
[----:B------:R-:W-:Y:S02]  /*c620*/  IMAD R27, R27, c[0x0][0x190], RZ ;  /* 0x000064001b1b7a24 */ /* 0x000fe400078e02ff */
[----:B------:R-:W-:Y:S02]  /*c630*/  IMAD R5, R5, c[0x0][0x190], RZ ;  /* 0x0000640005057a24 */ /* 0x000fe400078e02ff */
[----:B------:R-:W-:Y:S02]  /*c640*/  IMAD R19, R19, c[0x0][0x190], RZ ;  /* 0x0000640013137a24 */ /* 0x000fe400078e02ff */
[----:B------:R-:W-:Y:S02]  /*c650*/  IMAD R16, R16, c[0x0][0x190], RZ ;  /* 0x0000640010107a24 */ /* 0x000fe400078e02ff */
        /* <DEDUP_REMOVED lines=17> */
[----:B--2---:R-:W-:-:S05]  /*c770*/  IMAD R24, R24, c[0x0][0x190], RZ ;  /* 0x0000640018187a24 */ /* 0x004fca00078e02ff */
        /* <DEDUP_REMOVED lines=45> */
[----:B0-----:R-:W4:Y:S04]  /*ca50*/  LDL.LU R9, [R1+0x10fc] ;  /* 0x0010fc0001097983 */ /* 0x001f280000300800 */
[----:B------:R0:W-:Y:S04]  /*ca60*/  STL [R1+0x14], R23 ;  /* 0x0000141701007387 */ /* 0x0001e80000100800 */
[----:B0-----:R-:W4:Y:S04]  /*ca70*/  LDL.LU R23, [R1+0x10f8] ;  /* 0x0010f80001177983 */ /* 0x001f280000300800 */
[----:B------:R0:W-:Y:S04]  /*ca80*/  STL [R1+0x10], R28 ;  /* 0x0000101c01007387 */ /* 0x0001e80000100800 */
[----:B0-----:R-:W4:Y:S04]  /*ca90*/  LDL.LU R28, [R1+0x10f4] ;  /* 0x0010f400011c7983 */ /* 0x001f280000300800 */
[----:B------:R0:W-:Y:S04]  /*caa0*/  STL [R1+0xc], R29 ;  /* 0x00000c1d01007387 */ /* 0x0001e80000100800 */
[----:B0-----:R-:W4:Y:S01]  /*cab0*/  LDL.LU R29, [R1+0x10f0] ;  /* 0x0010f000011d7983 */ /* 0x001f220000300800 */
[----:B------:R-:W-:-:S02]  /*cac0*/  IMAD R3, R3, c[0x0][0x190], RZ ;  /* 0x0000640003037a24 */ /* 0x000fc400078e02ff */
[----:B------:R-:W-:-:S03]  /*cad0*/  IMAD R2, R2, c[0x0][0x190], RZ ;  /* 0x0000640002027a24 */ /* 0x000fc600078e02ff */
[----:B------:R0:W-:Y:S02]  /*cae0*/  STL [R1+0x8], R3 ;  /* 0x0000080301007387 */ /* 0x0001e40000100800 */
[----:B0-----:R-:W-:-:S05]  /*caf0*/  IMAD R3, R0, c[0x0][0x190], RZ ;  /* 0x0000640000037a24 */ /* 0x001fca00078e02ff */
[----:B------:R0:W-:Y:S04]  /*cb00*/  STL [R1+0x10b0], R3 ;  /* 0x0010b00301007387 */ /* 0x0001e80000100800 */
[----:B------:R1:W-:Y:S04]  /*cb10*/  STL [R1+0x4], R2 ;  /* 0x0000040201007387 */ /* 0x0003e80000100800 */
[----:B0-----:R-:W4:Y:S01]  /*cb20*/  LDL.LU R3, [R1+0x78] ;  /* 0x0000780001037983 */ /* 0x001f220000300800 */
[----:B--2---:R-:W-:Y:S02]  /*cb30*/  IMAD R12, R12, c[0x0][0x190], RZ ;  /* 0x000064000c0c7a24 */ /* 0x004fe400078e02ff */
[----:B---3--:R-:W-:-:S02]  /*cb40*/  IMAD R11, R11, c[0x0][0x190], RZ ;  /* 0x000064000b0b7a24 */ /* 0x008fc400078e02ff */
[----:B----4-:R-:W-:Y:S02]  /*cb50*/  IMAD R9, R9, c[0x0][0x190], RZ ;  /* 0x0000640009097a24 */ /* 0x010fe400078e02ff */
[----:B------:R-:W-:Y:S02]  /*cb60*/  IMAD R23, R23, c[0x0][0x190], RZ ;  /* 0x0000640017177a24 */ /* 0x000fe400078e02ff */
[----:B------:R-:W-:Y:S02]  /*cb70*/  IMAD R0, R28, c[0x0][0x190], RZ ;  /* 0x000064001c007a24 */ /* 0x000fe400078e02ff */
[----:B-1----:R-:W-:-:S05]  /*cb80*/  IMAD R2, R29, c[0x0][0x190], RZ ;  /* 0x000064001d027a24 */ /* 0x002fca00078e02ff */
        /* <DEDUP_REMOVED lines=11> */
[----:B0-----:R-:W3:Y:S01]  /*cc40*/  LDL.LU R12, [R1+0x1c] ;  /* 0x00001c00010c7983 */ /* 0x001ee20000300800 */
[----:B------:R-:W-:-:S02]  /*cc50*/  IMAD R14, R14, c[0x0][0x190], RZ ;  /* 0x000064000e0e7a24 */ /* 0x000fc400078e02ff */
[----:B------:R-:W-:Y:S02]  /*cc60*/  IMAD R15, R15, c[0x0][0x190], RZ ;  /* 0x000064000f0f7a24 */ /* 0x000fe400078e02ff */
[----:B------:R-:W-:Y:S02]  /*cc70*/  IMAD R17, R17, c[0x0][0x190], RZ ;  /* 0x0000640011117a24 */ /* 0x000fe400078e02ff */
[----:B------:R-:W-:Y:S01]  /*cc80*/  IMAD R18, R18, c[0x0][0x190], RZ ;  /* 0x0000640012127a24 */ /* 0x000fe200078e02ff */
[----:B------:R-:W-:Y:S01]  /*cc90*/  STL [R1+0x10b8], R14 ;  /* 0x0010b80e01007387 */ /* 0x000fe20000100800 */
[----:B------:R-:W-:Y:S02]  /*cca0*/  IMAD R21, R21, c[0x0][0x190], RZ ;  /* 0x0000640015157a24 */ /* 0x000fe400078e02ff */
[----:B------:R-:W-:Y:S01]  /*ccb0*/  IMAD R20, R20, c[0x0][0x190], RZ ;  /* 0x0000640014147a24 */ /* 0x000fe200078e02ff */
[----:B------:R-:W-:Y:S01]  /*ccc0*/  STL [R1+0x10bc], R15 ;  /* 0x0010bc0f01007387 */ /* 0x000fe20000100800 */
[----:B------:R-:W-:-:S03]  /*ccd0*/  IMAD R8, R8, c[0x0][0x190], RZ ;  /* 0x0000640008087a24 */ /* 0x000fc600078e02ff */
[----:B------:R-:W-:Y:S01]  /*cce0*/  STL [R1+0x10c0], R17 ;  /* 0x0010c01101007387 */ /* 0x000fe20000100800 */
[----:B------:R-:W-:-:S03]  /*ccf0*/  IMAD R6, R6, c[0x0][0x190], RZ ;  /* 0x0000640006067a24 */ /* 0x000fc600078e02ff */
[----:B------:R-:W-:Y:S01]  /*cd00*/  STL [R1+0x10c4], R18 ;  /* 0x0010c41201007387 */ /* 0x000fe20000100800 */
[----:B------:R-:W-:-:S03]  /*cd10*/  IMAD R7, R7, c[0x0][0x190], RZ ;  /* 0x0000640007077a24 */ /* 0x000fc600078e02ff */
[----:B------:R-:W-:Y:S01]  /*cd20*/  STL [R1+0x10c8], R21 ;  /* 0x0010c81501007387 */ /* 0x000fe20000100800 */
[----:B------:R-:W-:-:S03]  /*cd30*/  IMAD R10, R10, c[0x0][0x190], RZ ;  /* 0x000064000a0a7a24 */ /* 0x000fc600078e02ff */
[----:B------:R0:W-:Y:S04]  /*cd40*/  STL [R1+0x10cc], R20 ;  /* 0x0010cc1401007387 */ /* 0x0001e80000100800 */
[----:B0-----:R-:W4:Y:S04]  /*cd50*/  LDL.LU R20, [R1+0xf8] ;  /* 0x0000f80001147983 */ /* 0x001f280000300800 */
        /* <DEDUP_REMOVED lines=9> */
[----:B------:R-:W-:Y:S02]  /*cdf0*/  IMAD R16, R16, c[0x0][0x190], RZ ;  /* 0x0000640010107a24 */ /* 0x000fe400078e02ff */
[----:B------:R-:W-:Y:S02]  /*ce00*/  IMAD R19, R19, c[0x0][0x190], RZ ;  /* 0x0000640013137a24 */ /* 0x000fe400078e02ff */
[----:B------:R-:W-:Y:S01]  /*ce10*/  IMAD R5, R5, c[0x0][0x190], RZ ;  /* 0x0000640005057a24 */ /* 0x000fe200078e02ff */
[----:B------:R0:W-:Y:S04]  /*ce20*/  STL [R1+0x10e0], R13 ;  /* 0x0010e00d01007387 */ /* 0x0001e80000100800 */
[----:B------:R-:W-:Y:S04]  /*ce30*/  STL [R1+0x10e4], R16 ;  /* 0x0010e41001007387 */ /* 0x000fe80000100800 */
[----:B------:R-:W-:Y:S01]  /*ce40*/  STL [R1+0x10e8], R19 ;  /* 0x0010e81301007387 */ /* 0x000fe20000100800 */
[----:B0-----:R-:W-:-:S03]  /*ce50*/  LEA R13, P3, R24, c[0x0][0x168], 0x1 ;  /* 0x00005a00180d7a11 */ /* 0x001fc600078608ff */
[----:B------:R-:W-:Y:S04]  /*ce60*/  STL [R1+0x10ec], R5 ;  /* 0x0010ec0501007387 */ /* 0x000fe80000100800 */
[----:B------:R-:W4:Y:S04]  /*ce70*/  LDL.LU R21, [R1+0x4d0] ;  /* 0x0004d00001157983 */ /* 0x000f280000300800 */
[----:B------:R2:W-:Y:S04]  /*ce80*/  STL [R1+0xd04], R13 ;  /* 0x000d040d01007387 */ /* 0x0005e80000100800 */
[----:B------:R-:W4:Y:S01]  /*ce90*/  LDL.LU R18, [R1+0x4bc] ;  /* 0x0004bc0001127983 */ /* 0x000f220000300800 */
[----:B--2---:R-:W-:-:S02]  /*cea0*/  LEA R13, P5, R11, c[0x0][0x168], 0x1 ;  /* 0x00005a000b0d7a11 */ /* 0x004fc400078a08ff */
[----:B---3--:R-:W-:-:S05]  /*ceb0*/  LEA R5, P4, R12, c[0x0][0x168], 0x1 ;  /* 0x00005a000c057a11 */ /* 0x008fca00078808ff */
[----:B------:R0:W-:Y:S04]  /*cec0*/  STL [R1+0xe5c], R5 ;  /* 0x000e5c0501007387 */ /* 0x0001e80000100800 */
[----:B------:R1:W-:Y:S04]  /*ced0*/  STL [R1+0xfb4], R13 ;  /* 0x000fb40d01007387 */ /* 0x0003e80000100800 */
[----:B------:R-:W2:Y:S01]  /*cee0*/  LDL.LU R17, [R1+0x4b8] ;  /* 0x0004b80001117983 */ /* 0x000ea20000300800 */
[----:B0-----:R-:W-:Y:S01]  /*cef0*/  LEA R5, P6, R9, c[0x0][0x168], 0x1 ;  /* 0x00005a0009057a11 */ /* 0x001fe200078c08ff */
[----:B------:R-:W-:Y:S01]  /*cf00*/  IMAD R4, R4, c[0x0][0x184], RZ ;  /* 0x0000610004047a24 */ /* 0x000fe200078e02ff */
[----:B-1----:R-:W-:-:S03]  /*cf10*/  LEA R13, P0, R0, c[0x0][0x168], 0x1 ;  /* 0x00005a00000d7a11 */ /* 0x002fc600078008ff */
[----:B------:R0:W-:Y:S01]  /*cf20*/  STL [R1+0xd0c], R5 ;  /* 0x000d0c0501007387 */ /* 0x0001e20000100800 */
[----:B------:R-:W-:-:S03]  /*cf30*/  LEA R29, P2, R4, c[0x0][0x160], 0x1 ;  /* 0x00005800041d7a11 */ /* 0x000fc600078408ff */
[----:B------:R-:W-:Y:S04]  /*cf40*/  STL [R1+0xe64], R13 ;  /* 0x000e640d01007387 */ /* 0x000fe80000100800 */
[----:B------:R-:W3:Y:S01]  /*cf50*/  LDL.LU R15, [R1+0x4b4] ;  /* 0x0004b400010f7983 */ /* 0x000ee20000300800 */
[----:B0-----:R-:W-:Y:S02]  /*cf60*/  LEA R5, P1, R3, c[0x0][0x168], 0x1 ;  /* 0x00005a0003057a11 */ /* 0x001fe400078208ff */
[----:B------:R-:W-:Y:S02]  /*cf70*/  LEA.HI.X.SX32 R28, R4, c[0x0][0x164], 0x1, P2 ;  /* 0x00005900041c7a11 */ /* 0x000fe400010f0eff */
[----:B------:R-:W-:Y:S01]  /*cf80*/  LEA R4, P2, R2, c[0x0][0x168], 0x1 ;  /* 0x00005a0002047a11 */ /* 0x000fe200078408ff */
[----:B------:R0:W-:Y:S04]  /*cf90*/  STL [R1+0xfb8], R5 ;  /* 0x000fb80501007387 */ /* 0x0001e80000100800 */
[----:B------:R-:W3:Y:S01]  /*cfa0*/  LDL.LU R14, [R1+0x4b0] ;  /* 0x0004b000010e7983 */ /* 0x000ee20000300800 */
[----:B0-----:R-:W-:-:S03]  /*cfb0*/  LEA.HI.X.SX32 R5, R24, c[0x0][0x16c], 0x1, P3 ;  /* 0x00005b0018057a11 */ /* 0x001fc600018f0eff */
[----:B------:R-:W-:Y:S04]  /*cfc0*/  STL [R1+0xd14], R4 ;  /* 0x000d140401007387 */ /* 0x000fe80000100800 */
[----:B------:R0:W-:Y:S02]  /*cfd0*/  STL [R1+0xc5c], R5 ;  /* 0x000c5c0501007387 */ /* 0x0001e40000100800 */
[----:B0-----:R-:W-:Y:S02]  /*cfe0*/  LEA.HI.X.SX32 R5, R12, c[0x0][0x16c], 0x1, P4 ;  /* 0x00005b000c057a11 */ /* 0x001fe400020f0eff */
[----:B------:R-:W3:Y:S01]  /*cff0*/  LDL.LU R12, [R1+0x34c] ;  /* 0x00034c00010c7983 */ /* 0x000ee20000300800 */
[----:B----4-:R-:W-:-:S05]  /*d000*/  LEA R4, P3, R10, c[0x0][0x168], 0x1 ;  /* 0x00005a000a047a11 */ /* 0x010fca00078608ff */
[----:B------:R0:W-:Y:S04]  /*d010*/  STL [R1+0xe6c], R4 ;  /* 0x000e6c0401007387 */ /* 0x0001e80000100800 */
[----:B------:R1:W-:Y:S01]  /*d020*/  STL [R1+0xd08], R5 ;  /* 0x000d080501007387 */ /* 0x0003e20000100800 */
[----:B0-----:R-:W-:Y:S02]  /*d030*/  LEA R4, P4, R23, c[0x0][0x168], 0x1 ;  /* 0x00005a0017047a11 */ /* 0x001fe400078808ff */
[----:B-1----:R-:W-:Y:S02]  /*d040*/  LEA.HI.X.SX32 R5, R11, c[0x0][0x16c], 0x1, P5 ;  /* 0x00005b000b057a11 */ /* 0x002fe400028f0eff */
[----:B------:R-:W4:Y:S04]  /*d050*/  LDL.LU R11, [R1+0x348] ;  /* 0x00034800010b7983 */ /* 0x000f280000300800 */
[----:B------:R0:W-:Y:S04]  /*d060*/  STL [R1+0xfbc], R4 ;  /* 0x000fbc0401007387 */ /* 0x0001e80000100800 */
[----:B------:R1:W-:Y:S01]  /*d070*/  STL [R1+0xe60], R5 ;  /* 0x000e600501007387 */ /* 0x0003e20000100800 */
[----:B0-----:R-:W-:-:S02]  /*d080*/  LEA R4, P5, R7, c[0x0][0x168], 0x1 ;  /* 0x00005a0007047a11 */ /* 0x001fc400078a08ff */
[----:B-1----:R-:W-:Y:S02]  /*d090*/  LEA.HI.X.SX32 R5, R9, c[0x0][0x16c], 0x1, P6 ;  /* 0x00005b0009057a11 */ /* 0x002fe400030f0eff */
[----:B------:R-:W4:Y:S04]  /*d0a0*/  LDL.LU R9, [R1+0x344] ;  /* 0x0003440001097983 */ /* 0x000f280000300800 */
[----:B------:R-:W-:Y:S04]  /*d0b0*/  STL [R1+0xd1c], R4 ;  /* 0x000d1c0401007387 */ /* 0x000fe80000100800 */
[----:B------:R0:W-:Y:S02]  /*d0c0*/  STL [R1+0xc60], R5 ;  /* 0x000c600501007387 */ /* 0x0001e40000100800 */
[----:B0-----:R-:W-:-:S02]  /*d0d0*/  LEA.HI.X.SX32 R5, R0, c[0x0][0x16c], 0x1, P0 ;  /* 0x00005b0000057a11 */ /* 0x001fc400000f0eff */
[----:B------:R-:W4:Y:S01]  /*d0e0*/  LDL.LU R0, [R1+0x340] ;  /* 0x0003400001007983 */ /* 0x000f220000300800 */
[----:B------:R-:W-:-:S05]  /*d0f0*/  LEA R4, P6, R6, c[0x0][0x168], 0x1 ;  /* 0x00005a0006047a11 */ /* 0x000fca00078c08ff */
[----:B------:R-:W-:Y:S04]  /*d100*/  STL [R1+0xe74], R4 ;  /* 0x000e740401007387 */ /* 0x000fe80000100800 */
[----:B------:R0:W-:Y:S02]  /*d110*/  STL [R1+0xd10], R5 ;  /* 0x000d100501007387 */ /* 0x0001e40000100800 */
[----:B0-----:R-:W-:Y:S02]  /*d120*/  LEA.HI.X.SX32 R5, R3, c[0x0][0x16c], 0x1, P1 ;  /* 0x00005b0003057a11 */ /* 0x001fe400008f0eff */
        /* <DEDUP_REMOVED lines=12> */
[----:B------:R0:W-:Y:S04]  /*d1f0*/  STL [R1+0xe7c], R4 ;  /* 0x000e7c0401007387 */ /* 0x0001e80000100800 */
[----:B------:R1:W-:Y:S01]  /*d200*/  STL [R1+0xd18], R5 ;  /* 0x000d180501007387 */ /* 0x0003e20000100800 */
[----:B0-----:R-:W-:Y:S02]  /*d210*/  LEA R4, P3, R18, c[0x0][0x168], 0x1 ;  /* 0x00005a0012047a11 */ /* 0x001fe400078608ff */
[----:B-1----:R-:W-:Y:S02]  /*d220*/  LEA.HI.X.SX32 R5, R23, c[0x0][0x16c], 0x1, P4 ;  /* 0x00005b0017057a11 */ /* 0x002fe400020f0eff */
[----:B------:R-:W4:Y:S04]  /*d230*/  LDL.LU R23, [R1+0x300] ;  /* 0x0003000001177983 */ /* 0x000f280000300800 */
[----:B------:R-:W-:Y:S04]  /*d240*/  STL [R1+0xfc4], R4 ;  /* 0x000fc40401007387 */ /* 0x000fe80000100800 */
[----:B------:R0:W-:Y:S02]  /*d250*/  STL [R1+0xe70], R5 ;  /* 0x000e700501007387 */ /* 0x0001e40000100800 */
[----:B0-----:R-:W-:-:S02]  /*d260*/  LEA.HI.X.SX32 R5, R7, c[0x0][0x16c], 0x1, P5 ;  /* 0x00005b0007057a11 */ /* 0x001fc400028f0eff */
[----:B------:R-:W4:Y:S01]  /*d270*/  LDL.LU R7, [R1+0x22c] ;  /* 0x00022c0001077983 */ /* 0x000f220000300800 */
[----:B--2---:R-:W-:-:S05]  /*d280*/  LEA R4, P4, R17, c[0x0][0x168], 0x1 ;  /* 0x00005a0011047a11 */ /* 0x004fca00078808ff */
[----:B------:R-:W-:Y:S04]  /*d290*/  STL [R1+0xd2c], R4 ;  /* 0x000d2c0401007387 */ /* 0x000fe80000100800 */
[----:B------:R0:W-:Y:S02]  /*d2a0*/  STL [R1+0xc68], R5 ;  /* 0x000c680501007387 */ /* 0x0001e40000100800 */
[----:B0-----:R-:W-:Y:S02]  /*d2b0*/  LEA.HI.X.SX32 R5, R6, c[0x0][0x16c], 0x1, P6 ;  /* 0x00005b0006057a11 */ /* 0x001fe400030f0eff */
[----:B------:R-:W2:Y:S01]  /*d2c0*/  LDL.LU R6, [R1+0x228] ;  /* 0x0002280001067983 */ /* 0x000ea20000300800 */
[----:B---3--:R-:W-:-:S05]  /*d2d0*/  LEA R4, P5, R15, c[0x0][0x168], 0x1 ;  /* 0x00005a000f047a11 */ /* 0x008fca00078a08ff */
[----:B------:R0:W-:Y:S04]  /*d2e0*/  STL [R1+0xe84], R4 ;  /* 0x000e840401007387 */ /* 0x0001e80000100800 */
[----:B------:R1:W-:Y:S01]  /*d2f0*/  STL [R1+0xd20], R5 ;  /* 0x000d200501007387 */ /* 0x0003e20000100800 */
[----:B0-----:R-:W-:Y:S02]  /*d300*/  LEA R4, P6, R14, c[0x0][0x168], 0x1 ;  /* 0x00005a000e047a11 */ /* 0x001fe400078c08ff */
[----:B-1----:R-:W-:Y:S02]  /*d310*/  LEA.HI.X.SX32 R5, R8, c[0x0][0x16c], 0x1, P0 ;  /* 0x00005b0008057a11 */ /* 0x002fe400000f0eff */
[----:B------:R-:W3:Y:S04]  /*d320*/  LDL.LU R8, [R1+0x224] ;  /* 0x0002240001087983 */ /* 0x000ee80000300800 */
[----:B------:R0:W-:Y:S04]  /*d330*/  STL [R1+0xfc8], R4 ;  /* 0x000fc80401007387 */ /* 0x0001e80000100800 */
[----:B------:R1:W-:Y:S01]  /*d340*/  STL [R1+0xe78], R5 ;  /* 0x000e780501007387 */ /* 0x0003e20000100800 */
[----:B0-----:R-:W-:-:S02]  /*d350*/  LEA R4, P0, R12, c[0x0][0x168], 0x1 ;  /* 0x00005a000c047a11 */ /* 0x001fc400078008ff */
[----:B-1----:R-:W-:Y:S02]  /*d360*/  LEA.HI.X.SX32 R5, R20, c[0x0][0x16c], 0x1, P1 ;  /* 0x00005b0014057a11 */ /* 0x002fe400008f0eff */
[----:B------:R-:W3:Y:S04]  /*d370*/  LDL.LU R20, [R1+0x220] ;  /* 0x0002200001147983 */ /* 0x000ee80000300800 */
[----:B------:R-:W-:Y:S04]  /*d380*/  STL [R1+0xd34], R4 ;  /* 0x000d340401007387 */ /* 0x000fe80000100800 */
[----:B------:R0:W-:Y:S02]  /*d390*/  STL [R1+0xc6c], R5 ;  /* 0x000c6c0501007387 */ /* 0x0001e40000100800 */
[----:B0-----:R-:W-:-:S02]  /*d3a0*/  LEA.HI.X.SX32 R5, R21, c[0x0][0x16c], 0x1, P2 ;  /* 0x00005b0015057a11 */ /* 0x001fc400010f0eff */
[----:B------:R-:W3:Y:S01]  /*d3b0*/  LDL.LU R21, [R1+0x1dc] ;  /* 0x0001dc0001157983 */ /* 0x000ee20000300800 */
[----:B----4-:R-:W-:-:S05]  /*d3c0*/  LEA R4, P1, R11, c[0x0][0x168], 0x1 ;  /* 0x00005a000b047a11 */ /* 0x010fca00078208ff */
        /* <DEDUP_REMOVED lines=45> */
[----:B------:R-:W-:Y:S04]  /*d6a0*/  STL [R1+0xea4], R4 ;  /* 0x000ea40401007387 */ /* 0x000fe80000100800 */
[----:B------:R0:W-:Y:S02]  /*d6b0*/  STL [R1+0xd40], R5 ;  /* 0x000d400501007387 */ /* 0x0001e40000100800 */
[----:B0-----:R-:W-:Y:S02]  /*d6c0*/  LEA.HI.X.SX32 R5, R2, c[0x0][0x16c], 0x1, P5 ;  /* 0x00005b0002057a11 */ /* 0x001fe400028f0eff */
[----:B------:R-:W-:Y:S01]  /*d6d0*/  LEA R4, P4, R20, c[0x0][0x168], 0x1 ;  /* 0x00005a0014047a11 */ /* 0x000fe200078808ff */
[----:B------:R-:W3:Y:S04]  /*d6e0*/  LDL.LU R2, [R1+0x128] ;  /* 0x0001280001027983 */ /* 0x000ee80000300800 */
[----:B------:R0:W-:Y:S04]  /*d6f0*/  STL [R1+0xfd8], R4 ;  /* 0x000fd80401007387 */ /* 0x0001e80000100800 */
[----:B------:R1:W-:Y:S04]  /*d700*/  STL [R1+0xe98], R5 ;  /* 0x000e980501007387 */ /* 0x0003e80000100800 */
[----:B------:R-:W3:Y:S01]  /*d710*/  LDL.LU R13, [R1+0x124] ;  /* 0x00012400010d7983 */ /* 0x000ee20000300800 */
[----:B0-----:R-:W-:-:S02]  /*d720*/  LEA R4, P5, R21, c[0x0][0x168], 0x1 ;  /* 0x00005a0015047a11 */ /* 0x001fc400078a08ff */
[----:B-1----:R-:W-:-:S03]  /*d730*/  LEA.HI.X.SX32 R5, R10, c[0x0][0x16c], 0x1, P6 ;  /* 0x00005b000a057a11 */ /* 0x002fc600030f0eff */
[----:B------:R-:W-:Y:S04]  /*d740*/  STL [R1+0xd54], R4 ;  /* 0x000d540401007387 */ /* 0x000fe80000100800 */
[----:B------:R0:W-:Y:S02]  /*d750*/  STL [R1+0xc7c], R5 ;  /* 0x000c7c0501007387 */ /* 0x0001e40000100800 */
[----:B0-----:R-:W-:Y:S02]  /*d760*/  LEA.HI.X.SX32 R5, R23, c[0x0][0x16c], 0x1, P0 ;  /* 0x00005b0017057a11 */ /* 0x001fe400000f0eff */
[----:B------:R-:W3:Y:S01]  /*d770*/  LDL.LU R23, [R1+0x120] ;  /* 0x0001200001177983 */ /* 0x000ee20000300800 */
[----:B----4-:R-:W-:-:S05]  /*d780*/  LEA R4, P6, R18, c[0x0][0x168], 0x1 ;  /* 0x00005a0012047a11 */ /* 0x010fca00078c08ff */
[----:B------:R-:W-:Y:S04]  /*d790*/  STL [R1+0xeac], R4 ;  /* 0x000eac0401007387 */ /* 0x000fe80000100800 */
[----:B------:R0:W-:Y:S04]  /*d7a0*/  STL [R1+0xd48], R5 ;  /* 0x000d480501007387 */ /* 0x0001e80000100800 */
[----:B------:R-:W4:Y:S01]  /*d7b0*/  LDL.LU R10, [R1+0x11c] ;  /* 0x00011c00010a7983 */ /* 0x000f220000300800 */
[----:B0-----:R-:W-:Y:S02]  /*d7c0*/  LEA.HI.X.SX32 R5, R7, c[0x0][0x16c], 0x1, P1 ;  /* 0x00005b0007057a11 */ /* 0x001fe400008f0eff */
[----:B------:R-:W-:-:S05]  /*d7d0*/  LEA R4, P0, R17, c[0x0][0x168], 0x1 ;  /* 0x00005a0011047a11 */ /* 0x000fca00078008ff */
        /* <DEDUP_REMOVED lines=34> */
[----:B--2---:R-:W-:-:S05]  /*da00*/  LEA R4, P0, R3, c[0x0][0x168], 0x1 ;  /* 0x00005a0003047a11 */ /* 0x004fca00078008ff */
[----:B------:R-:W-:Y:S04]  /*da10*/  STL [R1+0xd6c], R4 ;  /* 0x000d6c0401007387 */ /* 0x000fe80000100800 */
[----:B------:R0:W-:Y:S04]  /*da20*/  STL [R1+0xc88], R5 ;  /* 0x000c880501007387 */ /* 0x0001e80000100800 */
[----:B------:R-:W2:Y:S01]  /*da30*/  LDL.LU R15, [R1+0xfc] ;  /* 0x0000fc00010f7983 */ /* 0x000ea20000300800 */
[----:B0-----:R-:W-:Y:S02]  /*da40*/  LEA.HI.X.SX32 R5, R14, c[0x0][0x16c], 0x1, P2 ;  /* 0x00005b000e057a11 */ /* 0x001fe400010f0eff */
[----:B---3--:R-:W-:-:S05]  /*da50*/  LEA R4, P1, R2, c[0x0][0x168], 0x1 ;  /* 0x00005a0002047a11 */ /* 0x008fca00078208ff */
[----:B------:R0:W-:Y:S04]  /*da60*/  STL [R1+0xec4], R4 ;  /* 0x000ec40401007387 */ /* 0x0001e80000100800 */
[----:B------:R1:W-:Y:S04]  /*da70*/  STL [R1+0xd60], R5 ;  /* 0x000d600501007387 */ /* 0x0003e80000100800 */
[----:B------:R-:W3:Y:S01]  /*da80*/  LDL.LU R14, [R1+0xf4] ;  /* 0x0000f400010e7983 */ /* 0x000ee20000300800 */
[----:B0-----:R-:W-:Y:S02]  /*da90*/  LEA R4, P2, R13, c[0x0][0x168], 0x1 ;  /* 0x00005a000d047a11 */ /* 0x001fe400078408ff */
[----:B-1----:R-:W-:-:S03]  /*daa0*/  LEA.HI.X.SX32 R5, R12, c[0x0][0x16c], 0x1, P3 ;  /* 0x00005b000c057a11 */ /* 0x002fc600018f0eff */
[----:B------:R-:W-:Y:S04]  /*dab0*/  STL [R1+0xfe8], R4 ;  /* 0x000fe80401007387 */ /* 0x000fe80000100800 */
[----:B------:R0:W-:Y:S04]  /*dac0*/  STL [R1+0xeb8], R5 ;  /* 0x000eb80501007387 */ /* 0x0001e80000100800 */
[----:B------:R-:W3:Y:S01]  /*dad0*/  LDL.LU R12, [R1+0xf0] ;  /* 0x0000f000010c7983 */ /* 0x000ee20000300800 */
[----:B0-----:R-:W-:Y:S02]  /*dae0*/  LEA.HI.X.SX32 R5, R11, c[0x0][0x16c], 0x1, P4 ;  /* 0x00005b000b057a11 */ /* 0x001fe400020f0eff */
[----:B------:R-:W-:-:S05]  /*daf0*/  LEA R4, P3, R23, c[0x0][0x168], 0x1 ;  /* 0x00005a0017047a11 */ /* 0x000fca00078608ff */
[----:B------:R-:W-:Y:S04]  /*db00*/  STL [R1+0xd74], R4 ;  /* 0x000d740401007387 */ /* 0x000fe80000100800 */
[----:B------:R0:W-:Y:S04]  /*db10*/  STL [R1+0xc8c], R5 ;  /* 0x000c8c0501007387 */ /* 0x0001e80000100800 */
[----:B------:R-:W3:Y:S01]  /*db20*/  LDL.LU R11, [R1+0xec] ;  /* 0x0000ec00010b7983 */ /* 0x000ee20000300800 */
[----:B0-----:R-:W-:Y:S02]  /*db30*/  LEA.HI.X.SX32 R5, R9, c[0x0][0x16c], 0x1, P5 ;  /* 0x00005b0009057a11 */ /* 0x001fe400028f0eff */
[----:B----4-:R-:W-:-:S05]  /*db40*/  LEA R4, P4, R10, c[0x0][0x168], 0x1 ;  /* 0x00005a000a047a11 */ /* 0x010fca00078808ff */
[----:B------:R0:W-:Y:S04]  /*db50*/  STL [R1+0xecc], R4 ;  /* 0x000ecc0401007387 */ /* 0x0001e80000100800 */
[----:B------:R-:W4:Y:S04]  /*db60*/  LDL.LU R9, [R1+0xe8] ;  /* 0x0000e80001097983 */ /* 0x000f280000300800 */
[----:B------:R1:W-:Y:S01]  /*db70*/  STL [R1+0xd68], R5 ;  /* 0x000d680501007387 */ /* 0x0003e20000100800 */
[----:B0-----:R-:W-:Y:S02]  /*db80*/  LEA R4, P5, R7, c[0x0][0x168], 0x1 ;  /* 0x00005a0007047a11 */ /* 0x001fe400078a08ff */
[----:B-1----:R-:W-:-:S03]  /*db90*/  LEA.HI.X.SX32 R5, R0, c[0x0][0x16c], 0x1, P6 ;  /* 0x00005b0000057a11 */ /* 0x002fc600030f0eff */
        /* <DEDUP_REMOVED lines=11> */
[----:B------:R-:W4:Y:S01]  /*dc50*/  LDL.LU R2, [R1+0xdc] ;  /* 0x0000dc0001027983 */ /* 0x000f220000300800 */
[----:B------:R-:W-:-:S03]  /*dc60*/  LEA.HI.X.SX32 R13, R13, c[0x0][0x16c], 0x1, P2 ;  /* 0x00005b000d0d7a11 */ /* 0x000fc600010f0eff */
[----:B------:R-:W-:Y:S01]  /*dc70*/  STL [R1+0xd70], R5 ;  /* 0x000d700501007387 */ /* 0x000fe20000100800 */
[----:B0-----:R-:W-:-:S05]  /*dc80*/  LEA R4, P1, R20, c[0x0][0x168], 0x1 ;  /* 0x00005a0014047a11 */ /* 0x001fca00078208ff */
[----:B------:R0:W-:Y:S04]  /*dc90*/  STL [R1+0xff0], R4 ;  /* 0x000ff00401007387 */ /* 0x0001e80000100800 */
[----:B------:R-:W-:Y:S01]  /*dca0*/  STL [R1+0xec8], R13 ;  /* 0x000ec80d01007387 */ /* 0x000fe20000100800 */
[----:B0-----:R-:W-:-:S03]  /*dcb0*/  LEA.HI.X.SX32 R4, R23, c[0x0][0x16c], 0x1, P3 ;  /* 0x00005b0017047a11 */ /* 0x001fc600018f0eff */
[----:B------:R-:W4:Y:S01]  /*dcc0*/  LDL.LU R23, [R1+0xd8] ;  /* 0x0000d80001177983 */ /* 0x000f220000300800 */
        /* <DEDUP_REMOVED lines=22> */
[----:B------:R-:W-:Y:S01]  /*de30*/  STL [R1+0xd80], R4 ;  /* 0x000d800401007387 */ /* 0x000fe20000100800 */
[----:B------:R-:W-:Y:S02]  /*de40*/  LEA R6, P0, R12, c[0x0][0x168], 0x1 ;  /* 0x00005a000c067a11 */ /* 0x000fe400078008ff */
[----:B0-----:R-:W-:-:S03]  /*de50*/  LEA.HI.X.SX32 R5, R20, c[0x0][0x16c], 0x1, P1 ;  /* 0x00005b0014057a11 */ /* 0x001fc600008f0eff */
[----:B------:R0:W-:Y:S04]  /*de60*/  STL [R1+0xff8], R6 ;  /* 0x000ff80601007387 */ /* 0x0001e80000100800 */
[----:B0-----:R-:W3:Y:S04]  /*de70*/  LDL.LU R6, [R1+0xc4] ;  /* 0x0000c40001067983 */ /* 0x001ee80000300800 */
[----:B------:R0:W-:Y:S01]  /*de80*/  STL [R1+0xed8], R5 ;  /* 0x000ed80501007387 */ /* 0x0001e20000100800 */
[----:B------:R-:W-:-:S05]  /*de90*/  LEA R4, P1, R11, c[0x0][0x168], 0x1 ;  /* 0x00005a000b047a11 */ /* 0x000fca00078208ff */
[----:B------:R4:W-:Y:S04]  /*dea0*/  STL [R1+0xd94], R4 ;  /* 0x000d940401007387 */ /* 0x0009e80000100800 */
[----:B------:R-:W3:Y:S01]  /*deb0*/  LDL.LU R8, [R1+0xc0] ;  /* 0x0000c00001087983 */ /* 0x000ee20000300800 */
[----:B0-----:R-:W-:-:S05]  /*dec0*/  LEA.HI.X.SX32 R5, R21, c[0x0][0x16c], 0x1, P2 ;  /* 0x00005b0015057a11 */ /* 0x001fca00010f0eff */
[----:B------:R0:W-:Y:S01]  /*ded0*/  STL [R1+0xc9c], R5 ;  /* 0x000c9c0501007387 */ /* 0x0001e20000100800 */
[----:B----4-:R-:W-:-:S05]  /*dee0*/  LEA R4, P2, R9, c[0x0][0x168], 0x1 ;  /* 0x00005a0009047a11 */ /* 0x010fca00078408ff */
[----:B------:R1:W-:Y:S04]  /*def0*/  STL [R1+0xeec], R4 ;  /* 0x000eec0401007387 */ /* 0x0003e80000100800 */
[----:B------:R-:W4:Y:S01]  /*df00*/  LDL.LU R20, [R1+0xbc] ;  /* 0x0000bc0001147983 */ /* 0x000f220000300800 */
[----:B0-----:R-:W-:-:S05]  /*df10*/  LEA.HI.X.SX32 R5, R18, c[0x0][0x16c], 0x1, P3 ;  /* 0x00005b0012057a11 */ /* 0x001fca00018f0eff */
[----:B------:R0:W-:Y:S01]  /*df20*/  STL [R1+0xd88], R5 ;  /* 0x000d880501007387 */ /* 0x0001e20000100800 */
[----:B-1----:R-:W-:Y:S02]  /*df30*/  LEA R4, P3, R0, c[0x0][0x168], 0x1 ;  /* 0x00005a0000047a11 */ /* 0x002fe400078608ff */
[----:B0-----:R-:W-:-:S03]  /*df40*/  LEA.HI.X.SX32 R5, R17, c[0x0][0x16c], 0x1, P4 ;  /* 0x00005b0011057a11 */ /* 0x001fc600020f0eff */
[----:B------:R0:W-:Y:S04]  /*df50*/  STL [R1+0xffc], R4 ;  /* 0x000ffc0401007387 */ /* 0x0001e80000100800 */
[----:B------:R-:W4:Y:S04]  /*df60*/  LDL.LU R21, [R1+0xb8] ;  /* 0x0000b80001157983 */ /* 0x000f280000300800 */
[----:B------:R1:W-:Y:S01]  /*df70*/  STL [R1+0xee0], R5 ;  /* 0x000ee00501007387 */ /* 0x0003e20000100800 */
[----:B0-----:R-:W-:-:S05]  /*df80*/  LEA R4, P4, R3, c[0x0][0x168], 0x1 ;  /* 0x00005a0003047a11 */ /* 0x001fca00078808ff */
[----:B------:R0:W-:Y:S04]  /*df90*/  STL [R1+0xd9c], R4 ;  /* 0x000d9c0401007387 */ /* 0x0001e80000100800 */
[----:B------:R-:W4:Y:S01]  /*dfa0*/  LDL.LU R18, [R1+0xb4] ;  /* 0x0000b40001127983 */ /* 0x000f220000300800 */
[----:B-1----:R-:W-:-:S05]  /*dfb0*/  LEA.HI.X.SX32 R5, R15, c[0x0][0x16c], 0x1, P5 ;  /* 0x00005b000f057a11 */ /* 0x002fca00028f0eff */
[----:B------:R1:W-:Y:S01]  /*dfc0*/  STL [R1+0xca0], R5 ;  /* 0x000ca00501007387 */ /* 0x0003e20000100800 */
[----:B0-----:R-:W-:-:S05]  /*dfd0*/  LEA R4, P5, R2, c[0x0][0x168], 0x1 ;  /* 0x00005a0002047a11 */ /* 0x001fca00078a08ff */
[----:B------:R-:W-:Y:S04]  /*dfe0*/  STL [R1+0xef4], R4 ;  /* 0x000ef40401007387 */ /* 0x000fe80000100800 */
[----:B------:R-:W4:Y:S01]  /*dff0*/  LDL.LU R17, [R1+0xb0] ;  /* 0x0000b00001117983 */ /* 0x000f220000300800 */
[----:B-1----:R-:W-:-:S05]  /*e000*/  LEA.HI.X.SX32 R5, R14, c[0x0][0x16c], 0x1, P6 ;  /* 0x00005b000e057a11 */ /* 0x002fca00030f0eff */
[----:B------:R0:W-:Y:S04]  /*e010*/  STL [R1+0xd90], R5 ;  /* 0x000d900501007387 */ /* 0x0001e80000100800 */
[----:B------:R-:W4:Y:S01]  /*e020*/  LDL.LU R15, [R1+0xac] ;  /* 0x0000ac00010f7983 */ /* 0x000f220000300800 */
[----:B0-----:R-:W-:Y:S02]  /*e030*/  LEA.HI.X.SX32 R5, R12, c[0x0][0x16c], 0x1, P0 ;  /* 0x00005b000c057a11 */ /* 0x001fe400000f0eff */
[----:B------:R-:W-:-:S05]  /*e040*/  LEA R4, P6, R23, c[0x0][0x168], 0x1 ;  /* 0x00005a0017047a11 */ /* 0x000fca00078c08ff */
[----:B------:R0:W-:Y:S04]  /*e050*/  STL [R1+0x1000], R4 ;  /* 0x0010000401007387 */ /* 0x0001e80000100800 */
[----:B------:R1:W-:Y:S04]  /*e060*/  STL [R1+0xee8], R5 ;  /* 0x000ee80501007387 */ /* 0x0003e80000100800 */
[----:B------:R-:W4:Y:S01]  /*e070*/  LDL.LU R14, [R1+0xa4] ;  /* 0x0000a400010e7983 */ /* 0x000f220000300800 */
[----:B0-----:R-:W-:Y:S02]  /*e080*/  LEA R4, P0, R16, c[0x0][0x168], 0x1 ;  /* 0x00005a0010047a11 */ /* 0x001fe400078008ff */
[----:B-1----:R-:W-:-:S03]  /*e090*/  LEA.HI.X.SX32 R5, R11, c[0x0][0x16c], 0x1, P1 ;  /* 0x00005b000b057a11 */ /* 0x002fc600008f0eff */
[----:B------:R0:W-:Y:S04]  /*e0a0*/  STL [R1+0xda4], R4 ;  /* 0x000da40401007387 */ /* 0x0001e80000100800 */
[----:B------:R1:W-:Y:S04]  /*e0b0*/  STL [R1+0xca4], R5 ;  /* 0x000ca40501007387 */ /* 0x0003e80000100800 */
[----:B------:R-:W4:Y:S01]  /*e0c0*/  LDL.LU R12, [R1+0xa0] ;  /* 0x0000a000010c7983 */ /* 0x000f220000300800 */
[----:B0-----:R-:W-:Y:S02]  /*e0d0*/  LEA R4, P1, R13, c[0x0][0x168], 0x1 ;  /* 0x00005a000d047a11 */ /* 0x001fe400078208ff */
[----:B-1----:R-:W-:-:S03]  /*e0e0*/  LEA.HI.X.SX32 R5, R9, c[0x0][0x16c], 0x1, P2 ;  /* 0x00005b0009057a11 */ /* 0x002fc600010f0eff */
[----:B------:R0:W-:Y:S04]  /*e0f0*/  STL [R1+0xefc], R4 ;  /* 0x000efc0401007387 */ /* 0x0001e80000100800 */
[----:B------:R-:W4:Y:S04]  /*e100*/  LDL.LU R9, [R1+0x88] ;  /* 0x0000880001097983 */ /* 0x000f280000300800 */
[----:B------:R1:W-:Y:S01]  /*e110*/  STL [R1+0xd98], R5 ;  /* 0x000d980501007387 */ /* 0x0003e20000100800 */
[----:B0-----:R-:W-:Y:S02]  /*e120*/  LEA R4, P2, R10, c[0x0][0x168], 0x1 ;  /* 0x00005a000a047a11 */ /* 0x001fe400078408ff */
[----:B-1----:R-:W-:-:S03]  /*e130*/  LEA.HI.X.SX32 R5, R0, c[0x0][0x16c], 0x1, P3 ;  /* 0x00005b0000057a11 */ /* 0x002fc600018f0eff */
[----:B------:R-:W-:Y:S04]  /*e140*/  STL [R1+0x1004], R4 ;  /* 0x0010040401007387 */ /* 0x000fe80000100800 */
[----:B------:R-:W4:Y:S04]  /*e150*/  LDL.LU R0, [R1+0x84] ;  /* 0x0000840001007983 */ /* 0x000f280000300800 */
[----:B------:R0:W-:Y:S02]  /*e160*/  STL [R1+0xef0], R5 ;  /* 0x000ef00501007387 */ /* 0x0001e40000100800 */
[----:B0-----:R-:W-:-:S02]  /*e170*/  LEA.HI.X.SX32 R5, R3, c[0x0][0x16c], 0x1, P4 ;  /* 0x00005b0003057a11 */ /* 0x001fc400020f0eff */
[----:B--2---:R-:W-:-:S05]  /*e180*/  LEA R4, P3, R7, c[0x0][0x168], 0x1 ;  /* 0x00005a0007047a11 */ /* 0x004fca00078608ff */
[----:B------:R-:W-:Y:S04]  /*e190*/  STL [R1+0xdac], R4 ;  /* 0x000dac0401007387 */ /* 0x000fe80000100800 */
[----:B------:R-:W2:Y:S04]  /*e1a0*/  LDL.LU R3, [R1+0x80] ;  /* 0x0000800001037983 */ /* 0x000ea80000300800 */
[----:B------:R0:W-:Y:S02]  /*e1b0*/  STL [R1+0xca8], R5 ;  /* 0x000ca80501007387 */ /* 0x0001e40000100800 */
[----:B0-----:R-:W-:-:S02]  /*e1c0*/  LEA.HI.X.SX32 R5, R2, c[0x0][0x16c], 0x1, P5 ;  /* 0x00005b0002057a11 */ /* 0x001fc400028f0eff */
[----:B------:R-:W2:Y:S01]  /*e1d0*/  LDL.LU R2, [R1+0x7c] ;  /* 0x00007c0001027983 */ /* 0x000ea20000300800 */
[----:B---3--:R-:W-:-:S05]  /*e1e0*/  LEA R4, P4, R6, c[0x0][0x168], 0x1 ;  /* 0x00005a0006047a11 */ /* 0x008fca00078808ff */
[----:B------:R-:W-:Y:S04]  /*e1f0*/  STL [R1+0xf04], R4 ;  /* 0x000f040401007387 */ /* 0x000fe80000100800 */
[----:B------:R0:W-:Y:S02]  /*e200*/  STL [R1+0xda0], R5 ;  /* 0x000da00501007387 */ /* 0x0001e40000100800 */
[----:B0-----:R-:W-:Y:S02]  /*e210*/  LEA.HI.X.SX32 R5, R23, c[0x0][0x16c], 0x1, P6 ;  /* 0x00005b0017057a11 */ /* 0x001fe400030f0eff */
[----:B------:R-:W3:Y:S01]  /*e220*/  LDL.LU R23, [R1+0x74] ;  /* 0x0000740001177983 */ /* 0x000ee20000300800 */
[----:B------:R-:W-:-:S05]  /*e230*/  LEA R4, P5, R8, c[0x0][0x168], 0x1 ;  /* 0x00005a0008047a11 */ /* 0x000fca00078a08ff */
[----:B------:R-:W-:Y:S04]  /*e240*/  STL [R1+0x1008], R4 ;  /* 0x0010080401007387 */ /* 0x000fe80000100800 */
[----:B------:R0:W-:Y:S04]  /*e250*/  STL [R1+0xef8], R5 ;  /* 0x000ef80501007387 */ /* 0x0001e80000100800 */
[----:B------:R-:W3:Y:S01]  /*e260*/  LDL.LU R11, [R1+0x68] ;  /* 0x00006800010b7983 */ /* 0x000ee20000300800 */
[----:B0-----:R-:W-:Y:S02]  /*e270*/  LEA.HI.X.SX32 R5, R16, c[0x0][0x16c], 0x1, P0 ;  /* 0x00005b0010057a11 */ /* 0x001fe400000f0eff */
[----:B----4-:R-:W-:-:S05]  /*e280*/  LEA R4, P6, R20, c[0x0][0x168], 0x1 ;  /* 0x00005a0014047a11 */ /* 0x010fca00078c08ff */
[----:B------:R-:W-:Y:S04]  /*e290*/  STL [R1+0xdb4], R4 ;  /* 0x000db40401007387 */ /* 0x000fe80000100800 */
[----:B------:R0:W-:Y:S04]  /*e2a0*/  STL [R1+0xcac], R5 ;  /* 0x000cac0501007387 */ /* 0x0001e80000100800 */
[----:B0-----:R-:W4:Y:S01]  /*e2b0*/  LDL.LU R5, [R1+0x64] ;  /* 0x0000640001057983 */ /* 0x001f220000300800 */
[----:B------:R-:W-:Y:S02]  /*e2c0*/  LEA.HI.X.SX32 R4, R13, c[0x0][0x16c], 0x1, P1 ;  /* 0x00005b000d047a11 */ /* 0x000fe400008f0eff */
[----:B------:R-:W-:-:S05]  /*e2d0*/  LEA R16, P0, R21, c[0x0][0x168], 0x1 ;  /* 0x00005a0015107a11 */ /* 0x000fca00078008ff */
[----:B------:R-:W-:Y:S04]  /*e2e0*/  STL [R1+0xf0c], R16 ;  /* 0x000f0c1001007387 */ /* 0x000fe80000100800 */
[----:B------:R0:W-:Y:S01]  /*e2f0*/  STL [R1+0xda8], R4 ;  /* 0x000da80401007387 */ /* 0x0001e20000100800 */
[----:B------:R-:W-:Y:S02]  /*e300*/  LEA.HI.X.SX32 R10, R10, c[0x0][0x16c], 0x1, P2 ;  /* 0x00005b000a0a7a11 */ /* 0x000fe400010f0eff */
[----:B------:R-:W-:-:S05]  /*e310*/  LEA R13, P1, R18, c[0x0][0x168], 0x1 ;  /* 0x00005a00120d7a11 */ /* 0x000fca00078208ff */
[----:B------:R-:W-:Y:S04]  /*e320*/  STL [R1+0x100c], R13 ;  /* 0x00100c0d01007387 */ /* 0x000fe80000100800 */
[----:B------:R-:W4:Y:S04]  /*e330*/  LDL.LU R19, [R1+0x60] ;  /* 0x0000600001137983 */ /* 0x000f280000300800 */
[----:B------:R1:W-:Y:S01]  /*e340*/  STL [R1+0xf00], R10 ;  /* 0x000f000a01007387 */ /* 0x0003e20000100800 */
[----:B0-----:R-:W-:Y:S02]  /*e350*/  LEA R4, P2, R17, c[0x0][0x168], 0x1 ;  /* 0x00005a0011047a11 */ /* 0x001fe400078408ff */
[----:B-1----:R-:W-:-:S03]  /*e360*/  LEA.HI.X.SX32 R10, R7, c[0x0][0x16c], 0x1, P3 ;  /* 0x00005b00070a7a11 */ /* 0x002fc600018f0eff */
[----:B------:R0:W-:Y:S04]  /*e370*/  STL [R1+0xdbc], R4 ;  /* 0x000dbc0401007387 */ /* 0x0001e80000100800 */
[----:B------:R-:W-:Y:S04]  /*e380*/  STL [R1+0xcb0], R10 ;  /* 0x000cb00a01007387 */ /* 0x000fe80000100800 */
[----:B------:R-:W4:Y:S01]  /*e390*/  LDL.LU R16, [R1+0x5c] ;  /* 0x00005c0001107983 */ /* 0x000f220000300800 */
[----:B------:R-:W-:Y:S02]  /*e3a0*/  LEA R7, P3, R15, c[0x0][0x168], 0x1 ;  /* 0x00005a000f077a11 */ /* 0x000fe400078608ff */
[----:B0-----:R-:W-:-:S03]  /*e3b0*/  LEA.HI.X.SX32 R4, R6, c[0x0][0x16c], 0x1, P4 ;  /* 0x00005b0006047a11 */ /* 0x001fc600020f0eff */
[----:B------:R0:W-:Y:S04]  /*e3c0*/  STL [R1+0xf14], R7 ;  /* 0x000f140701007387 */ /* 0x0001e80000100800 */
[----:B------:R-:W-:Y:S01]  /*e3d0*/  STL [R1+0xdb0], R4 ;  /* 0x000db00401007387 */ /* 0x000fe20000100800 */
[----:B0-----:R-:W-:-:S05]  /*e3e0*/  LEA R7, P4, R14, c[0x0][0x168], 0x1 ;  /* 0x00005a000e077a11 */ /* 0x001fca00078808ff */
[----:B------:R0:W-:Y:S04]  /*e3f0*/  STL [R1+0x1010], R7 ;  /* 0x0010100701007387 */ /* 0x0001e80000100800 */
[----:B------:R-:W4:Y:S01]  /*e400*/  LDL.LU R13, [R1+0x58] ;  /* 0x00005800010d7983 */ /* 0x000f220000300800 */
[----:B------:R-:W-:Y:S02]  /*e410*/  LEA.HI.X.SX32 R6, R8, c[0x0][0x16c], 0x1, P5 ;  /* 0x00005b0008067a11 */ /* 0x000fe400028f0eff */
[----:B0-----:R-:W-:Y:S02]  /*e420*/  LEA.HI.X.SX32 R7, R20, c[0x0][0x16c], 0x1, P6 ;  /* 0x00005b0014077a11 */ /* 0x001fe400030f0eff */
[----:B------:R-:W-:Y:S01]  /*e430*/  LEA R4, P5, R12, c[0x0][0x168], 0x1 ;  /* 0x00005a000c047a11 */ /* 0x000fe200078a08ff */
[----:B------:R-:W-:Y:S04]  /*e440*/  STL [R1+0xf08], R6 ;  /* 0x000f080601007387 */ /* 0x000fe80000100800 */
[----:B------:R0:W-:Y:S04]  /*e450*/  STL [R1+0xdc4], R4 ;  /* 0x000dc40401007387 */ /* 0x0001e80000100800 */
[----:B------:R1:W-:Y:S04]  /*e460*/  STL [R1+0xcb4], R7 ;  /* 0x000cb40701007387 */ /* 0x0003e80000100800 */
[----:B------:R-:W4:Y:S01]  /*e470*/  LDL.LU R10, [R1+0x54] ;  /* 0x00005400010a7983 */ /* 0x000f220000300800 */
[----:B0-----:R-:W-:-:S02]  /*e480*/  LEA.HI.X.SX32 R4, R21, c[0x0][0x16c], 0x1, P0 ;  /* 0x00005b0015047a11 */ /* 0x001fc400000f0eff */
[----:B------:R-:W-:-:S05]  /*e490*/  LEA R6, P6, R9, c[0x0][0x168], 0x1 ;  /* 0x00005a0009067a11 */ /* 0x000fca00078c08ff */
[----:B------:R0:W-:Y:S04]  /*e4a0*/  STL [R1+0xf1c], R6 ;  /* 0x000f1c0601007387 */ /* 0x0001e80000100800 */
[----:B------:R-:W-:Y:S01]  /*e4b0*/  STL [R1+0xdb8], R4 ;  /* 0x000db80401007387 */ /* 0x000fe20000100800 */
[----:B-1----:R-:W-:-:S05]  /*e4c0*/  LEA R7, P0, R0, c[0x0][0x168], 0x1 ;  /* 0x00005a0000077a11 */ /* 0x002fca00078008ff */
[----:B------:R1:W-:Y:S01]  /*e4d0*/  STL [R1+0x1014], R7 ;  /* 0x0010140701007387 */ /* 0x0003e20000100800 */
[----:B0-----:R-:W-:-:S03]  /*e4e0*/  LEA.HI.X.SX32 R6, R18, c[0x0][0x16c], 0x1, P1 ;  /* 0x00005b0012067a11 */ /* 0x001fc600008f0eff */
[----:B-1----:R-:W4:Y:S04]  /*e4f0*/  LDL.LU R7, [R1+0x50] ;  /* 0x0000500001077983 */ /* 0x002f280000300800 */
[----:B------:R0:W-:Y:S02]  /*e500*/  STL [R1+0xf10], R6 ;  /* 0x000f100601007387 */ /* 0x0001e40000100800 */
[----:B0-----:R-:W-:Y:S02]  /*e510*/  LEA.HI.X.SX32 R6, R17, c[0x0][0x16c], 0x1, P2 ;  /* 0x00005b0011067a11 */ /* 0x001fe400010f0eff */
[----:B--2---:R-:W-:-:S05]  /*e520*/  LEA R4, P1, R3, c[0x0][0x168], 0x1 ;  /* 0x00005a0003047a11 */ /* 0x004fca00078208ff */
[----:B------:R-:W-:Y:S04]  /*e530*/  STL [R1+0xdcc], R4 ;  /* 0x000dcc0401007387 */ /* 0x000fe80000100800 */
[----:B------:R0:W-:Y:S04]  /*e540*/  STL [R1+0xcb8], R6 ;  /* 0x000cb80601007387 */ /* 0x0001e80000100800 */
[----:B0-----:R-:W2:Y:S01]  /*e550*/  LDL.LU R6, [R1+0x4c] ;  /* 0x00004c0001067983 */ /* 0x001ea20000300800 */
[----:B------:R-:W-:Y:S02]  /*e560*/  LEA R8, P2, R2, c[0x0][0x168], 0x1 ;  /* 0x00005a0002087a11 */ /* 0x000fe400078408ff */
[----:B------:R-:W-:-:S03]  /*e570*/  LEA.HI.X.SX32 R4, R15, c[0x0][0x16c], 0x1, P3 ;  /* 0x00005b000f047a11 */ /* 0x000fc600018f0eff */
[----:B------:R3:W-:Y:S01]  /*e580*/  STL [R1+0xf24], R8 ;  /* 0x000f240801007387 */ /* 0x0007e20000100800 */
[----:B------:R-:W-:-:S03]  /*e590*/  LEA.HI.X.SX32 R14, R14, c[0x0][0x16c], 0x1, P4 ;  /* 0x00005b000e0e7a11 */ /* 0x000fc600020f0eff */
[----:B------:R-:W-:Y:S01]  /*e5a0*/  STL [R1+0xdc0], R4 ;  /* 0x000dc00401007387 */ /* 0x000fe20000100800 */
[----:B------:R-:W-:Y:S02]  /*e5b0*/  LEA.HI.X.SX32 R12, R12, c[0x0][0x16c], 0x1, P5 ;  /* 0x00005b000c0c7a11 */ /* 0x000fe400028f0eff */
[----:B---3--:R-:W-:-:S05]  /*e5c0*/  LEA R8, P3, R23, c[0x0][0x168], 0x1 ;  /* 0x00005a0017087a11 */ /* 0x008fca00078608ff */
[----:B------:R0:W-:Y:S04]  /*e5d0*/  STL [R1+0x1018], R8 ;  /* 0x0010180801007387 */ /* 0x0001e80000100800 */
[----:B0-----:R-:W3:Y:S01]  /*e5e0*/  LDL.LU R8, [R1+0x48] ;  /* 0x0000480001087983 */ /* 0x001ee20000300800 */
[----:B------:R-:W-:-:S03]  /*e5f0*/  LEA R4, P4, R11, c[0x0][0x168], 0x1 ;  /* 0x00005a000b047a11 */ /* 0x000fc600078808ff */
[----:B------:R-:W-:Y:S04]  /*e600*/  STL [R1+0xf18], R14 ;  /* 0x000f180e01007387 */ /* 0x000fe80000100800 */
[----:B------:R4:W-:Y:S04]  /*e610*/  STL [R1+0xdd4], R4 ;  /* 0x000dd40401007387 */ /* 0x0009e80000100800 */
[----:B------:R-:W3:Y:S04]  /*e620*/  LDL.LU R20, [R1+0x44] ;  /* 0x0000440001147983 */ /* 0x000ee80000300800 */
[----:B------:R-:W-:Y:S04]  /*e630*/  STL [R1+0xcbc], R12 ;  /* 0x000cbc0c01007387 */ /* 0x000fe80000100800 */
[----:B------:R-:W3:Y:S01]  /*e640*/  LDL.LU R21, [R1+0x40] ;  /* 0x0000400001157983 */ /* 0x000ee20000300800 */
[----:B------:R-:W-:-:S02]  /*e650*/  LEA.HI.X.SX32 R9, R9, c[0x0][0x16c], 0x1, P6 ;  /* 0x00005b0009097a11 */ /* 0x000fc400030f0eff */
[----:B----4-:R-:W-:-:S05]  /*e660*/  LEA R4, P5, R5, c[0x0][0x168], 0x1 ;  /* 0x00005a0005047a11 */ /* 0x010fca00078a08ff */
[----:B------:R0:W-:Y:S04]  /*e670*/  STL [R1+0xf2c], R4 ;  /* 0x000f2c0401007387 */ /* 0x0001e80000100800 */
[----:B------:R-:W4:Y:S04]  /*e680*/  LDL.LU R18, [R1+0x3c] ;  /* 0x00003c0001127983 */ /* 0x000f280000300800 */
[----:B------:R-:W-:Y:S04]  /*e690*/  STL [R1+0xdc8], R9 ;  /* 0x000dc80901007387 */ /* 0x000fe80000100800 */
[----:B------:R-:W4:Y:S01]  /*e6a0*/  LDL.LU R17, [R1+0x38] ;  /* 0x0000380001117983 */ /* 0x000f220000300800 */
[----:B------:R-:W-:-:S02]  /*e6b0*/  LEA.HI.X.SX32 R0, R0, c[0x0][0x16c], 0x1, P0 ;  /* 0x00005b0000007a11 */ /* 0x000fc400000f0eff */
[----:B0-----:R-:W-:-:S05]  /*e6c0*/  LEA R4, P6, R19, c[0x0][0x168], 0x1 ;  /* 0x00005a0013047a11 */ /* 0x001fca00078c08ff */
[----:B------:R0:W-:Y:S04]  /*e6d0*/  STL [R1+0x101c], R4 ;  /* 0x00101c0401007387 */ /* 0x0001e80000100800 */
[----:B------:R-:W4:Y:S04]  /*e6e0*/  LDL.LU R15, [R1+0x34] ;  /* 0x00003400010f7983 */ /* 0x000f280000300800 */
[----:B------:R1:W-:Y:S04]  /*e6f0*/  STL [R1+0xf20], R0 ;  /* 0x000f200001007387 */ /* 0x0003e80000100800 */
[----:B------:R-:W4:Y:S01]  /*e700*/  LDL.LU R14, [R1+0x2c] ;  /* 0x00002c00010e7983 */ /* 0x000f220000300800 */
[----:B0-----:R-:W-:-:S02]  /*e710*/  LEA R4, P0, R16, c[0x0][0x168], 0x1 ;  /* 0x00005a0010047a11 */ /* 0x001fc400078008ff */
[----:B-1----:R-:W-:-:S03]  /*e720*/  LEA.HI.X.SX32 R0, R3, c[0x0][0x16c], 0x1, P1 ;  /* 0x00005b0003007a11 */ /* 0x002fc600008f0eff */
[----:B------:R-:W-:Y:S04]  /*e730*/  STL [R1+0xddc], R4 ;  /* 0x000ddc0401007387 */ /* 0x000fe80000100800 */
[----:B------:R-:W4:Y:S04]  /*e740*/  LDL.LU R12, [R1+0x28] ;  /* 0x00002800010c7983 */ /* 0x000f280000300800 */
[----:B------:R0:W-:Y:S04]  /*e750*/  STL [R1+0xcc0], R0 ;  /* 0x000cc00001007387 */ /* 0x0001e80000100800 */
[----:B------:R-:W4:Y:S01]  /*e760*/  LDL.LU R3, [R1+0x24] ;  /* 0x0000240001037983 */ /* 0x000f220000300800 */
[----:B0-----:R-:W-:-:S02]  /*e770*/  LEA.HI.X.SX32 R0, R2, c[0x0][0x16c], 0x1, P2 ;  /* 0x00005b0002007a11 */ /* 0x001fc400010f0eff */
[----:B------:R-:W-:-:S05]  /*e780*/  LEA R4, P1, R13, c[0x0][0x168], 0x1 ;  /* 0x00005a000d047a11 */ /* 0x000fca00078208ff */
[----:B------:R-:W-:Y:S04]  /*e790*/  STL [R1+0xf34], R4 ;  /* 0x000f340401007387 */ /* 0x000fe80000100800 */
[----:B------:R-:W4:Y:S04]  /*e7a0*/  LDL.LU R2, [R1+0x20] ;  /* 0x0000200001027983 */ /* 0x000f280000300800 */
[----:B------:R0:W-:Y:S01]  /*e7b0*/  STL [R1+0xdd0], R0 ;  /* 0x000dd00001007387 */ /* 0x0001e20000100800 */
[----:B------:R-:W-:-:S03]  /*e7c0*/  LEA.HI.X.SX32 R9, R23, c[0x0][0x16c], 0x1, P3 ;  /* 0x00005b0017097a11 */ /* 0x000fc600018f0eff */
[----:B0-----:R-:W4:Y:S01]  /*e7d0*/  LDL.LU R0, [R1+0x18] ;  /* 0x0000180001007983 */ /* 0x001f220000300800 */
        /* <DEDUP_REMOVED lines=9> */
[----:B------:R0:W-:Y:S04]  /*e870*/  STL [R1+0xcc4], R24 ;  /* 0x000cc41801007387 */ /* 0x0001e80000100800 */
[----:B0-----:R-:W4:Y:S01]  /*e880*/  LDL.LU R24, [R1+0x8] ;  /* 0x0000080001187983 */ /* 0x001f220000300800 */
[----:B--2---:R-:W-:-:S05]  /*e890*/  LEA R4, P4, R6, c[0x0][0x168], 0x1 ;  /* 0x00005a0006047a11 */ /* 0x004fca00078808ff */
[----:B------:R0:W-:Y:S04]  /*e8a0*/  STL [R1+0xf3c], R4 ;  /* 0x000f3c0401007387 */ /* 0x0001e80000100800 */
[----:B0-----:R-:W2:Y:S01]  /*e8b0*/  LDL.LU R4, [R1+0x4] ;  /* 0x0000040001047983 */ /* 0x001ea20000300800 */
[----:B------:R-:W-:Y:S02]  /*e8c0*/  LEA.HI.X.SX32 R5, R5, c[0x0][0x16c], 0x1, P5 ;  /* 0x00005b0005057a11 */ /* 0x000fe400028f0eff */
[----:B------:R-:W-:-:S03]  /*e8d0*/  LEA.HI.X.SX32 R19, R19, c[0x0][0x16c], 0x1, P6 ;  /* 0x00005b0013137a11 */ /* 0x000fc600030f0eff */
[----:B------:R3:W-:Y:S01]  /*e8e0*/  STL [R1+0xdd8], R5 ;  /* 0x000dd80501007387 */ /* 0x0007e20000100800 */
[----:B------:R-:W-:Y:S02]  /*e8f0*/  LEA.HI.X.SX32 R16, R16, c[0x0][0x16c], 0x1, P0 ;  /* 0x00005b0010107a11 */ /* 0x000fe400000f0eff */
[----:B------:R-:W-:Y:S02]  /*e900*/  LEA.HI.X.SX32 R13, R13, c[0x0][0x16c], 0x1, P1 ;  /* 0x00005b000d0d7a11 */ /* 0x000fe400008f0eff */
[----:B---3--:R-:W-:-:S05]  /*e910*/  LEA R5, P5, R8, c[0x0][0x168], 0x1 ;  /* 0x00005a0008057a11 */ /* 0x008fca00078a08ff */
[----:B------:R0:W-:Y:S04]  /*e920*/  STL [R1+0x1024], R5 ;  /* 0x0010240501007387 */ /* 0x0001e80000100800 */
[----:B0-----:R-:W3:Y:S04]  /*e930*/  LDL.LU R5, [R1+0x10ec] ;  /* 0x0010ec0001057983 */ /* 0x001ee80000300800 */
[----:B------:R0:W-:Y:S02]  /*e940*/  STL [R1+0xf30], R19 ;  /* 0x000f301301007387 */ /* 0x0001e40000100800 */
[----:B0-----:R-:W-:-:S05]  /*e950*/  LEA R19, P6, R20, c[0x0][0x168], 0x1 ;  /* 0x00005a0014137a11 */ /* 0x001fca00078c08ff */
[----:B------:R0:W-:Y:S04]  /*e960*/  STL [R1+0xdec], R19 ;  /* 0x000dec1301007387 */ /* 0x0001e80000100800 */
[----:B0-----:R-:W2:Y:S04]  /*e970*/  LDL.LU R19, [R1+0x10e8] ;  /* 0x0010e80001137983 */ /* 0x001ea80000300800 */
[----:B------:R0:W-:Y:S02]  /*e980*/  STL [R1+0xcc8], R16 ;  /* 0x000cc81001007387 */ /* 0x0001e40000100800 */
[----:B0-----:R-:W-:-:S05]  /*e990*/  LEA R16, P0, R21, c[0x0][0x168], 0x1 ;  /* 0x00005a0015107a11 */ /* 0x001fca00078008ff */
[----:B------:R0:W-:Y:S01]  /*e9a0*/  STL [R1+0xf44], R16 ;  /* 0x000f441001007387 */ /* 0x0001e20000100800 */
[----:B------:R-:W-:-:S03]  /*e9b0*/  LEA.HI.X.SX32 R10, R10, c[0x0][0x16c], 0x1, P2 ;  /* 0x00005b000a0a7a11 */ /* 0x000fc600010f0eff */
[----:B0-----:R-:W2:Y:S04]  /*e9c0*/  LDL.LU R16, [R1+0x10e4] ;  /* 0x0010e40001107983 */ /* 0x001ea80000300800 */
[----:B------:R4:W-:Y:S02]  /*e9d0*/  STL [R1+0xde0], R13 ;  /* 0x000de00d01007387 */ /* 0x0009e40000100800 */
[----:B----4-:R-:W-:-:S05]  /*e9e0*/  LEA R13, P1, R18, c[0x0][0x168], 0x1 ;  /* 0x00005a00120d7a11 */ /* 0x010fca00078208ff */
[----:B------:R0:W-:Y:S01]  /*e9f0*/  STL [R1+0x1028], R13 ;  /* 0x0010280d01007387 */ /* 0x0001e20000100800 */
[----:B------:R-:W-:-:S03]  /*ea00*/  LEA.HI.X.SX32 R7, R7, c[0x0][0x16c], 0x1, P3 ;  /* 0x00005b0007077a11 */ /* 0x000fc600018f0eff */
[----:B0-----:R-:W4:Y:S04]  /*ea10*/  LDL.LU R13, [R1+0x10e0] ;  /* 0x0010e000010d7983 */ /* 0x001f280000300800 */
[----:B------:R0:W-:Y:S02]  /*ea20*/  STL [R1+0xf38], R10 ;  /* 0x000f380a01007387 */ /* 0x0001e40000100800 */
[----:B0-----:R-:W-:-:S05]  /*ea30*/  LEA R10, P2, R17, c[0x0][0x168], 0x1 ;  /* 0x00005a00110a7a11 */ /* 0x001fca00078408ff */
[----:B------:R0:W-:Y:S01]  /*ea40*/  STL [R1+0xdf4], R10 ;  /* 0x000df40a01007387 */ /* 0x0001e20000100800 */
[----:B------:R-:W-:-:S03]  /*ea50*/  LEA.HI.X.SX32 R6, R6, c[0x0][0x16c], 0x1, P4 ;  /* 0x00005b0006067a11 */ /* 0x000fc600020f0eff */
[----:B0-----:R-:W2:Y:S04]  /*ea60*/  LDL.LU R10, [R1+0x10dc] ;  /* 0x0010dc00010a7983 */ /* 0x001ea80000300800 */
[----:B------:R0:W-:Y:S02]  /*ea70*/  STL [R1+0xccc], R7 ;  /* 0x000ccc0701007387 */ /* 0x0001e40000100800 */
[----:B0-----:R-:W-:-:S05]  /*ea80*/  LEA R7, P3, R15, c[0x0][0x168], 0x1 ;  /* 0x00005a000f077a11 */ /* 0x001fca00078608ff */
[----:B------:R0:W-:Y:S01]  /*ea90*/  STL [R1+0xf4c], R7 ;  /* 0x000f4c0701007387 */ /* 0x0001e20000100800 */
[----:B------:R-:W-:-:S03]  /*eaa0*/  LEA.HI.X.SX32 R8, R8, c[0x0][0x16c], 0x1, P5 ;  /* 0x00005b0008087a11 */ /* 0x000fc600028f0eff */
[----:B0-----:R-:W3:Y:S04]  /*eab0*/  LDL.LU R7, [R1+0x10d8] ;  /* 0x0010d80001077983 */ /* 0x001ee80000300800 */
        /* <DEDUP_REMOVED lines=42> */
[----:B------:R0:W-:Y:S04]  /*ed60*/  STL [R1+0xf64], R12 ;  /* 0x000f640c01007387 */ /* 0x0001e80000100800 */
[----:B0-----:R-:W3:Y:S04]  /*ed70*/  LDL.LU R12, [R1+0x10b4] ;  /* 0x0010b400010c7983 */ /* 0x001ee80000300800 */
[----:B------:R2:W-:Y:S02]  /*ed80*/  STL [R1+0xe00], R3 ;  /* 0x000e000301007387 */ /* 0x0005e40000100800 */
[----:B--2---:R-:W-:-:S05]  /*ed90*/  LEA R3, P6, R4, c[0x0][0x168], 0x1 ;  /* 0x00005a0004037a11 */ /* 0x004fca00078c08ff */
[----:B------:R0:W-:Y:S04]  /*eda0*/  STL [R1+0x1038], R3 ;  /* 0x0010380301007387 */ /* 0x0001e80000100800 */
[----:B0-----:R-:W2:Y:S01]  /*edb0*/  LDL.LU R3, [R1+0x10b0] ;  /* 0x0010b00001037983 */ /* 0x001ea20000300800 */
[----:B------:R-:W-:-:S05]  /*edc0*/  LEA.HI.X.SX32 R2, R2, c[0x0][0x16c], 0x1, P0 ;  /* 0x00005b0002027a11 */ /* 0x000fca00000f0eff */
        /* <DEDUP_REMOVED lines=25> */
[----:B------:R2:W-:Y:S01]  /*ef60*/  STL [R1+0xe10], R24 ;  /* 0x000e101801007387 */ /* 0x0005e20000100800 */
[----:B------:R-:W-:Y:S01]  /*ef70*/  IMAD R27, R27, c[0x0][0x190], RZ ;  /* 0x000064001b1b7a24 */ /* 0x000fe200078e02ff */
[----:B--2---:R-:W-:-:S05]  /*ef80*/  LEA R24, P5, R11, c[0x0][0x168], 0x1 ;  /* 0x00005a000b187a11 */ /* 0x004fca00078a08ff */
[----:B------:R0:W-:Y:S02]  /*ef90*/  STL [R1+0x1040], R24 ;  /* 0x0010401801007387 */ /* 0x0001e40000100800 */
[----:B0-----:R-:W-:-:S05]  /*efa0*/  LEA.HI.X.SX32 R24, R4, c[0x0][0x16c], 0x1, P6 ;  /* 0x00005b0004187a11 */ /* 0x001fca00030f0eff */
        /* <DEDUP_REMOVED lines=8> */
[----:B------:R0:W5:Y:S04]  /*f030*/  LDL.LU R2, [R1+0x1094] ;  /* 0x0010940001027983 */ /* 0x0001680000300800 */
[----:B------:R1:W-:Y:S04]  /*f040*/  STL [R1+0xf7c], R4 ;  /* 0x000f7c0401007387 */ /* 0x0003e80000100800 */
[----:B------:R3:W-:Y:S01]  /*f050*/  STL [R1+0xe18], R24 ;  /* 0x000e181801007387 */ /* 0x0007e20000100800 */
[----:B-1----:R-:W-:-:S02]  /*f060*/  LEA R4, P1, R15, c[0x0][0x168], 0x1 ;  /* 0x00005a000f047a11 */ /* 0x002fc400078208ff */
[----:B---3--:R-:W-:Y:S02]  /*f070*/  LEA.HI.X.SX32 R24, R0, c[0x0][0x16c], 0x1, P2 ;  /* 0x00005b0000187a11 */ /* 0x008fe400010f0eff */
[----:B------:R0:W5:Y:S04]  /*f080*/  LDL.LU R0, [R1+0x1090] ;  /* 0x0010900001007983 */ /* 0x0001680000300800 */
[----:B------:R1:W-:Y:S04]  /*f090*/  STL [R1+0x1044], R4 ;  /* 0x0010440401007387 */ /* 0x0003e80000100800 */
[----:B------:R3:W-:Y:S01]  /*f0a0*/  STL [R1+0xf70], R24 ;  /* 0x000f701801007387 */ /* 0x0007e20000100800 */
[----:B-1----:R-:W-:-:S02]  /*f0b0*/  LEA R4, P2, R17, c[0x0][0x168], 0x1 ;  /* 0x00005a0011047a11 */ /* 0x002fc400078408ff */
[----:B---3--:R-:W-:-:S03]  /*f0c0*/  LEA.HI.X.SX32 R24, R23, c[0x0][0x16c], 0x1, P3 ;  /* 0x00005b0017187a11 */ /* 0x008fc600018f0eff */
[----:B------:R1:W-:Y:S01]  /*f0d0*/  STL [R1+0xe2c], R4 ;  /* 0x000e2c0401007387 */ /* 0x0003e20000100800 */
[----:B------:R-:W-:-:S03]  /*f0e0*/  LEA R23, P3, R18, c[0x0][0x168], 0x1 ;  /* 0x00005a0012177a11 */ /* 0x000fc600078608ff */
[----:B------:R-:W-:Y:S01]  /*f0f0*/  STL [R1+0xce8], R24 ;  /* 0x000ce81801007387 */ /* 0x000fe20000100800 */
[----:B------:R-:W-:Y:S02]  /*f100*/  LEA.HI.X.SX32 R11, R11, c[0x0][0x16c], 0x1, P5 ;  /* 0x00005b000b0b7a11 */ /* 0x000fe400028f0eff */
[----:B-1----:R-:W-:Y:S01]  /*f110*/  LEA.HI.X.SX32 R4, R9, c[0x0][0x16c], 0x1, P4 ;  /* 0x00005b0009047a11 */ /* 0x002fe200020f0eff */
[----:B------:R-:W-:Y:S01]  /*f120*/  STL [R1+0xf84], R23 ;  /* 0x000f841701007387 */ /* 0x000fe20000100800 */
[----:B------:R-:W-:-:S03]  /*f130*/  LEA R9, P4, R21, c[0x0][0x168], 0x1 ;  /* 0x00005a0015097a11 */ /* 0x000fc600078808ff */
[----:B------:R1:W-:Y:S04]  /*f140*/  STL [R1+0xe20], R4 ;  /* 0x000e200401007387 */ /* 0x0003e80000100800 */
[----:B------:R3:W-:Y:S01]  /*f150*/  STL [R1+0x1048], R9 ;  /* 0x0010480901007387 */ /* 0x0007e20000100800 */
[----:B-1----:R-:W-:-:S03]  /*f160*/  LEA R4, P5, R20, c[0x0][0x168], 0x1 ;  /* 0x00005a0014047a11 */ /* 0x002fc600078a08ff */
[----:B------:R1:W-:Y:S01]  /*f170*/  STL [R1+0xf78], R11 ;  /* 0x000f780b01007387 */ /* 0x0003e20000100800 */
[----:B---3--:R-:W-:-:S03]  /*f180*/  LEA.HI.X.SX32 R9, R12, c[0x0][0x16c], 0x1, P6 ;  /* 0x00005b000c097a11 */ /* 0x008fc600030f0eff */
[----:B------:R3:W-:Y:S01]  /*f190*/  STL [R1+0xe34], R4 ;  /* 0x000e340401007387 */ /* 0x0007e20000100800 */
[----:B-1----:R-:W-:-:S03]  /*f1a0*/  LEA R11, P6, R8, c[0x0][0x168], 0x1 ;  /* 0x00005a00080b7a11 */ /* 0x002fc600078c08ff */
[----:B------:R1:W-:Y:S01]  /*f1b0*/  STL [R1+0xcec], R9 ;  /* 0x000cec0901007387 */ /* 0x0003e20000100800 */
[----:B---3--:R-:W-:-:S03]  /*f1c0*/  LEA.HI.X.SX32 R4, R14, c[0x0][0x16c], 0x1, P0 ;  /* 0x00005b000e047a11 */ /* 0x008fc600000f0eff */
[----:B------:R3:W-:Y:S04]  /*f1d0*/  STL [R1+0xf8c], R11 ;  /* 0x000f8c0b01007387 */ /* 0x0007e80000100800 */
[----:B------:R0:W-:Y:S01]  /*f1e0*/  STL [R1+0xe28], R4 ;  /* 0x000e280401007387 */ /* 0x0001e20000100800 */
[----:B-1----:R-:W-:Y:S02]  /*f1f0*/  LEA R9, P0, R6, c[0x0][0x168], 0x1 ;  /* 0x00005a0006097a11 */ /* 0x002fe400078008ff */
[----:B---3--:R-:W-:-:S03]  /*f200*/  LEA.HI.X.SX32 R11, R15, c[0x0][0x16c], 0x1, P1 ;  /* 0x00005b000f0b7a11 */ /* 0x008fc600008f0eff */
[----:B------:R1:W-:Y:S01]  /*f210*/  STL [R1+0x104c], R9 ;  /* 0x00104c0901007387 */ /* 0x0003e20000100800 */
[----:B0-----:R-:W-:-:S03]  /*f220*/  LEA R4, P1, R7, c[0x0][0x168], 0x1 ;  /* 0x00005a0007047a11 */ /* 0x001fc600078208ff */
[----:B------:R0:W-:Y:S04]  /*f230*/  STL [R1+0xf80], R11 ;  /* 0x000f800b01007387 */ /* 0x0001e80000100800 */
[----:B------:R3:W-:Y:S01]  /*f240*/  STL [R1+0xe3c], R4 ;  /* 0x000e3c0401007387 */ /* 0x0007e20000100800 */
[----:B-1----:R-:W-:Y:S02]  /*f250*/  LEA.HI.X.SX32 R9, R17, c[0x0][0x16c], 0x1, P2 ;  /* 0x00005b0011097a11 */ /* 0x002fe400010f0eff */
[----:B0-----:R-:W-:-:S03]  /*f260*/  LEA R11, P2, R10, c[0x0][0x168], 0x1 ;  /* 0x00005a000a0b7a11 */ /* 0x001fc600078408ff */
[----:B------:R4:W-:Y:S01]  /*f270*/  STL [R1+0xcf0], R9 ;  /* 0x000cf00901007387 */ /* 0x0009e20000100800 */
[----:B---3--:R-:W-:-:S03]  /*f280*/  LEA.HI.X.SX32 R4, R18, c[0x0][0x16c], 0x1, P3 ;  /* 0x00005b0012047a11 */ /* 0x008fc600018f0eff */
[----:B------:R0:W-:Y:S04]  /*f290*/  STL [R1+0xf94], R11 ;  /* 0x000f940b01007387 */ /* 0x0001e80000100800 */
[----:B------:R1:W-:Y:S01]  /*f2a0*/  STL [R1+0xe30], R4 ;  /* 0x000e300401007387 */ /* 0x0003e20000100800 */
[----:B----4-:R-:W-:Y:S02]  /*f2b0*/  LEA R9, P3, R13, c[0x0][0x168], 0x1 ;  /* 0x00005a000d097a11 */ /* 0x010fe400078608ff */
[----:B0-----:R-:W-:-:S03]  /*f2c0*/  LEA.HI.X.SX32 R11, R21, c[0x0][0x16c], 0x1, P4 ;  /* 0x00005b00150b7a11 */ /* 0x001fc600020f0eff */
[----:B------:R0:W-:Y:S01]  /*f2d0*/  STL [R1+0x1050], R9 ;  /* 0x0010500901007387 */ /* 0x0001e20000100800 */
[----:B-1----:R-:W-:-:S03]  /*f2e0*/  LEA R4, P4, R16, c[0x0][0x168], 0x1 ;  /* 0x00005a0010047a11 */ /* 0x002fc600078808ff */
[----:B------:R1:W-:Y:S04]  /*f2f0*/  STL [R1+0xf88], R11 ;  /* 0x000f880b01007387 */ /* 0x0003e80000100800 */
[----:B------:R3:W-:Y:S01]  /*f300*/  STL [R1+0xe44], R4 ;  /* 0x000e440401007387 */ /* 0x0007e20000100800 */
[----:B0-----:R-:W-:Y:S02]  /*f310*/  LEA.HI.X.SX32 R9, R20, c[0x0][0x16c], 0x1, P5 ;  /* 0x00005b0014097a11 */ /* 0x001fe400028f0eff */
[----:B-1----:R-:W-:-:S03]  /*f320*/  LEA R11, P5, R19, c[0x0][0x168], 0x1 ;  /* 0x00005a00130b7a11 */ /* 0x002fc600078a08ff */
[----:B------:R0:W-:Y:S01]  /*f330*/  STL [R1+0xcf4], R9 ;  /* 0x000cf40901007387 */ /* 0x0001e20000100800 */
[----:B---3--:R-:W-:-:S03]  /*f340*/  LEA.HI.X.SX32 R4, R8, c[0x0][0x16c], 0x1, P6 ;  /* 0x00005b0008047a11 */ /* 0x008fc600030f0eff */
[----:B------:R-:W-:Y:S01]  /*f350*/  STL [R1+0xf9c], R11 ;  /* 0x000f9c0b01007387 */ /* 0x000fe20000100800 */
[----:B------:R-:W-:Y:S01]  /*f360*/  LEA.HI.X.SX32 R8, R6, c[0x0][0x16c], 0x1, P0 ;  /* 0x00005b0006087a11 */ /* 0x000fe200000f0eff */
[----:B------:R-:W-:Y:S02]  /*f370*/  IMAD R26, R26, c[0x0][0x190], RZ ;  /* 0x000064001a1a7a24 */ /* 0x000fe400078e02ff */
[----:B------:R1:W-:Y:S01]  /*f380*/  STL [R1+0xe38], R4 ;  /* 0x000e380401007387 */ /* 0x0003e20000100800 */
[----:B0-----:R-:W-:Y:S01]  /*f390*/  LEA R9, P6, R5, c[0x0][0x168], 0x1 ;  /* 0x00005a0005097a11 */ /* 0x001fe200078c08ff */
[----:B------:R-:W-:Y:S01]  /*f3a0*/  IMAD R25, R25, c[0x0][0x190], RZ ;  /* 0x0000640019197a24 */ /* 0x000fe200078e02ff */
[----:B------:R-:W-:-:S03]  /*f3b0*/  LEA.HI.X.SX32 R6, R7, c[0x0][0x16c], 0x1, P1 ;  /* 0x00005b0007067a11 */ /* 0x000fc600008f0eff */
[----:B------:R-:W-:Y:S01]  /*f3c0*/  STL [R1+0x1054], R9 ;  /* 0x0010540901007387 */ /* 0x000fe20000100800 */
[----:B-1----:R-:W-:-:S03]  /*f3d0*/  LEA R4, P0, R27, c[0x0][0x168], 0x1 ;  /* 0x00005a001b047a11 */ /* 0x002fc600078008ff */
[----:B------:R-:W-:Y:S01]  /*f3e0*/  STL [R1+0xf90], R8 ;  /* 0x000f900801007387 */ /* 0x000fe20000100800 */
[----:B------:R-:W-:Y:S01]  /*f3f0*/  LEA R7, P1, R26, c[0x0][0x168], 0x1 ;  /* 0x00005a001a077a11 */ /* 0x000fe200078208ff */
[----:B------:R-:W-:Y:S02]  /*f400*/  IMAD R22, R22, c[0x0][0x190], RZ ;  /* 0x0000640016167a24 */ /* 0x000fe400078e02ff */
[----:B------:R0:W-:Y:S04]  /*f410*/  STL [R1+0xe4c], R4 ;  /* 0x000e4c0401007387 */ /* 0x0001e80000100800 */
[----:B------:R1:W-:Y:S01]  /*f420*/  STL [R1+0xcf8], R6 ;  /* 0x000cf80601007387 */ /* 0x0003e20000100800 */
[----:B0-----:R-:W-:-:S03]  /*f430*/  LEA.HI.X.SX32 R4, R10, c[0x0][0x16c], 0x1, P2 ;  /* 0x00005b000a047a11 */ /* 0x001fc600010f0eff */
[----:B------:R0:W-:Y:S01]  /*f440*/  STL [R1+0xfa4], R7 ;  /* 0x000fa40701007387 */ /* 0x0001e20000100800 */
[----:B-1----:R-:W-:-:S03]  /*f450*/  LEA R6, P2, R25, c[0x0][0x168], 0x1 ;  /* 0x00005a0019067a11 */ /* 0x002fc600078408ff */
[----:B------:R1:W-:Y:S04]  /*f460*/  STL [R1+0xe40], R4 ;  /* 0x000e400401007387 */ /* 0x0003e80000100800 */
[----:B------:R3:W-:Y:S01]  /*f470*/  STL [R1+0xfa8], R6 ;  /* 0x000fa80601007387 */ /* 0x0007e20000100800 */
[----:B0-----:R-:W-:Y:S02]  /*f480*/  LEA.HI.X.SX32 R7, R13, c[0x0][0x16c], 0x1, P3 ;  /* 0x00005b000d077a11 */ /* 0x001fe400018f0eff */
[----:B-1----:R-:W-:-:S03]  /*f490*/  LEA R4, P3, R22, c[0x0][0x168], 0x1 ;  /* 0x00005a0016047a11 */ /* 0x002fc600078608ff */
[----:B------:R-:W-:Y:S01]  /*f4a0*/  STL [R1+0xf98], R7 ;  /* 0x000f980701007387 */ /* 0x000fe20000100800 */
[----:B---3--:R-:W-:-:S03]  /*f4b0*/  LEA.HI.X.SX32 R6, R16, c[0x0][0x16c], 0x1, P4 ;  /* 0x00005b0010067a11 */ /* 0x008fc600020f0eff */
[----:B------:R0:W-:Y:S04]  /*f4c0*/  STL [R1+0xfac], R4 ;  /* 0x000fac0401007387 */ /* 0x0001e80000100800 */
[----:B------:R1:W-:Y:S01]  /*f4d0*/  STL [R1+0xcfc], R6 ;  /* 0x000cfc0601007387 */ /* 0x0003e20000100800 */
[----:B0-----:R-:W-:Y:S02]  /*f4e0*/  LEA.HI.X.SX32 R4, R19, c[0x0][0x16c], 0x1, P5 ;  /* 0x00005b0013047a11 */ /* 0x001fe400028f0eff */
[----:B-1----:R-:W-:Y:S02]  /*f4f0*/  LEA.HI.X.SX32 R6, R5, c[0x0][0x16c], 0x1, P6 ;  /* 0x00005b0005067a11 */ /* 0x002fe400030f0eff */
[----:B------:R-:W-:Y:S02]  /*f500*/  LEA.HI.X.SX32 R5, R27, c[0x0][0x16c], 0x1, P0 ;  /* 0x00005b001b057a11 */ /* 0x000fe400000f0eff */
[----:B--2---:R-:W-:-:S05]  /*f510*/  LEA R7, P4, R3, c[0x0][0x168], 0x1 ;  /* 0x00005a0003077a11 */ /* 0x004fca00078808ff */
[----:B------:R-:W-:Y:S04]  /*f520*/  STL [R1+0x1058], R7 ;  /* 0x0010580701007387 */ /* 0x000fe80000100800 */
[----:B------:R0:W-:Y:S04]  /*f530*/  STL [R1+0xe48], R4 ;  /* 0x000e480401007387 */ /* 0x0001e80000100800 */
[----:B------:R1:W-:Y:S01]  /*f540*/  STL [R1+0xfa0], R6 ;  /* 0x000fa00601007387 */ /* 0x0003e20000100800 */
[----:B0-----:R-:W-:-:S03]  /*f550*/  LEA.HI.X.SX32 R4, R26, c[0x0][0x16c], 0x1, P1 ;  /* 0x00005b001a047a11 */ /* 0x001fc600008f0eff */
[----:B------:R-:W-:Y:S01]  /*f560*/  STL [R1+0xd00], R5 ;  /* 0x000d000501007387 */ /* 0x000fe20000100800 */
[----:B-1----:R-:W-:-:S03]  /*f570*/  LEA.HI.X.SX32 R6, R25, c[0x0][0x16c], 0x1, P2 ;  /* 0x00005b0019067a11 */ /* 0x002fc600010f0eff */
[----:B------:R0:W-:Y:S04]  /*f580*/  STL [R1+0xe50], R4 ;  /* 0x000e500401007387 */ /* 0x0001e80000100800 */
[----:B------:R-:W-:Y:S01]  /*f590*/  STL [R1+0xe54], R6 ;  /* 0x000e540601007387 */ /* 0x000fe20000100800 */
[----:B0-----:R-:W-:-:S03]  /*f5a0*/  LEA.HI.X.SX32 R4, R3, c[0x0][0x16c], 0x1, P4 ;  /* 0x00005b0003047a11 */ /* 0x001fc600020f0eff */
[----:B------:R-:W2:Y:S01]  /*f5b0*/  LDL.LU R3, [R1+0x108c] ;  /* 0x00108c0001037983 */ /* 0x000ea20000300800 */
[----:B------:R-:W-:-:S05]  /*f5c0*/  LEA.HI.X.SX32 R5, R22, c[0x0][0x16c], 0x1, P3 ;  /* 0x00005b0016057a11 */ /* 0x000fca00018f0eff */
[----:B------:R-:W-:Y:S04]  /*f5d0*/  STL [R1+0xe58], R5 ;  /* 0x000e580501007387 */ /* 0x000fe80000100800 */
[----:B------:R-:W-:Y:S04]  /*f5e0*/  STL [R1+0x1dc], RZ ;  /* 0x0001dcff01007387 */ /* 0x000fe80000100800 */
[----:B------:R0:W-:Y:S04]  /*f5f0*/  STL [R1+0xfb0], R4 ;  /* 0x000fb00401007387 */ /* 0x0001e80000100800 */
[----:B------:R1:W-:Y:S04]  /*f600*/  STL [R1+0x220], RZ ;  /* 0x000220ff01007387 */ /* 0x0003e80000100800 */
[----:B------:R1:W-:Y:S04]  /*f610*/  STL [R1+0x224], RZ ;  /* 0x000224ff01007387 */ /* 0x0003e80000100800 */
[----:B0-----:R-:W0:Y:S04]  /*f620*/  S2R R4, SR_TID.X ;  /* 0x0000000000047919 */ /* 0x001e280000002100 */
        /* <DEDUP_REMOVED lines=11> */
[----:B------:R-:W3:Y:S04]  /*f6e0*/  S2R R23, SR_TID.X ;  /* 0x0000000000177919 */ /* 0x000ee80000002100 */
        /* <DEDUP_REMOVED lines=9> */
[----:B0-----:R-:W-:-:S03]  /*f780*/  LOP3.LUT R4, R4, 0x7f, RZ, 0xc0, !PT ;  /* 0x0000007f04047812 */ /* 0x001fc600078ec0ff */
[----:B------:R1:W-:Y:S04]  /*f790*/  STL [R1+0x8b8], RZ ;  /* 0x0008b8ff01007387 */ /* 0x0003e80000100800 */
[----:B------:R1:W-:Y:S04]  /*f7a0*/  STL [R1+0x8bc], RZ ;  /* 0x0008bcff01007387 */ /* 0x0003e80000100800 */
[----:B------:R1:W-:Y:S04]  /*f7b0*/  STL [R1+0x8a0], RZ ;  /* 0x0008a0ff01007387 */ /* 0x0003e80000100800 */
[----:B------:R1:W-:Y:S04]  /*f7c0*/  STL [R1+0x8a4], RZ ;  /* 0x0008a4ff01007387 */ /* 0x0003e80000100800 */
[----:B------:R1:W-:Y:S01]  /*f7d0*/  STL [R1+0x8a8], RZ ;  /* 0x0008a8ff01007387 */ /* 0x0003e20000100800 */
[----:B------:R-:W-:-:S03]  /*f7e0*/  IMAD.SHL.U32 R24, R4, 0x2, RZ ;  /* 0x0000000204187824 */ /* 0x000fc600078e00ff */
[----:B------:R1:W-:Y:S04]  /*f7f0*/  STL [R1+0x8ac], RZ ;  /* 0x0008acff01007387 */ /* 0x0003e80000100800 */
[----:B------:R1:W-:Y:S04]  /*f800*/  STL [R1+0x890], RZ ;  /* 0x000890ff01007387 */ /* 0x0003e80000100800 */
[----:B------:R1:W-:Y:S04]  /*f810*/  STL [R1+0x894], RZ ;  /* 0x000894ff01007387 */ /* 0x0003e80000100800 */
[----:B------:R1:W-:Y:S04]  /*f820*/  STL [R1+0x898], RZ ;  /* 0x000898ff01007387 */ /* 0x0003e80000100800 */
[----:B------:R1:W-:Y:S01]  /*f830*/  STL [R1+0x89c], RZ ;  /* 0x00089cff01007387 */ /* 0x0003e20000100800 */
[----:B------:R-:W-:-:S03]  /*f840*/  LOP3.LUT R4, R24, 0x10, RZ, 0x3c, !PT ;  /* 0x0000001018047812 */ /* 0x000fc600078e3cff */
[----:B------:R1:W-:Y:S01]  /*f850*/  STL [R1+0x130], RZ ;  /* 0x000130ff01007387 */ /* 0x0003e20000100800 */
[----:B---3--:R-:W-:-:S03]  /*f860*/  LOP3.LUT R4, R23, 0x7, RZ, 0xc0, !PT ;  /* 0x0000000717047812 */ /* 0x008fc600078ec0ff */
[----:B------:R1:W-:Y:S04]  /*f870*/  STL [R1+0x134], RZ ;  /* 0x000134ff01007387 */ /* 0x0003e80000100800 */
[----:B------:R1:W-:Y:S04]  /*f880*/  STL [R1+0x138], RZ ;  /* 0x000138ff01007387 */ /* 0x0003e80000100800 */
[----:B------:R1:W-:Y:S01]  /*f890*/  STL [R1+0x13c], RZ ;  /* 0x00013cff01007387 */ /* 0x0003e20000100800 */
[----:B------:R-:W-:Y:S02]  /*f8a0*/  IMAD R4, R4, 0x110, RZ ;  /* 0x0000011004047824 */ /* 0x000fe400078e02ff */
[----:B------:R-:W-:-:S02]  /*f8b0*/  IMAD.SHL.U32 R9, R23, 0x2, RZ ;  /* 0x0000000217097824 */ /* 0x000fc400078e00ff */
[----:B------:R-:W-:-:S03]  /*f8c0*/  IMAD.SHL.U32 R23, R23, 0x80, RZ ;  /* 0x0000008017177824 */ /* 0x000fc600078e00ff */
[----:B------:R-:W-:Y:S02]  /*f8d0*/  LOP3.LUT R4, R4, 0x10, R9, 0x78, !PT ;  /* 0x0000001004047812 */ /* 0x000fe400078e7809 */
[----:B------:R-:W-:Y:S02]  /*f8e0*/  LOP3.LUT R6, R24, 0x20, RZ, 0x3c, !PT ;  /* 0x0000002018067812 */ /* 0x000fe400078e3cff */
[----:B------:R-:W-:Y:S02]  /*f8f0*/  LOP3.LUT R4, R4, 0x800, R23, 0xf8, !PT ;  /* 0x0000080004047812 */ /* 0x000fe400078ef817 */
[C---:B------:R-:W-:Y:S02]  /*f900*/  LOP3.LUT R5, R24.reuse, 0x30, RZ, 0x3c, !PT ;  /* 0x0000003018057812 */ /* 0x040fe400078e3cff */
[C---:B------:R-:W-:Y:S02]  /*f910*/  LOP3.LUT R6, R24.reuse, 0x40, RZ, 0x3c, !PT ;  /* 0x0000004018067812 */ /* 0x040fe400078e3cff */
[----:B------:R-:W-:-:S02]  /*f920*/  LOP3.LUT R5, R24, 0x50, RZ, 0x3c, !PT ;  /* 0x0000005018057812 */ /* 0x000fc400078e3cff */
[C---:B------:R-:W-:Y:S02]  /*f930*/  LOP3.LUT R6, R24.reuse, 0x60, RZ, 0x3c, !PT ;  /* 0x0000006018067812 */ /* 0x040fe400078e3cff */
[----:B------:R-:W-:Y:S02]  /*f940*/  LOP3.LUT R5, R24, 0x70, RZ, 0x3c, !PT ;  /* 0x0000007018057812 */ /* 0x000fe400078e3cff */
[C---:B------:R-:W-:Y:S02]  /*f950*/  LOP3.LUT R6, R4.reuse, 0x20, RZ, 0x3c, !PT ;  /* 0x0000002004067812 */ /* 0x040fe400078e3cff */
[C---:B------:R-:W-:Y:S02]  /*f960*/  LOP3.LUT R5, R4.reuse, 0x40, RZ, 0x3c, !PT ;  /* 0x0000004004057812 */ /* 0x040fe400078e3cff */
[----:B------:R-:W-:Y:S02]  /*f970*/  LOP3.LUT R4, R4, 0x60, RZ, 0x3c, !PT ;  /* 0x0000006004047812 */ /* 0x000fe400078e3cff */
[----:B-12---:R-:W-:-:S02]  /*f980*/  LOP3.LUT R7, R3, 0x20, RZ, 0x3c, !PT ;  /* 0x0000002003077812 */ /* 0x006fc400078e3cff */
.L_x_2:
[----:B------:R-:W-:Y:S04]  /*f990*/  STL [R1+0x22fc], R17 ;  /* 0x0022fc1101007387 */ /* 0x000fe80000100800 */
[----:B------:R-:W-:Y:S04]  /*f9a0*/  STL [R1+0x22f8], R20 ;  /* 0x0022f81401007387 */ /* 0x000fe80000100800 */
[----:B------:R-:W-:Y:S04]  /*f9b0*/  STL [R1+0x22f4], R13 ;  /* 0x0022f40d01007387 */ /* 0x000fe80000100800 */
[----:B------:R-:W-:Y:S04]  /*f9c0*/  STL [R1+0x22f0], R16 ;  /* 0x0022f01001007387 */ /* 0x000fe80000100800 */
[----:B------:R-:W-:Y:S04]  /*f9d0*/  STL [R1+0x22ec], R18 ;  /* 0x0022ec1201007387 */ /* 0x000fe80000100800 */
[----:B------:R-:W-:Y:S04]  /*f9e0*/  STL [R1+0x22e8], R27 ;  /* 0x0022e81b01007387 */ /* 0x000fe80000100800 */
[----:B-----5:R-:W-:Y:S04]  /*f9f0*/  STL [R1+0x22e4], R2 ;  /* 0x0022e40201007387 */ /* 0x020fe80000100800 */
[----:B------:R-:W-:Y:S04]  /*fa00*/  STL [R1+0x22e0], R0 ;  /* 0x0022e00001007387 */ /* 0x000fe80000100800 */
[----:B------:R-:W-:Y:S04]  /*fa10*/  STL [R1+0x22dc], R25 ;  /* 0x0022dc1901007387 */ /* 0x000fe80000100800 */
[----:B------:R-:W-:Y:S04]  /*fa20*/  STL [R1+0x22d8], R24 ;  /* 0x0022d81801007387 */ /* 0x000fe80000100800 */
[----:B------:R-:W-:Y:S04]  /*fa30*/  STL [R1+0x22d4], R23 ;  /* 0x0022d41701007387 */ /* 0x000fe80000100800 */
[----:B------:R-:W-:Y:S04]  /*fa40*/  STL [R1+0x22d0], R22 ;  /* 0x0022d01601007387 */ /* 0x000fe80000100800 */
[----:B0-----:R0:W-:Y:S04]  /*fa50*/  STL [R1+0x22cc], R21 ;  /* 0x0022cc1501007387 */ /* 0x0011e80000100800 */
[----:B0-----:R-:W2:Y:S01]  /*fa60*/  LDL R21, [R1+0x450] ;  /* 0x0004500001157983 */ /* 0x001ea20000100800 */
[-C--:B------:R-:W-:Y:S01]  /*fa70*/  LOP3.LUT R29, R29, R28.reuse, RZ, 0x3c, !PT ;  /* 0x0000001c1d1d7212 */ /* 0x080fe200078e3cff */
[----:B------:R-:W-:Y:S01]  /*fa80*/  IMAD.MOV.U32 R4, RZ, RZ, c[0x0][0x188] ;  /* 0x00006200ff047624 */ /* 0x000fe200078e00ff */
[----:B------:R-:W-:Y:S01]  /*fa90*/  PRMT R8, RZ, 0x7610, R8 ;  /* 0x00007610ff087816 */ /* 0x000fe20000000008 */
[----:B------:R-:W-:Y:S01]  /*faa0*/  IMAD.MOV.U32 R6, RZ, RZ, c[0x0][0x188] ;  /* 0x00006200ff067624 */ /* 0x000fe200078e00ff */
[C---:B------:R-:W-:Y:S01]  /*fab0*/  LOP3.LUT R28, R29.reuse, R28, RZ, 0x3c, !PT ;  /* 0x0000001c1d1c7212 */ /* 0x040fe200078e3cff */
[----:B------:R-:W-:Y:S01]  /*fac0*/  IMAD.SHL.U32 R4, R4, 0x2, RZ ;  /* 0x0000000204047824 */ /* 0x000fe200078e00ff */
[----:B------:R-:W-:Y:S01]  /*fad0*/  PRMT R9, RZ, 0x7610, R9 ;  /* 0x00007610ff097816 */ /* 0x000fe20000000009 */
[----:B------:R-:W-:Y:S01]  /*fae0*/  STL [R1+0x22c8], R26 ;  /* 0x0022c81a01007387 */ /* 0x000fe20000100800 */
[----:B------:R-:W-:-:S03]  /*faf0*/  LOP3.LUT R29, R29, R28, RZ, 0x3c, !PT ;  /* 0x0000001c1d1d7212 */ /* 0x000fc600078e3cff */
[----:B------:R-:W-:Y:S02]  /*fb00*/  STL [R1+0x21ec], R3 ;  /* 0x0021ec0301007387 */ /* 0x000fe40000100800 */
[--C-:B------:R-:W-:Y:S02]  /*fb10*/  IMAD.WIDE R4, R4, 0x2, R28.reuse ;  /* 0x0000000204047825 */ /* 0x100fe400078e021c */
[----:B------:R-:W-:Y:S02]  /*fb20*/  STL [R1+0x21f0], R3 ;  /* 0x0021f00301007387 */ /* 0x000fe40000100800 */
[----:B------:R-:W-:Y:S02]  /*fb30*/  IMAD.WIDE R6, R6, 0x2, R28 ;  /* 0x0000000206067825 */ /* 0x000fe400078e021c */
[----:B------:R-:W-:Y:S04]  /*fb40*/  STL [R1+0x21f4], R3 ;  /* 0x0021f40301007387 */ /* 0x000fe80000100800 */
        /* <DEDUP_REMOVED lines=25> */
[----:B------:R-:W-:Y:S01]  /*fce0*/  STL [R1+0x22c4], R3 ;  /* 0x0022c40301007387 */ /* 0x000fe20000100800 */
[----:B--2---:R-:W-:-:S02]  /*fcf0*/  ISETP.GT.AND P1, PT, R21, 0x2, PT ;  /* 0x000000021500780c */ /* 0x004fc40003f24270 */
[C---:B------:R-:W-:Y:S02]  /*fd00*/  ISETP.GT.AND P0, PT, R21.reuse, 0x1, PT ;  /* 0x000000011500780c */ /* 0x040fe40003f04270 */
[----:B------:R-:W-:-:S09]  /*fd10*/  ISETP.GT.AND P2, PT, R21, 0x3, PT ;  /* 0x000000031500780c */ /* 0x000fd20003f44270 */
[----:B------:R-:W2:Y:S04]  /*fd20*/  @P1 LDG.E.U16 R8, [R4.64] ;  /* 0x0000000404081981 */ /* 0x000ea8000c1e1500 */
[----:B------:R-:W3:Y:S01]  /*fd30*/  @P0 LDG.E.U16 R9, [R6.64] ;  /* 0x0000000406090981 */ /* 0x000ee2000c1e1500 */
[C---:B------:R-:W-:Y:S02]  /*fd40*/  ISETP.GT.AND P3, PT, R21.reuse, 0x5, PT ;  /* 0x000000051500780c */ /* 0x040fe40003f64270 */
[----:B------:R-:W-:Y:S02]  /*fd50*/  ISETP.GT.AND P1, PT, R21, 0x4, PT ;  /* 0x000000041500780c */ /* 0x000fe40003f24270 */
[----:B------:R-:W-:Y:S02]  /*fd60*/  PRMT R17, RZ, 0x7610, R17 ;  /* 0x00007610ff117816 */ /* 0x000fe40000000011 */
[----:B------:R-:W-:-:S02]  /*fd70*/  PRMT R11, RZ, 0x7610, R11 ;  /* 0x00007610ff0b7816 */ /* 0x000fc4000000000b */
[----:B------:R-:W-:Y:S01]  /*fd80*/  PRMT R20, RZ, 0x7610, R20 ;  /* 0x00007610ff147816 */ /* 0x000fe20000000014 */
[----:B--2---:R0:W-:Y:S02]  /*fd90*/  STL [R1+0x40], R8 ;  /* 0x0000400801007387 */ /* 0x0041e40000100800 */
[----:B0-----:R-:W-:Y:S02]  /*fda0*/  IMAD.MOV.U32 R8, RZ, RZ, c[0x0][0x188] ;  /* 0x00006200ff087624 */ /* 0x001fe400078e00ff */
[----:B---3--:R0:W-:Y:S02]  /*fdb0*/  STL [R1+0x1c], R9 ;  /* 0x00001c0901007387 */ /* 0x0081e40000100800 */
[----:B------:R-:W-:-:S04]  /*fdc0*/  IMAD R8, R8, 0x3, RZ ;  /* 0x0000000308087824 */ /* 0x000fc800078e02ff */
[----:B------:R-:W-:-:S04]  /*fdd0*/  IMAD.WIDE R4, R8, 0x2, R28 ;  /* 0x0000000208047825 */ /* 0x000fc800078e021c */
[----:B0-----:R-:W-:Y:S01]  /*fde0*/  IMAD.MOV.U32 R9, RZ, RZ, c[0x0][0x188] ;  /* 0x00006200ff097624 */ /* 0x001fe200078e00ff */
[----:B------:R0:W2:Y:S01]  /*fdf0*/  @P2 LDG.E.U16 R17, [R4.64] ;  /* 0x0000000404112981 */ /* 0x0000a2000c1e1500 */
[----:B------:R-:W-:Y:S02]  /*fe00*/  IMAD.MOV.U32 R8, RZ, RZ, c[0x0][0x188] ;  /* 0x00006200ff087624 */ /* 0x000fe400078e00ff */
[----:B------:R-:W-:Y:S02]  /*fe10*/  IMAD.SHL.U32 R9, R9, 0x4, RZ ;  /* 0x0000000409097824 */ /* 0x000fe400078e00ff */
[----:B------:R-:W-:Y:S02]  /*fe20*/  IMAD R8, R8, 0x5, RZ ;  /* 0x0000000508087824 */ /* 0x000fe400078e02ff */
[----:B------:R-:W-:-:S04]  /*fe30*/  IMAD.WIDE R6, R9, 0x2, R28 ;  /* 0x0000000209067825 */ /* 0x000fc800078e021c */
[----:B------:R-:W-:-:S04]  /*fe40*/  IMAD.WIDE R8, R8, 0x2, R28 ;  /* 0x0000000208087825 */ /* 0x000fc800078e021c */
[----:B0-----:R-:W-:Y:S01]  /*fe50*/  IMAD.MOV.U32 R4, RZ, RZ, R11 ;  /* 0x000000ffff047224 */ /* 0x001fe200078e000b */
[----:B------:R-:W3:Y:S05]  /*fe60*/  @P3 LDG.E.U16 R20, [R8.64] ;  /* 0x0000000408143981 */ /* 0x000eea000c1e1500 */
[----:B------:R0:W4:Y:S01]  /*fe70*/  @P1 LDG.E.U16 R4, [R6.64] ;  /* 0x0000000406041981 */ /* 0x000122000c1e1500 */
[C---:B------:R-:W-:Y:S01]  /*fe80*/  ISETP.GT.AND P4, PT, R21.reuse, 0x6, PT ;  /* 0x000000061500780c */ /* 0x040fe20003f84270 */
[----:B------:R-:W-:Y:S01]  /*fe90*/  IMAD.MOV.U32 R10, RZ, RZ, c[0x0][0x188] ;  /* 0x00006200ff0a7624 */ /* 0x000fe200078e00ff */
[----:B------:R-:W-:Y:S01]  /*fea0*/  ISETP.GT.AND P0, PT, R21, 0x7, PT ;  /* 0x000000071500780c */ /* 0x000fe20003f04270 */
[----:B------:R-:W-:Y:S01]  /*feb0*/  IMAD.MOV.U32 R5, RZ, RZ, c[0x0][0x188] ;  /* 0x00006200ff057624 */ /* 0x000fe200078e00ff */
[----:B------:R1:W-:Y:S01]  /*fec0*/  STL.S16 [R1+0x54], R11 ;  /* 0x0000540b01007387 */ /* 0x0003e20000100600 */
[----:B------:R-:W-:Y:S01]  /*fed0*/  IMAD R10, R10, 0x6, RZ ;  /* 0x000000060a0a7824 */ /* 0x000fe200078e02ff */
[----:B------:R-:W-:Y:S01]  /*fee0*/  PRMT R13, RZ, 0x7610, R13 ;  /* 0x00007610ff0d7816 */ /* 0x000fe2000000000d */
[----:B------:R-:W-:Y:S01]  /*fef0*/  IMAD R5, R5, 0x7, RZ ;  /* 0x0000000705057824 */ /* 0x000fe200078e02ff */
[----:B0-----:R-:W-:Y:S01]  /*ff00*/  PRMT R6, RZ, 0x7610, R6 ;  /* 0x00007610ff067816 */ /* 0x001fe20000000006 */
[----:B-1----:R-:W-:-:S05]  /*ff10*/  IMAD.WIDE R10, R10, 0x2, R28 ;  /* 0x000000020a0a7825 */ /* 0x002fca00078e021c */
[----:B------:R-:W4:Y:S04]  /*ff20*/  @P4 LDG.E.U16 R13, [R10.64] ;  /* 0x000000040a0d4981 */ /* 0x000f28000c1e1500 */
[----:B--2---:R0:W-:Y:S04]  /*ff30*/  STL [R1+0x4c], R17 ;  /* 0x00004c1101007387 */ /* 0x0041e80000100800 */
[----:B0-----:R-:W2:Y:S04]  /*ff40*/  LDL.LU R17, [R1+0x22fc] ;  /* 0x0022fc0001117983 */ /* 0x001ea80000300800 */
[----:B---3--:R0:W-:Y:S04]  /*ff50*/  STL [R1+0x5c], R20 ;  /* 0x00005c1401007387 */ /* 0x0081e80000100800 */
[----:B0-----:R-:W3:Y:S04]  /*ff60*/  LDL.LU R20, [R1+0x22f8] ;  /* 0x0022f80001147983 */ /* 0x001ee80000300800 */
[----:B----4-:R0:W-:Y:S02]  /*ff70*/  @P1 STL [R1+0x54], R4 ;  /* 0x0000540401001387 */ /* 0x0101e40000100800 */
[----:B0-----:R-:W-:-:S05]  /*ff80*/  IMAD.WIDE R4, R5, 0x2, R28 ;  /* 0x0000000205047825 */ /* 0x001fca00078e021c */
[----:B------:R-:W4:Y:S01]  /*ff90*/  @P0 LDG.E.U16 R6, [R4.64] ;  /* 0x0000000404060981 */ /* 0x000f22000c1e1500 */
[----:B------:R-:W-:-:S03]  /*ffa0*/  ISETP.GT.AND P1, PT, R21, 0x8, PT ;  /* 0x000000081500780c */ /* 0x000fc60003f24270 */
[----:B------:R0:W-:Y:S01]  /*ffb0*/  STL [R1+0x60], R13 ;  /* 0x0000600d01007387 */ /* 0x0001e20000100800 */
[C---:B------:R-:W-:Y:S01]  /*ffc0*/  ISETP.GT.AND P2, PT, R21.reuse, 0x9, PT ;  /* 0x000000091500780c */ /* 0x040fe20003f44270 */
[----:B------:R-:W-:Y:S02]  /*ffd0*/  IMAD.MOV.U32 R7, RZ, RZ, c[0x0][0x188] ;  /* 0x00006200ff077624 */ /* 0x000fe400078e00ff */
[----:B0-----:R-:W2:Y:S01]  /*ffe0*/  LDL.LU R13, [R1+0x22f4] ;  /* 0x0022f400010d7983 */ /* 0x001ea20000300800 */
[----:B------:R-:W-:Y:S01]  /*fff0*/  PRMT R15, RZ, 0x7610, R15 ;  /* 0x00007610ff0f7816 */ /* 0x000fe2000000000f */
[----:B------:R-:W-:Y:S01]  /*10000*/  IMAD.MOV.U32 R9, RZ, RZ, c[0x0][0x188] ;  /* 0x00006200ff097624 */ /* 0x000fe200078e00ff */
[----:B------:R-:W-:Y:S01]  /*10010*/  ISETP.GT.AND P3, PT, R21, 0xa, PT ;  /* 0x0000000a1500780c */ /* 0x000fe20003f64270 */
[----:B------:R-:W-:Y:S01]  /*10020*/  IMAD R7, R7, 0x9, RZ ;  /* 0x0000000907077824 */ /* 0x000fe200078e02ff */
[----:B------:R-:W-:Y:S01]  /*10030*/  PRMT R19, RZ, 0x7610, R19 ;  /* 0x00007610ff137816 */ /* 0x000fe20000000013 */
[----:B------:R-:W-:Y:S01]  /*10040*/  IMAD R9, R9, 0xa, RZ ;  /* 0x0000000a09097824 */ /* 0x000fe200078e02ff */
[----:B------:R-:W-:-:S02]  /*10050*/  ISETP.GT.AND P0, PT, R21, 0xb, PT ;  /* 0x0000000b1500780c */ /* 0x000fc40003f04270 */
[----:B------:R-:W-:Y:S01]  /*10060*/  PRMT R16, RZ, 0x7610, R16 ;  /* 0x00007610ff107816 */ /* 0x000fe20000000010 */
[----:B------:R-:W-:Y:S01]  /*10070*/  IMAD.WIDE R8, R9, 0x2, R28 ;  /* 0x0000000209087825 */ /* 0x000fe200078e021c */
[----:B------:R-:W-:-:S05]  /*10080*/  PRMT R18, RZ, 0x7610, R18 ;  /* 0x00007610ff127816 */ /* 0x000fca0000000012 */
[----:B------:R-:W2:Y:S01]  /*10090*/  @P3 LDG.E.U16 R16, [R8.64] ;  /* 0x0000000408103981 */ /* 0x000ea2000c1e1500 */
[----:B------:R-:W-:Y:S02]  /*100a0*/  PRMT R2, RZ, 0x7610, R2 ;  /* 0x00007610ff027816 */ /* 0x000fe40000000002 */
[----:B------:R-:W-:Y:S02]  /*100b0*/  PRMT R25, RZ, 0x7610, R25 ;  /* 0x00007610ff197816 */ /* 0x000fe40000000019 */
[----:B------:R-:W-:Y:S02]  /*100c0*/  PRMT R10, RZ, 0x7610, R10 ;  /* 0x00007610ff0a7816 */ /* 0x000fe4000000000a */
[----:B------:R-:W-:Y:S02]  /*100d0*/  PRMT R12, RZ, 0x7610, R12 ;  /* 0x00007610ff0c7816 */ /* 0x000fe4000000000c */
[----:B------:R-:W-:Y:S02]  /*100e0*/  ISETP.GT.AND P4, PT, R21, 0xc, PT ;  /* 0x0000000c1500780c */ /* 0x000fe40003f84270 */
[----:B------:R-:W-:-:S02]  /*100f0*/  PRMT R14, RZ, 0x7610, R14 ;  /* 0x00007610ff0e7816 */ /* 0x000fc4000000000e */
[----:B------:R-:W-:Y:S02]  /*10100*/  PRMT R27, RZ, 0x7610, R27 ;  /* 0x00007610ff1b7816 */ /* 0x000fe4000000001b */
[----:B------:R-:W-:Y:S01]  /*10110*/  PRMT R0, RZ, 0x7610, R0 ;  /* 0x00007610ff007816 */ /* 0x000fe20000000000 */
[----:B----4-:R0:W-:Y:S02]  /*10120*/  STL [R1+0x64], R6 ;  /* 0x0000640601007387 */ /* 0x0101e40000100800 */
[----:B0-----:R-:W-:-:S04]  /*10130*/  IMAD.MOV.U32 R6, RZ, RZ, c[0x0][0x188] ;  /* 0x00006200ff067624 */ /* 0x001fc800078e00ff */
[----:B------:R-:W-:-:S04]  /*10140*/  IMAD.SHL.U32 R6, R6, 0x8, RZ ;  /* 0x0000000806067824 */ /* 0x000fc800078e00ff */
[----:B------:R-:W-:-:S04]  /*10150*/  IMAD.WIDE R4, R6, 0x2, R28 ;  /* 0x0000000206047825 */ /* 0x000fc800078e021c */
[----:B------:R-:W-:Y:S01]  /*10160*/  IMAD.WIDE R6, R7, 0x2, R28 ;  /* 0x0000000207067825 */ /* 0x000fe200078e021c */
[----:B------:R0:W4:Y:S04]  /*10170*/  @P1 LDG.E.U16 R15, [R4.64] ;  /* 0x00000004040f1981 */ /* 0x000128000c1e1500 */
[----:B------:R1:W4:Y:S01]  /*10180*/  @P2 LDG.E.U16 R19, [R6.64] ;  /* 0x0000000406132981 */ /* 0x000322000c1e1500 */
[----:B0-----:R-:W-:-:S04]  /*10190*/  IMAD.MOV.U32 R5, RZ, RZ, c[0x0][0x188] ;  /* 0x00006200ff057624 */ /* 0x001fc800078e00ff */
[----:B------:R-:W-:-:S04]  /*101a0*/  IMAD R5, R5, 0xb, RZ ;  /* 0x0000000b05057824 */ /* 0x000fc800078e02ff */
[----:B------:R-:W-:-:S05]  /*101b0*/  IMAD.WIDE R4, R5, 0x2, R28 ;  /* 0x0000000205047825 */ /* 0x000fca00078e021c */
[----:B------:R0:W4:Y:S01]  /*101c0*/  @P0 LDG.E.U16 R18, [R4.64] ;  /* 0x0000000404120981 */ /* 0x000122000c1e1500 */
[----:B------:R-:W-:Y:S01]  /*101d0*/  ISETP.GT.AND P1, PT, R21, 0xd, PT ;  /* 0x0000000d1500780c */ /* 0x000fe20003f24270 */
[----:B0-----:R-:W-:-:S04]  /*101e0*/  IMAD.MOV.U32 R5, RZ, RZ, c[0x0][0x188] ;  /* 0x00006200ff057624 */ /* 0x001fc800078e00ff */
[----:B------:R-:W-:-:S04]  /*101f0*/  IMAD R5, R5, 0xd, RZ ;  /* 0x0000000d05057824 */ /* 0x000fc800078e02ff */
[----:B------:R-:W-:Y:S01]  /*10200*/  IMAD.WIDE R4, R5, 0x2, R28 ;  /* 0x0000000205047825 */ /* 0x000fe200078e021c */
[----:B------:R-:W-:-:S04]  /*10210*/  ISETP.GT.AND P0, PT, R21, 0xf, PT ;  /* 0x0000000f1500780c */ /* 0x000fc80003f04270 */
[----:B------:R0:W4:Y:S02]  /*10220*/  @P1 LDG.E.U16 R2, [R4.64] ;  /* 0x0000000404021981 */ /* 0x000124000c1e1500 */
[----:B0-----:R-:W-:-:S04]  /*10230*/  IMAD.MOV.U32 R5, RZ, RZ, c[0x0][0x188] ;  /* 0x00006200ff057624 */ /* 0x001fc800078e00ff */
[----:B------:R-:W-:-:S04]  /*10240*/  IMAD R5, R5, 0xf, RZ ;  /* 0x0000000f05057824 */ /* 0x000fc800078e02ff */
[----:B------:R-:W-:Y:S01]  /*10250*/  IMAD.WIDE R4, R5, 0x2, R28 ;  /* 0x0000000205047825 */ /* 0x000fe200078e021c */
[----:B------:R-:W-:-:S04]  /*10260*/  ISETP.GT.AND P1, PT, R21, 0x10, PT ;  /* 0x000000101500780c */ /* 0x000fc80003f24270 */
[----:B------:R0:W4:Y:S02]  /*10270*/  @P0 LDG.E.U16 R25, [R4.64] ;  /* 0x0000000404190981 */ /* 0x000124000c1e1500 */
[----:B0-----:R-:W-:-:S04]  /*10280*/  IMAD.MOV.U32 R5, RZ, RZ, c[0x0][0x188] ;  /* 0x00006200ff057624 */ /* 0x001fc800078e00ff */
[----:B------:R-:W-:-:S04]  /*10290*/  IMAD.SHL.U32 R5, R5, 0x10, RZ ;  /* 0x0000001005057824 */ /* 0x000fc800078e00ff */
[----:B------:R-:W-:Y:S01]  /*102a0*/  IMAD.WIDE R4, R5, 0x2, R28 ;  /* 0x0000000205047825 */ /* 0x000fe200078e021c */
[----:B------:R-:W-:-:S04]  /*102b0*/  ISETP.GT.AND P0, PT, R21, 0x11, PT ;  /* 0x000000111500780c */ /* 0x000fc80003f04270 */
[----:B------:R0:W4:Y:S02]  /*102c0*/  @P1 LDG.E.U16 R10, [R4.64] ;  /* 0x00000004040a1981 */ /* 0x000124000c1e1500 */
[----:B0-----:R-:W-:-:S04]  /*102d0*/  IMAD.MOV.U32 R5, RZ, RZ, c[0x0][0x188] ;  /* 0x00006200ff057624 */ /* 0x001fc800078e00ff */
[----:B------:R-:W-:-:S04]  /*102e0*/  IMAD R5, R5, 0x11, RZ ;  /* 0x0000001105057824 */ /* 0x000fc800078e02ff */
[----:B------:R-:W-:Y:S01]  /*102f0*/  IMAD.WIDE R4, R5, 0x2, R28 ;  /* 0x0000000205047825 */ /* 0x000fe200078e021c */
[----:B------:R-:W-:-:S04]  /*10300*/  ISETP.GT.AND P1, PT, R21, 0x12, PT ;  /* 0x000000121500780c */ /* 0x000fc80003f24270 */
[----:B------:R0:W4:Y:S01]  /*10310*/  @P0 LDG.E.U16 R12, [R4.64] ;  /* 0x00000004040c0981 */ /* 0x000122000c1e1500 */
[----:B-1----:R-:W-:Y:S02]  /*10320*/  IMAD.MOV.U32 R7, RZ, RZ, c[0x0][0x188] ;  /* 0x00006200ff077624 */ /* 0x002fe400078e00ff */
[----:B0-----:R-:W-:-:S04]  /*10330*/  IMAD.MOV.U32 R5, RZ, RZ, c[0x0][0x188] ;  /* 0x00006200ff057624 */ /* 0x001fc800078e00ff */
[----:B------:R-:W-:Y:S02]  /*10340*/  IMAD R5, R5, 0x12, RZ ;  /* 0x0000001205057824 */ /* 0x000fe400078e02ff */
[----:B------:R-:W-:Y:S02]  /*10350*/  IMAD R7, R7, 0xc, RZ ;  /* 0x0000000c07077824 */ /* 0x000fe400078e02ff */
[----:B------:R-:W-:Y:S01]  /*10360*/  IMAD.WIDE R4, R5, 0x2, R28 ;  /* 0x0000000205047825 */ /* 0x000fe200078e021c */
[----:B------:R-:W-:-:S03]  /*10370*/  ISETP.GT.AND P0, PT, R21, 0x13, PT ;  /* 0x000000131500780c */ /* 0x000fc60003f04270 */
[----:B------:R-:W-:Y:S01]  /*10380*/  IMAD.WIDE R6, R7, 0x2, R28 ;  /* 0x0000000207067825 */ /* 0x000fe200078e021c */
[----:B------:R0:W4:Y:S01]  /*10390*/  @P1 LDG.E.U16 R14, [R4.64] ;  /* 0x00000004040e1981 */ /* 0x000122000c1e1500 */
[----:B------:R-:W-:-:S03]  /*103a0*/  ISETP.GT.AND P2, PT, R21, 0xe, PT ;  /* 0x0000000e1500780c */ /* 0x000fc60003f44270 */
[----:B------:R1:W4:Y:S01]  /*103b0*/  @P4 LDG.E.U16 R27, [R6.64] ;  /* 0x00000004061b4981 */ /* 0x000322000c1e1500 */
[----:B0-----:R-:W-:Y:S02]  /*103c0*/  IMAD.MOV.U32 R5, RZ, RZ, c[0x0][0x188] ;  /* 0x00006200ff057624 */ /* 0x001fe400078e00ff */
[----:B-1----:R-:W-:Y:S02]  /*103d0*/  IMAD.MOV.U32 R7, RZ, RZ, c[0x0][0x188] ;  /* 0x00006200ff077624 */ /* 0x002fe400078e00ff */
[----:B------:R-:W-:Y:S01]  /*103e0*/  IMAD R5, R5, 0x13, RZ ;  /* 0x0000001305057824 */ /* 0x000fe200078e02ff */
[----:B--2---:R-:W-:Y:S01]  /*103f0*/  PRMT R17, RZ, 0x7610, R17 ;  /* 0x00007610ff117816 */ /* 0x004fe20000000011 */
[----:B------:R-:W-:Y:S02]  /*10400*/  IMAD R7, R7, 0xe, RZ ;  /* 0x0000000e07077824 */ /* 0x000fe400078e02ff */
[----:B------:R-:W-:Y:S01]  /*10410*/  IMAD.WIDE R4, R5, 0x2, R28 ;  /* 0x0000000205047825 */ /* 0x000fe200078e021c */
[----:B------:R-:W-:-:S03]  /*10420*/  ISETP.GT.AND P1, PT, R21, 0x14, PT ;  /* 0x000000141500780c */ /* 0x000fc60003f24270 */
[----:B------:R-:W-:Y:S01]  /*10430*/  IMAD.WIDE R6, R7, 0x2, R28 ;  /* 0x0000000207067825 */ /* 0x000fe200078e021c */
[----:B------:R0:W2:Y:S04]  /*10440*/  @P0 LDG.E.U16 R17, [R4.64] ;  /* 0x0000000404110981 */ /* 0x0000a8000c1e1500 */
[----:B------:R1:W2:Y:S01]  /*10450*/  @P2 LDG.E.U16 R0, [R6.64] ;  /* 0x0000000406002981 */ /* 0x0002a2000c1e1500 */
[----:B0-----:R-:W-:Y:S01]  /*10460*/  IMAD.MOV.U32 R5, RZ, RZ, c[0x0][0x188] ;  /* 0x00006200ff057624 */ /* 0x001fe200078e00ff */
[----:B---3--:R-:W-:-:S03]  /*10470*/  PRMT R20, RZ, 0x7610, R20 ;  /* 0x00007610ff147816 */ /* 0x008fc60000000014 */
[----:B------:R-:W-:-:S04]  /*10480*/  IMAD R5, R5, 0x14, RZ ;  /* 0x0000001405057824 */ /* 0x000fc800078e02ff */
[----:B------:R-:W-:-:S05]  /*10490*/  IMAD.WIDE R4, R5, 0x2, R28 ;  /* 0x0000000205047825 */ /* 0x000fca00078e021c */
[----:B------:R0:W3:Y:S04]  /*104a0*/  @P1 LDG.E.U16 R20, [R4.64] ;  /* 0x0000000404141981 */ /* 0x0000e8000c1e1500 */
[----:B----4-:R-:W-:Y:S04]  /*104b0*/  STL [R1+0x2250], R15 ;  /* 0x0022500f01007387 */ /* 0x010fe80000100800 */
[----:B------:R-:W-:Y:S04]  /*104c0*/  STL [R1+0x2254], R15 ;  /* 0x0022540f01007387 */ /* 0x000fe80000100800 */
[----:B------:R-:W-:Y:S04]  /*104d0*/  STL [R1+0x2258], R15 ;  /* 0x0022580f01007387 */ /* 0x000fe80000100800 */
[----:B------:R-:W-:Y:S04]  /*104e0*/  STL [R1+0x225c], R15 ;  /* 0x00225c0f01007387 */ /* 0x000fe80000100800 */
[----:B------:R-:W-:Y:S04]  /*104f0*/  STL [R1+0x2240], R19 ;  /* 0x0022401301007387 */ /* 0x000fe80000100800 */
[----:B------:R-:W-:Y:S04]  /*10500*/  STL [R1+0x2244], R19 ;  /* 0x0022441301007387 */ /* 0x000fe80000100800 */
[----:B------:R4:W-:Y:S04]  /*10510*/  STL [R1+0x8], R16 ;  /* 0x0000081001007387 */ /* 0x0009e80000100800 */
[----:B----4-:R-:W4:Y:S04]  /*10520*/  LDL.LU R16, [R1+0x22f0] ;  /* 0x0022f00001107983 */ /* 0x010f280000300800 */
[----:B------:R0:W-:Y:S04]  /*10530*/  STL [R1+0x14], R18 ;  /* 0x0000141201007387 */ /* 0x0001e80000100800 */
[----:B0-----:R-:W4:Y:S01]  /*10540*/  LDL.LU R18, [R1+0x22ec] ;  /* 0x0022ec0001127983 */ /* 0x001f220000300800 */
[----:B------:R-:W-:Y:S01]  /*10550*/  ISETP.GT.AND P0, PT, R21, 0x15, PT ;  /* 0x000000151500780c */ /* 0x000fe20003f04270 */
[----:B------:R-:W-:Y:S01]  /*10560*/  IMAD.MOV.U32 R5, RZ, RZ, c[0x0][0x188] ;  /* 0x00006200ff057624 */ /* 0x000fe200078e00ff */
[----:B------:R-:W-:-:S03]  /*10570*/  PRMT R24, RZ, 0x7610, R24 ;  /* 0x00007610ff187816 */ /* 0x000fc60000000018 */
[----:B------:R-:W-:Y:S01]  /*10580*/  IMAD R5, R5, 0x15, RZ ;  /* 0x0000001505057824 */ /* 0x000fe200078e02ff */
[----:B------:R-:W-:-:S03]  /*10590*/  ISETP.GT.AND P1, PT, R21, 0x16, PT ;  /* 0x000000161500780c */ /* 0x000fc60003f24270 */
[----:B------:R-:W-:Y:S01]  /*105a0*/  IMAD.WIDE R4, R5, 0x2, R28 ;  /* 0x0000000205047825 */ /* 0x000fe200078e021c */
[----:B------:R-:W-:-:S04]  /*105b0*/  PRMT R23, RZ, 0x7610, R23 ;  /* 0x00007610ff177816 */ /* 0x000fc80000000017 */
[----:B------:R0:W4:Y:S01]  /*105c0*/  @P0 LDG.E.U16 R24, [R4.64] ;  /* 0x0000000404180981 */ /* 0x000122000c1e1500 */
[----:B------:R-:W-:Y:S02]  /*105d0*/  ISETP.GT.AND P0, PT, R21, 0x17, PT ;  /* 0x000000171500780c */ /* 0x000fe40003f04270 */
[----:B------:R-:W-:Y:S02]  /*105e0*/  PRMT R22, RZ, 0x7610, R22 ;  /* 0x00007610ff167816 */ /* 0x000fe40000000016 */
[----:B-1----:R-:W-:Y:S02]  /*105f0*/  PRMT R7, RZ, 0x7610, R7 ;  /* 0x00007610ff077816 */ /* 0x002fe40000000007 */
[----:B------:R-:W-:Y:S02]  /*10600*/  PRMT R8, RZ, 0x7610, R8 ;  /* 0x00007610ff087816 */ /* 0x000fe40000000008 */
[----:B------:R-:W-:Y:S01]  /*10610*/  PRMT R9, RZ, 0x7610, R9 ;  /* 0x00007610ff097816 */ /* 0x000fe20000000009 */
[----:B------:R1:W-:Y:S04]  /*10620*/  STL [R1+0x34], R27 ;  /* 0x0000341b01007387 */ /* 0x0003e80000100800 */
[----:B-1----:R-:W4:Y:S04]  /*10630*/  LDL.LU R27, [R1+0x22e8] ;  /* 0x0022e800011b7983 */ /* 0x002f280000300800 */
[----:B------:R1:W-:Y:S04]  /*10640*/  STL [R1+0x48], R2 ;  /* 0x0000480201007387 */ /* 0x0003e80000100800 */
[----:B-1----:R-:W4:Y:S04]  /*10650*/  LDL.LU R2, [R1+0x22e4] ;  /* 0x0022e40001027983 */ /* 0x002f280000300800 */
[----:B--2---:R1:W-:Y:S04]  /*10660*/  STL [R1+0x50], R0 ;  /* 0x0000500001007387 */ /* 0x0043e80000100800 */
[----:B-1----:R-:W2:Y:S04]  /*10670*/  LDL.LU R0, [R1+0x22e0] ;  /* 0x0022e00001007983 */ /* 0x002ea80000300800 */
[----:B------:R1:W-:Y:S04]  /*10680*/  STL [R1+0x58], R25 ;  /* 0x0000581901007387 */ /* 0x0003e80000100800 */
[----:B-1----:R-:W2:Y:S04]  /*10690*/  LDL.LU R25, [R1+0x22dc] ;  /* 0x0022dc0001197983 */ /* 0x002ea80000300800 */
[----:B------:R-:W-:Y:S04]  /*106a0*/  STL [R1+0x2248], R12 ;  /* 0x0022480c01007387 */ /* 0x000fe80000100800 */
[----:B------:R-:W-:Y:S04]  /*106b0*/  STL [R1+0x224c], R12 ;  /* 0x00224c0c01007387 */ /* 0x000fe80000100800 */
[----:B------:R-:W-:Y:S04]  /*106c0*/  STL [R1+0x2234], R14 ;  /* 0x0022340e01007387 */ /* 0x000fe80000100800 */
[----:B------:R-:W-:Y:S04]  /*106d0*/  STL [R1+0x2238], R14 ;  /* 0x0022380e01007387 */ /* 0x000fe80000100800 */
[----:B------:R-:W-:Y:S04]  /*106e0*/  STL [R1+0x223c], R14 ;  /* 0x00223c0e01007387 */ /* 0x000fe80000100800 */
[----:B------:R-:W-:Y:S04]  /*106f0*/  STL [R1+0x222c], R17 ;  /* 0x00222c1101007387 */ /* 0x000fe80000100800 */
[----:B------:R-:W-:Y:S04]  /*10700*/  STL [R1+0x2230], R17 ;  /* 0x0022301101007387 */ /* 0x000fe80000100800 */
[----:B---3--:R1:W-:Y:S02]  /*10710*/  STL [R1+0x2228], R20 ;  /* 0x0022281401007387 */ /* 0x0083e40000100800 */
[----:B-1----:R-:W-:-:S04]  /*10720*/  IMAD.MOV.U32 R20, RZ, RZ, c[0x0][0x188] ;  /* 0x00006200ff147624 */ /* 0x002fc800078e00ff */
[----:B------:R-:W-:-:S04]  /*10730*/  IMAD R20, R20, 0x16, RZ ;  /* 0x0000001614147824 */ /* 0x000fc800078e02ff */
[----:B0-----:R-:W-:-:S04]  /*10740*/  IMAD.WIDE R4, R20, 0x2, R28 ;  /* 0x0000000214047825 */ /* 0x001fc800078e021c */
[----:B------:R-:W-:Y:S01]  /*10750*/  IMAD.MOV.U32 R20, RZ, RZ, c[0x0][0x188] ;  /* 0x00006200ff147624 */ /* 0x000fe200078e00ff */
[----:B------:R0:W3:Y:S03]  /*10760*/  @P1 LDG.E.U16 R23, [R4.64] ;  /* 0x0000000404171981 */ /* 0x0000e6000c1e1500 */
[----:B------:R-:W-:Y:S01]  /*10770*/  IMAD R20, R20, 0x17, RZ ;  /* 0x0000001714147824 */ /* 0x000fe200078e02ff */
[----:B------:R-:W-:-:S03]  /*10780*/  ISETP.GT.AND P1, PT, R21, 0x18, PT ;  /* 0x000000181500780c */ /* 0x000fc60003f24270 */
[----:B0-----:R-:W-:-:S04]  /*10790*/  IMAD.WIDE R4, R20, 0x2, R28 ;  /* 0x0000000214047825 */ /* 0x001fc800078e021c */
[----:B------:R-:W-:Y:S01]  /*107a0*/  IMAD.MOV.U32 R20, RZ, RZ, c[0x0][0x188] ;  /* 0x00006200ff147624 */ /* 0x000fe200078e00ff */
[----:B------:R0:W2:Y:S03]  /*107b0*/  @P0 LDG.E.U16 R22, [R4.64] ;  /* 0x0000000404160981 */ /* 0x0000a6000c1e1500 */
        /* <DEDUP_REMOVED lines=16> */
[----:B------:R-:W-:Y:S02]  /*108c0*/  PRMT R11, RZ, 0x7610, R11 ;  /* 0x00007610ff0b7816 */ /* 0x000fe4000000000b */
[----:B------:R-:W-:Y:S01]  /*108d0*/  ISETP.GT.AND P1, PT, R21, 0x1c, PT ;  /* 0x0000001c1500780c */ /* 0x000fe20003f24270 */
        /* <DEDUP_REMOVED lines=10> */
[----:B------:R-:W-:Y:S02]  /*10980*/  ISETP.GT.AND P1, PT, R21, 0x1e, PT ;  /* 0x0000001e1500780c */ /* 0x000fe40003f24270 */
[----:B----4-:R-:W-:Y:S01]  /*10990*/  PRMT R16, RZ, 0x7610, R16 ;  /* 0x00007610ff107816 */ /* 0x010fe20000000010 */
[----:B0-----:R-:W-:-:S04]  /*109a0*/  IMAD.WIDE R4, R20, 0x2, R28 ;  /* 0x0000000214047825 */ /* 0x001fc800078e021c */
[----:B------:R-:W-:Y:S01]  /*109b0*/  IMAD.MOV.U32 R20, RZ, RZ, c[0x0][0x188] ;  /* 0x00006200ff147624 */ /* 0x000fe200078e00ff */
[----:B------:R0:W4:Y:S03]  /*109c0*/  @P0 LDG.E.U16 R16, [R4.64] ;  /* 0x0000000404100981 */ /* 0x000126000c1e1500 */
[----:B------:R-:W-:Y:S01]  /*109d0*/  IMAD R20, R20, 0x1e, RZ ;  /* 0x0000001e14147824 */ /* 0x000fe200078e02ff */
[----:B------:R-:W-:-:S03]  /*109e0*/  PRMT R18, RZ, 0x7610, R18 ;  /* 0x00007610ff127816 */ /* 0x000fc60000000012 */
[----:B0-----:R-:W-:-:S05]  /*109f0*/  IMAD.WIDE R4, R20, 0x2, R28 ;  /* 0x0000000214047825 */ /* 0x001fca00078e021c */
[----:B------:R0:W4:Y:S01]  /*10a00*/  @P1 LDG.E.U16 R18, [R4.64] ;  /* 0x0000000404121981 */ /* 0x000122000c1e1500 */
[----:B------:R-:W-:Y:S01]  /*10a10*/  ISETP.GT.AND P0, PT, R21, 0x1f, PT ;  /* 0x0000001f1500780c */ /* 0x000fe20003f04270 */
[----:B------:R-:W-:-:S04]  /*10a20*/  IMAD.MOV.U32 R20, RZ, RZ, c[0x0][0x188] ;  /* 0x00006200ff147624 */ /* 0x000fc800078e00ff */
[----:B------:R-:W-:Y:S01]  /*10a30*/  IMAD R20, R20, 0x1f, RZ ;  /* 0x0000001f14147824 */ /* 0x000fe200078e02ff */
[----:B------:R1:W-:Y:S03]  /*10a40*/  STL [R1+0x4], R24 ;  /* 0x0000041801007387 */ /* 0x0003e60000100800 */
[----:B0-----:R-:W-:Y:S01]  /*10a50*/  IMAD.WIDE R4, R20, 0x2, R28 ;  /* 0x0000000214047825 */ /* 0x001fe200078e021c */
[----:B-1----:R-:W4:Y:S01]  /*10a60*/  LDL.LU R24, [R1+0x22d8] ;  /* 0x0022d80001187983 */ /* 0x002f220000300800 */
[----:B------:R-:W-:-:S06]  /*10a70*/  PRMT R27, RZ, 0x7610, R27 ;  /* 0x00007610ff1b7816 */ /* 0x000fcc000000001b */
[----:B------:R0:W4:Y:S04]  /*10a80*/  @P0 LDG.E.U16 R27, [R4.64] ;  /* 0x00000004041b0981 */ /* 0x000128000c1e1500 */
[----:B---3--:R1:W-:Y:S04]  /*10a90*/  STL [R1+0x24], R23 ;  /* 0x0000241701007387 */ /* 0x0083e80000100800 */
[----:B-1----:R-:W3:Y:S04]  /*10aa0*/  LDL.LU R23, [R1+0x22d4] ;  /* 0x0022d40001177983 */ /* 0x002ee80000300800 */
[----:B--2---:R1:W-:Y:S04]  /*10ab0*/  STL [R1+0x3c], R22 ;  /* 0x00003c1601007387 */ /* 0x0043e80000100800 */
[----:B-1----:R-:W2:Y:S04]  /*10ac0*/  LDL.LU R22, [R1+0x22d0] ;  /* 0x0022d00001167983 */ /* 0x002ea80000300800 */
[----:B----4-:R-:W-:Y:S04]  /*10ad0*/  STL [R1+0x2214], R16 ;  /* 0x0022141001007387 */ /* 0x010fe80000100800 */
[----:B------:R-:W-:Y:S04]  /*10ae0*/  STL [R1+0x2218], R16 ;  /* 0x0022181001007387 */ /* 0x000fe80000100800 */
[----:B------:R-:W-:Y:S04]  /*10af0*/  STL [R1+0x2204], R18 ;  /* 0x0022041201007387 */ /* 0x000fe80000100800 */
[----:B------:R1:W-:Y:S04]  /*10b00*/  STL [R1+0x2208], R18 ;  /* 0x0022081201007387 */ /* 0x0003e80000100800 */
[----:B0-----:R-:W4:Y:S04]  /*10b10*/  LDL R5, [R1+0xd04] ;  /* 0x000d040001057983 */ /* 0x001f280000100800 */
[----:B------:R-:W0:Y:S04]  /*10b20*/  S2R R4, SR_TID.X ;  /* 0x0000000000047919 */ /* 0x000e280000002100 */
[----:B------:R-:W2:Y:S04]  /*10b30*/  LDL R20, [R1+0x1058] ;  /* 0x0010580001147983 */ /* 0x000ea80000100800 */
[----:B-1----:R-:W2:Y:S01]  /*10b40*/  LDL R18, [R1+0xfb0] ;  /* 0x000fb00001127983 */ /* 0x002ea20000100800 */
[----:B------:R-:W-:-:S02]  /*10b50*/  ISETP.GT.AND P1, PT, R21, RZ, PT ;  /* 0x000000ff1500720c */ /* 0x000fc40003f24270 */
[----:B0-----:R-:W-:-:S04]  /*10b60*/  LOP3.LUT R4, R4, 0x1f, RZ, 0xc0, !PT ;  /* 0x0000001f04047812 */ /* 0x001fc800078ec0ff */
[----:B------:R-:W-:Y:S01]  /*10b70*/  ISETP.GE.AND P0, PT, R4, R21, PT ;  /* 0x000000150400720c */ /* 0x000fe20003f06270 */
        /* <DEDUP_REMOVED lines=8> */
[----:B------:R-:W2:Y:S01]  /*10c00*/  LDL.LU R21, [R1+0x22cc] ;  /* 0x0022cc0001157983 */ /* 0x000ea20000300800 */
[----:B----4-:R-:W-:-:S03]  /*10c10*/  IADD3 R4, P2, R5, R2, RZ ;  /* 0x0000000205047210 */ /* 0x010fc60007f5e0ff */
[----:B------:R-:W4:Y:S01]  /*10c20*/  LDL R5, [R1+0xc5c] ;  /* 0x000c5c0001057983 */ /* 0x000f220000100800 */
[----:B------:R-:W-:-:S06]  /*10c30*/  PRMT R6, RZ, 0x7610, R6 ;  /* 0x00007610ff067816 */ /* 0x000fcc0000000006 */
[----:B------:R0:W2:Y:S01]  /*10c40*/  @P1 LDG.E.U16 R6, [R28.64] ;  /* 0x000000041c061981 */ /* 0x0000a2000c1e1500 */
[----:B------:R-:W-:-:S03]  /*10c50*/  PRMT R26, RZ, 0x7610, R26 ;  /* 0x00007610ff1a7816 */ /* 0x000fc6000000001a */
[----:B------:R0:W-:Y:S04]  /*10c60*/  STL [R1+0x109c], R28 ;  /* 0x00109c1c01007387 */ /* 0x0001e80000100800 */
[----:B0-----:R-:W3:Y:S04]  /*10c70*/  LDL.LU R28, [R1+0xe54] ;  /* 0x000e5400011c7983 */ /* 0x001ee80000300800 */
[----:B------:R0:W-:Y:S04]  /*10c80*/  STL [R1+0x1098], R29 ;  /* 0x0010981d01007387 */ /* 0x0001e80000100800 */
[----:B0-----:R-:W3:Y:S04]  /*10c90*/  LDL.LU R29, [R1+0xfa8] ;  /* 0x000fa800011d7983 */ /* 0x001ee80000300800 */
[----:B------:R-:W-:Y:S01]  /*10ca0*/  BAR.SYNC.DEFER_BLOCKING 0x0 ;  /* 0x0000000000007b1d */ /* 0x000fe20000010000 */
[----:B----4-:R-:W-:-:S05]  /*10cb0*/  IMAD.X R5, R5, 0x1, R0, P2 ;  /* 0x0000000105057824 */ /* 0x010fca00010e0600 */
[----:B------:R2:W4:Y:S01]  /*10cc0*/  @!P0 LDG.E.U16 R26, [R4.64] ;  /* 0x00000004041a8981 */ /* 0x000522000c1e1500 */
[----:B------:R-:W-:Y:S02]  /*10cd0*/  PRMT R25, RZ, 0x7610, R25 ;  /* 0x00007610ff197816 */ /* 0x000fe40000000019 */
[----:B--2---:R-:W-:-:S05]  /*10ce0*/  IADD3 R4, P1, R20, R2, RZ ;  /* 0x0000000214047210 */ /* 0x004fca0007f3e0ff */
[----:B------:R-:W-:-:S05]  /*10cf0*/  IMAD.X R5, R18, 0x1, R0, P1 ;  /* 0x0000000112057824 */ /* 0x000fca00008e0600 */
[----:B------:R3:W2:Y:S01]  /*10d00*/  @!P0 LDG.E.U16 R25, [R4.64] ;  /* 0x0000000404198981 */ /* 0x0006a2000c1e1500 */
[----:B------:R-:W-:Y:S02]  /*10d10*/  PRMT R24, RZ, 0x7610, R24 ;  /* 0x00007610ff187816 */ /* 0x000fe40000000018 */
[----:B---3--:R-:W-:-:S05]  /*10d20*/  IADD3 R4, P1, R29, R2, RZ ;  /* 0x000000021d047210 */ /* 0x008fca0007f3e0ff */
[----:B------:R-:W-:-:S05]  /*10d30*/  IMAD.X R5, R28, 0x1, R0, P1 ;  /* 0x000000011c057824 */ /* 0x000fca00008e0600 */
[----:B------:R0:W3:Y:S04]  /*10d40*/  @!P0 LDG.E.U16 R24, [R4.64] ;  /* 0x0000000404188981 */ /* 0x0000e8000c1e1500 */
[----:B----4-:R1:W-:Y:S04]  /*10d50*/  STL [R1+0x4e0], R26 ;  /* 0x0004e01a01007387 */ /* 0x0103e80000100800 */
[----:B-1----:R-:W4:Y:S04]  /*10d60*/  LDL.LU R26, [R1+0x22c8] ;  /* 0x0022c800011a7983 */ /* 0x002f280000300800 */
[----:B------:R-:W2:Y:S04]  /*10d70*/  LDL R20, [R1+0xf98] ;  /* 0x000f980001147983 */ /* 0x000ea80000100800 */
[----:B------:R-:W2:Y:S04]  /*10d80*/  LDL R18, [R1+0xcf8] ;  /* 0x000cf80001127983 */ /* 0x000ea80000100800 */
[----:B------:R-:W-:Y:S04]  /*10d90*/  STL [R1+0x10c0], R29 ;  /* 0x0010c01d01007387 */ /* 0x000fe80000100800 */
[----:B------:R-:W-:Y:S04]  /*10da0*/  STL [R1+0x10c4], R28 ;  /* 0x0010c41c01007387 */ /* 0x000fe80000100800 */
[----:B0-----:R-:W2:Y:S04]  /*10db0*/  LDL R5, [R1+0xe4c] ;  /* 0x000e4c0001057983 */ /* 0x001ea80000100800 */
[----:B---3--:R-:W-:Y:S01]  /*10dc0*/  STL [R1+0x21e8], R24 ;  /* 0x0021e81801007387 */ /* 0x008fe20000100800 */
[----:B--2---:R-:W-:-:S03]  /*10dd0*/  IADD3 R4, P1, R5, R2, RZ ;  /* 0x0000000205047210 */ /* 0x004fc60007f3e0ff */
[----:B------:R-:W2:Y:S01]  /*10de0*/  LDL R5, [R1+0xd00] ;  /* 0x000d000001057983 */ /* 0x000ea20000100800 */
[----:B------:R-:W-:Y:S01]  /*10df0*/  PRMT R23, RZ, 0x7610, R23 ;  /* 0x00007610ff177816 */ /* 0x000fe20000000017 */
[----:B--2---:R-:W-:-:S05]  /*10e00*/  IMAD.X R5, R5, 0x1, R0, P1 ;  /* 0x0000000105057824 */ /* 0x004fca00008e0600 */
[----:B------:R0:W2:Y:S04]  /*10e10*/  @!P0 LDG.E.U16 R23, [R4.64] ;  /* 0x0000000404178981 */ /* 0x0000a8000c1e1500 */
[----:B0-----:R-:W3:Y:S02]  /*10e20*/  LDL R5, [R1+0xf9c] ;  /* 0x000f9c0001057983 */ /* 0x001ee40000100800 */
[----:B---3--:R-:W-:Y:S02]  /*10e30*/  IADD3 R4, P1, R5, R2, RZ ;  /* 0x0000000205047210 */ /* 0x008fe40007f3e0ff */
[----:B------:R-:W3:Y:S01]  /*10e40*/  LDL R5, [R1+0xe48] ;  /* 0x000e480001057983 */ /* 0x000ee20000100800 */
[----:B------:R-:W-:Y:S02]  /*10e50*/  PRMT R22, RZ, 0x7610, R22 ;  /* 0x00007610ff167816 */ /* 0x000fe40000000016 */
[----:B---3--:R-:W-:-:S05]  /*10e60*/  IMAD.X R5, R5, 0x1, R0, P1 ;  /* 0x0000000105057824 */ /* 0x008fca00008e0600 */
[----:B------:R0:W3:Y:S04]  /*10e70*/  @!P0 LDG.E.U16 R22, [R4.64] ;  /* 0x0000000404168981 */ /* 0x0000e8000c1e1500 */
[----:B0-----:R-:W2:Y:S01]  /*10e80*/  LDL R5, [R1+0x1050] ;  /* 0x0010500001057983 */ /* 0x001ea20000100800 */
[----:B------:R-:W-:-:S03]  /*10e90*/  PRMT R21, RZ, 0x7610, R21 ;  /* 0x00007610ff157816 */ /* 0x000fc60000000015 */
[----:B---3--:R-:W-:Y:S01]  /*10ea0*/  STL [R1+0x21e4], R22 ;  /* 0x0021e41601007387 */ /* 0x008fe20000100800 */
[----:B--2---:R-:W-:-:S05]  /*10eb0*/  IADD3 R4, P1, R5, R2, RZ ;  /* 0x0000000205047210 */ /* 0x004fca0007f3e0ff */
[----:B------:R-:W-:Y:S01]  /*10ec0*/  IMAD.X R5, R20, 0x1, R0, P1 ;  /* 0x0000000114057824 */ /* 0x000fe200008e0600 */
[----:B----4-:R-:W-:Y:S01]  /*10ed0*/  PRMT R26, RZ, 0x7610, R26 ;  /* 0x00007610ff1a7816 */ /* 0x010fe2000000001a */
[----:B------:R-:W2:Y:S04]  /*10ee0*/  LDL R20, [R1+0xcf0] ;  /* 0x000cf00001147983 */ /* 0x000ea80000100800 */
[----:B------:R0:W3:Y:S04]  /*10ef0*/  @!P0 LDG.E.U16 R21, [R4.64] ;  /* 0x0000000404158981 */ /* 0x0000e8000c1e1500 */
[----:B0-----:R-:W4:Y:S04]  /*10f00*/  LDL R5, [R1+0xe3c] ;  /* 0x000e3c0001057983 */ /* 0x001f280000100800 */
[----:B---3--:R-:W-:Y:S01]  /*10f10*/  STL [R1+0x21e0], R21 ;  /* 0x0021e01501007387 */ /* 0x008fe20000100800 */
[----:B----4-:R-:W-:-:S05]  /*10f20*/  IADD3 R4, P1, R5, R2, RZ ;  /* 0x0000000205047210 */ /* 0x010fca0007f3e0ff */
[----:B------:R-:W-:Y:S02]  /*10f30*/  IMAD.X R5, R18, 0x1, R0, P1 ;  /* 0x0000000112057824 */ /* 0x000fe400008e0600 */
[----:B------:R-:W3:Y:S04]  /*10f40*/  LDL R18, [R1+0xe28] ;  /* 0x000e280001127983 */ /* 0x000ee80000100800 */
[----:B------:R0:W4:Y:S04]  /*10f50*/  @!P0 LDG.E.U16 R26, [R4.64] ;  /* 0x00000004041a8981 */ /* 0x000128000c1e1500 */
[----:B0-----:R-:W2:Y:S04]  /*10f60*/  LDL R5, [R1+0xf8c] ;  /* 0x000f8c0001057983 */ /* 0x001ea80000100800 */
[----:B----4-:R-:W-:Y:S01]  /*10f70*/  STL [R1+0x21dc], R26 ;  /* 0x0021dc1a01007387 */ /* 0x010fe20000100800 */
[----:B--2---:R-:W-:-:S03]  /*10f80*/  IADD3 R4, P1, R5, R2, RZ ;  /* 0x0000000205047210 */ /* 0x004fc60007f3e0ff */
[----:B------:R-:W2:Y:S01]  /*10f90*/  LDL R5, [R1+0xe38] ;  /* 0x000e380001057983 */ /* 0x000ea20000100800 */
[----:B------:R-:W-:Y:S01]  /*10fa0*/  PRMT R3, RZ, 0x7610, R3 ;  /* 0x00007610ff037816 */ /* 0x000fe20000000003 */
[----:B--2---:R-:W-:-:S05]  /*10fb0*/  IMAD.X R5, R5, 0x1, R0, P1 ;  /* 0x0000000105057824 */ /* 0x004fca00008e0600 */
[----:B------:R-:W2:Y:S04]  /*10fc0*/  @!P0 LDG.E.U16 R3, [R4.64] ;  /* 0x0000000404038981 */ /* 0x000ea8000c1e1500 */
[----:B--2---:R0:W-:Y:S04]  /*10fd0*/  STL [R1], R3 ;  /* 0x0000000301007387 */ /* 0x0041e80000100800 */
[----:B0-----:R-:W2:Y:S04]  /*10fe0*/  LDL.LU R3, [R1+0x22c4] ;  /* 0x0022c40001037983 */ /* 0x001ea80000300800 */
[----:B------:R-:W4:Y:S02]  /*10ff0*/  LDL R5, [R1+0x1048] ;  /* 0x0010480001057983 */ /* 0x000f240000100800 */
[----:B----4-:R-:W-:-:S02]  /*11000*/  IADD3 R4, P1, R5, R2, RZ ;  /* 0x0000000205047210 */ /* 0x010fc40007f3e0ff */
[----:B------:R-:W4:Y:S01]  /*11010*/  LDL R5, [R1+0xf88] ;  /* 0x000f880001057983 */ /* 0x000f220000100800 */
[----:B--2---:R-:W-:Y:S02]  /*11020*/  PRMT R3, RZ, 0x7610, R3 ;  /* 0x00007610ff037816 */ /* 0x004fe40000000003 */
[----:B----4-:R-:W-:-:S05]  /*11030*/  IMAD.X R5, R5, 0x1, R0, P1 ;  /* 0x0000000105057824 */ /* 0x010fca00008e0600 */
[----:B------:R-:W2:Y:S04]  /*11040*/  @!P0 LDG.E.U16 R3, [R4.64] ;  /* 0x0000000404038981 */ /* 0x000ea8000c1e1500 */
[----:B--2---:R0:W-:Y:S04]  /*11050*/  STL [R1+0xc], R3 ;  /* 0x00000c0301007387 */ /* 0x0041e80000100800 */
[----:B0-----:R-:W2:Y:S04]  /*11060*/  LDL.LU R3, [R1+0x22c0] ;  /* 0x0022c00001037983 */ /* 0x001ea80000300800 */
[----:B------:R-:W4:Y:S01]  /*11070*/  LDL R5, [R1+0xe2c] ;  /* 0x000e2c0001057983 */ /* 0x000f220000100800 */
[----:B--2---:R-:W-:-:S02]  /*11080*/  PRMT R3, RZ, 0x7610, R3 ;  /* 0x00007610ff037816 */ /* 0x004fc40000000003 */
[----:B----4-:R-:W-:-:S05]  /*11090*/  IADD3 R4, P1, R5, R2, RZ ;  /* 0x0000000205047210 */ /* 0x010fca0007f3e0ff */
[----:B------:R-:W-:Y:S02]  /*110a0*/  IMAD.X R5, R20, 0x1, R0, P1 ;  /* 0x0000000114057824 */ /* 0x000fe400008e0600 */
[----:B------:R-:W2:Y:S04]  /*110b0*/  LDL R20, [R1+0xe18] ;  /* 0x000e180001147983 */ /* 0x000ea80000100800 */
[----:B------:R-:W4:Y:S04]  /*110c0*/  @!P0 LDG.E.U16 R3, [R4.64] ;  /* 0x0000000404038981 */ /* 0x000f28000c1e1500 */
[----:B----4-:R0:W-:Y:S04]  /*110d0*/  STL [R1+0x10], R3 ;  /* 0x0000100301007387 */ /* 0x0101e80000100800 */
[----:B0-----:R-:W4:Y:S04]  /*110e0*/  LDL.LU R3, [R1+0x22bc] ;  /* 0x0022bc0001037983 */ /* 0x001f280000300800 */
[----:B------:R-:W2:Y:S01]  /*110f0*/  LDL R5, [R1+0xf7c] ;  /* 0x000f7c0001057983 */ /* 0x000ea20000100800 */
[----:B----4-:R-:W-:-:S02]  /*11100*/  PRMT R3, RZ, 0x7610, R3 ;  /* 0x00007610ff037816 */ /* 0x010fc40000000003 */
[----:B--2---:R-:W-:-:S05]  /*11110*/  IADD3 R4, P1, R5, R2, RZ ;  /* 0x0000000205047210 */ /* 0x004fca0007f3e0ff */
[----:B---3--:R-:W-:Y:S02]  /*11120*/  IMAD.X R5, R18, 0x1, R0, P1 ;  /* 0x0000000112057824 */ /* 0x008fe400008e0600 */
[----:B------:R-:W2:Y:S04]  /*11130*/  LDL R18, [R1+0xf68] ;  /* 0x000f680001127983 */ /* 0x000ea80000100800 */
[----:B------:R-:W3:Y:S04]  /*11140*/  @!P0 LDG.E.U16 R3, [R4.64] ;  /* 0x0000000404038981 */ /* 0x000ee8000c1e1500 */
[----:B---3--:R0:W-:Y:S04]  /*11150*/  STL [R1+0x18], R3 ;  /* 0x0000180301007387 */ /* 0x0081e80000100800 */
[----:B0-----:R-:W3:Y:S04]  /*11160*/  LDL.LU R3, [R1+0x22b8] ;  /* 0x0022b80001037983 */ /* 0x001ee80000300800 */
[----:B------:R-:W4:Y:S02]  /*11170*/  LDL R5, [R1+0x1040] ;  /* 0x0010400001057983 */ /* 0x000f240000100800 */
[----:B----4-:R-:W-:-:S02]  /*11180*/  IADD3 R4, P1, R5, R2, RZ ;  /* 0x0000000205047210 */ /* 0x010fc40007f3e0ff */
[----:B------:R-:W4:Y:S01]  /*11190*/  LDL R5, [R1+0xf78] ;  /* 0x000f780001057983 */ /* 0x000f220000100800 */
[----:B---3--:R-:W-:Y:S02]  /*111a0*/  PRMT R3, RZ, 0x7610, R3 ;  /* 0x00007610ff037816 */ /* 0x008fe40000000003 */
[----:B----4-:R-:W-:-:S05]  /*111b0*/  IMAD.X R5, R5, 0x1, R0, P1 ;  /* 0x0000000105057824 */ /* 0x010fca00008e0600 */
        /* <DEDUP_REMOVED lines=11> */
[----:B------:R-:W4:Y:S01]  /*11270*/  LDL R5, [R1+0xf6c] ;  /* 0x000f6c0001057983 */ /* 0x000f220000100800 */
[----:B---3--:R-:W-:-:S02]  /*11280*/  PRMT R3, RZ, 0x7610, R3 ;  /* 0x00007610ff037816 */ /* 0x008fc40000000003 */
[----:B----4-:R-:W-:-:S05]  /*11290*/  IADD3 R4, P1, R5, R2, RZ ;  /* 0x0000000205047210 */ /* 0x010fca0007f3e0ff */
[----:B------:R-:W-:Y:S02]  /*112a0*/  IMAD.X R5, R20, 0x1, R0, P1 ;  /* 0x0000000114057824 */ /* 0x000fe400008e0600 */
[----:B------:R-:W3:Y:S04]  /*112b0*/  LDL R20, [R1+0xf58] ;  /* 0x000f580001147983 */ /* 0x000ee80000100800 */
[----:B------:R-:W4:Y:S04]  /*112c0*/  @!P0 LDG.E.U16 R3, [R4.64] ;  /* 0x0000000404038981 */ /* 0x000f28000c1e1500 */
[----:B----4-:R0:W-:Y:S04]  /*112d0*/  STL [R1+0x2c], R3 ;  /* 0x00002c0301007387 */ /* 0x0101e80000100800 */
[----:B0-----:R-:W4:Y:S04]  /*112e0*/  LDL.LU R3, [R1+0x22ac] ;  /* 0x0022ac0001037983 */ /* 0x001f280000300800 */
[----:B------:R-:W2:Y:S01]  /*112f0*/  LDL R5, [R1+0x1038] ;  /* 0x0010380001057983 */ /* 0x000ea20000100800 */
[----:B----4-:R-:W-:-:S02]  /*11300*/  PRMT R3, RZ, 0x7610, R3 ;  /* 0x00007610ff037816 */ /* 0x010fc40000000003 */
[----:B--2---:R-:W-:-:S05]  /*11310*/  IADD3 R4, P1, R5, R2, RZ ;  /* 0x0000000205047210 */ /* 0x004fca0007f3e0ff */
[----:B------:R-:W-:Y:S02]  /*11320*/  IMAD.X R5, R18, 0x1, R0, P1 ;  /* 0x0000000112057824 */ /* 0x000fe400008e0600 */
[----:B------:R-:W2:Y:S04]  /*11330*/  LDL R18, [R1+0xcd8] ;  /* 0x000cd80001127983 */ /* 0x000ea80000100800 */
[----:B------:R-:W4:Y:S04]  /*11340*/  @!P0 LDG.E.U16 R3, [R4.64] ;  /* 0x0000000404038981 */ /* 0x000f28000c1e1500 */
[----:B----4-:R0:W-:Y:S04]  /*11350*/  STL [R1+0x30], R3 ;  /* 0x0000300301007387 */ /* 0x0101e80000100800 */
[----:B0-----:R-:W4:Y:S04]  /*11360*/  LDL.LU R3, [R1+0x22a8] ;  /* 0x0022a80001037983 */ /* 0x001f280000300800 */
[----:B------:R-:W2:Y:S02]  /*11370*/  LDL R5, [R1+0xe0c] ;  /* 0x000e0c0001057983 */ /* 0x000ea40000100800 */
[----:B--2---:R-:W-:-:S02]  /*11380*/  IADD3 R4, P1, R5, R2, RZ ;  /* 0x0000000205047210 */ /* 0x004fc40007f3e0ff */
[----:B------:R-:W2:Y:S01]  /*11390*/  LDL R5, [R1+0xce0] ;  /* 0x000ce00001057983 */ /* 0x000ea20000100800 */
[----:B----4-:R-:W-:Y:S02]  /*113a0*/  PRMT R3, RZ, 0x7610, R3 ;  /* 0x00007610ff037816 */ /* 0x010fe40000000003 */
[----:B--2---:R-:W-:-:S05]  /*113b0*/  IMAD.X R5, R5, 0x1, R0, P1 ;  /* 0x0000000105057824 */ /* 0x004fca00008e0600 */
[----:B------:R-:W2:Y:S04]  /*113c0*/  @!P0 LDG.E.U16 R3, [R4.64] ;  /* 0x0000000404038981 */ /* 0x000ea8000c1e1500 */
[----:B--2---:R0:W-:Y:S04]  /*113d0*/  STL [R1+0x38], R3 ;  /* 0x0000380301007387 */ /* 0x0041e80000100800 */
        /* <DEDUP_REMOVED lines=12> */
[----:B---3--:R-:W-:Y:S02]  /*114a0*/  IMAD.X R5, R20, 0x1, R0, P1 ;  /* 0x0000000114057824 */ /* 0x008fe400008e0600 */
[----:B------:R-:W2:Y:S04]  /*114b0*/  LDL R20, [R1+0xcd0] ;  /* 0x000cd00001147983 */ /* 0x000ea80000100800 */
        /* <DEDUP_REMOVED lines=118> */
[----:B------:R-:W-:Y:S02]  /*11c20*/  PRMT R16, RZ, 0x7610, R16 ;  /* 0x00007610ff107816 */ /* 0x000fe40000000010 */
[----:B----4-:R-:W-:-:S05]  /*11c30*/  IMAD.X R5, R5, 0x1, R0, P1 ;  /* 0x0000000105057824 */ /* 0x010fca00008e0600 */
[----:B------:R0:W4:Y:S04]  /*11c40*/  @!P0 LDG.E.U16 R16, [R4.64] ;  /* 0x0000000404108981 */ /* 0x000128000c1e1500 */
[----:B0-----:R-:W3:Y:S01]  /*11c50*/  LDL R5, [R1+0xdac] ;  /* 0x000dac0001057983 */ /* 0x001ee20000100800 */
[----:B--2---:R-:W-:Y:S02]  /*11c60*/  PRMT R3, RZ, 0x7610, R3 ;  /* 0x00007610ff037816 */ /* 0x004fe40000000003 */
[----:B---3--:R-:W-:-:S05]  /*11c70*/  IADD3 R4, P1, R5, R2, RZ ;  /* 0x0000000205047210 */ /* 0x008fca0007f3e0ff */
[----:B------:R-:W-:-:S05]  /*11c80*/  IMAD.X R5, R20, 0x1, R0, P1 ;  /* 0x0000000114057824 */ /* 0x000fca00008e0600 */
[----:B------:R-:W2:Y:S04]  /*11c90*/  @!P0 LDG.E.U16 R3, [R4.64] ;  /* 0x0000000404038981 */ /* 0x000ea8000c1e1500 */
[----:B----4-:R0:W-:Y:S04]  /*11ca0*/  STL [R1+0xf4], R16 ;  /* 0x0000f41001007387 */ /* 0x0101e80000100800 */
[----:B------:R-:W3:Y:S04]  /*11cb0*/  LDL R20, [R1+0xeec] ;  /* 0x000eec0001147983 */ /* 0x000ee80000100800 */
[----:B0-----:R-:W4:Y:S04]  /*11cc0*/  LDL R16, [R1+0xca8] ;  /* 0x000ca80001107983 */ /* 0x001f280000100800 */
[----:B--2---:R0:W-:Y:S04]  /*11cd0*/  STL [R1+0xf8], R3 ;  /* 0x0000f80301007387 */ /* 0x0041e80000100800 */
[----:B0-----:R-:W2:Y:S04]  /*11ce0*/  LDL.LU R3, [R1+0x2260] ;  /* 0x0022600001037983 */ /* 0x001ea80000300800 */
[----:B------:R-:W3:Y:S01]  /*11cf0*/  LDL R5, [R1+0xda8] ;  /* 0x000da80001057983 */ /* 0x000ee20000100800 */
[----:B------:R-:W-:-:S03]  /*11d00*/  IADD3 R4, P1, R18, R2, RZ ;  /* 0x0000000212047210 */ /* 0x000fc60007f3e0ff */
[----:B------:R-:W4:Y:S01]  /*11d10*/  LDL R18, [R1+0xd98] ;  /* 0x000d980001127983 */ /* 0x000f220000100800 */
[----:B--2---:R-:W-:Y:S01]  /*11d20*/  PRMT R3, RZ, 0x7610, R3 ;  /* 0x00007610ff037816 */ /* 0x004fe20000000003 */
[----:B---3--:R-:W-:-:S05]  /*11d30*/  IMAD.X R5, R5, 0x1, R0, P1 ;  /* 0x0000000105057824 */ /* 0x008fca00008e0600 */
[----:B------:R0:W2:Y:S04]  /*11d40*/  @!P0 LDG.E.U16 R3, [R4.64] ;  /* 0x0000000404038981 */ /* 0x0000a8000c1e1500 */
[----:B0-----:R-:W3:Y:S04]  /*11d50*/  LDL R5, [R1+0x1000] ;  /* 0x0010000001057983 */ /* 0x001ee80000100800 */
[----:B--2---:R0:W-:Y:S01]  /*11d60*/  STL [R1+0xfc], R3 ;  /* 0x0000fc0301007387 */ /* 0x0041e20000100800 */
[----:B---3--:R-:W-:-:S03]  /*11d70*/  IADD3 R4, P1, R5, R2, RZ ;  /* 0x0000000205047210 */ /* 0x008fc60007f3e0ff */
[----:B0-----:R-:W2:Y:S04]  /*11d80*/  LDL R3, [R1+0xff8] ;  /* 0x000ff80001037983 */ /* 0x001ea80000100800 */
[----:B------:R-:W3:Y:S01]  /*11d90*/  LDL R5, [R1+0xef8] ;  /* 0x000ef80001057983 */ /* 0x000ee20000100800 */
[----:B------:R-:W-:Y:S01]  /*11da0*/  PRMT R15, RZ, 0x7610, R15 ;  /* 0x00007610ff0f7816 */ /* 0x000fe2000000000f */
[----:B---3--:R-:W-:-:S05]  /*11db0*/  IMAD.X R5, R5, 0x1, R0, P1 ;  /* 0x0000000105057824 */ /* 0x008fca00008e0600 */
[----:B------:R-:W3:Y:S04]  /*11dc0*/  @!P0 LDG.E.U16 R15, [R4.64] ;  /* 0x00000004040f8981 */ /* 0x000ee8000c1e1500 */
[----:B---3--:R0:W-:Y:S04]  /*11dd0*/  STL [R1+0x104], R15 ;  /* 0x0001040f01007387 */ /* 0x0081e80000100800 */
[----:B0-----:R-:W3:Y:S04]  /*11de0*/  LDL.LU R15, [R1+0x225c] ;  /* 0x00225c00010f7983 */ /* 0x001ee80000300800 */
[----:B------:R-:W2:Y:S01]  /*11df0*/  LDL R5, [R1+0xd9c] ;  /* 0x000d9c0001057983 */ /* 0x000ea20000100800 */
[----:B------:R-:W-:-:S02]  /*11e00*/  PRMT R29, RZ, 0x7610, R29 ;  /* 0x00007610ff1d7816 */ /* 0x000fc4000000001d */
[----:B--2---:R-:W-:-:S05]  /*11e10*/  IADD3 R4, P1, R5, R2, RZ ;  /* 0x0000000205047210 */ /* 0x004fca0007f3e0ff */
[----:B----4-:R-:W-:-:S05]  /*11e20*/  IMAD.X R5, R16, 0x1, R0, P1 ;  /* 0x0000000110057824 */ /* 0x010fca00008e0600 */
[----:B------:R0:W2:Y:S01]  /*11e30*/  @!P0 LDG.E.U16 R29, [R4.64] ;  /* 0x00000004041d8981 */ /* 0x0000a2000c1e1500 */
[----:B---3--:R-:W-:Y:S02]  /*11e40*/  PRMT R15, RZ, 0x7610, R15 ;  /* 0x00007610ff0f7816 */ /* 0x008fe4000000000f */
[----:B0-----:R-:W-:-:S05]  /*11e50*/  IADD3 R4, P1, R20, R2, RZ ;  /* 0x0000000214047210 */ /* 0x001fca0007f3e0ff */
[----:B------:R-:W-:-:S05]  /*11e60*/  IMAD.X R5, R18, 0x1, R0, P1 ;  /* 0x0000000112057824 */ /* 0x000fca00008e0600 */
[----:B------:R-:W3:Y:S04]  /*11e70*/  @!P0 LDG.E.U16 R15, [R4.64] ;  /* 0x00000004040f8981 */ /* 0x000ee8000c1e1500 */
[----:B--2---:R0:W-:Y:S04]  /*11e80*/  STL [R1+0x108], R29 ;  /* 0x0001081d01007387 */ /* 0x0041e80000100800 */
[----:B------:R-:W2:Y:S04]  /*11e90*/  LDL R20, [R1+0xd88] ;  /* 0x000d880001147983 */ /* 0x000ea80000100800 */
[----:B0-----:R-:W4:Y:S04]  /*11ea0*/  LDL R29, [R1+0xedc] ;  /* 0x000edc00011d7983 */ /* 0x001f280000100800 */
[----:B---3--:R0:W-:Y:S04]  /*11eb0*/  STL [R1+0x10c], R15 ;  /* 0x00010c0f01007387 */ /* 0x0081e80000100800 */
[----:B0-----:R-:W3:Y:S04]  /*11ec0*/  LDL.LU R15, [R1+0x2258] ;  /* 0x00225800010f7983 */ /* 0x001ee80000300800 */
[----:B------:R-:W2:Y:S01]  /*11ed0*/  LDL R5, [R1+0xee8] ;  /* 0x000ee80001057983 */ /* 0x000ea20000100800 */
[----:B------:R-:W-:-:S02]  /*11ee0*/  IADD3 R4, P1, R3, R2, RZ ;  /* 0x0000000203047210 */ /* 0x000fc40007f3e0ff */
[----:B---3--:R-:W-:-:S03]  /*11ef0*/  PRMT R15, RZ, 0x7610, R15 ;  /* 0x00007610ff0f7816 */ /* 0x008fc6000000000f */
[----:B--2---:R-:W-:-:S05]  /*11f00*/  IMAD.X R5, R5, 0x1, R0, P1 ;  /* 0x0000000105057824 */ /* 0x004fca00008e0600 */
[----:B------:R-:W2:Y:S04]  /*11f10*/  @!P0 LDG.E.U16 R15, [R4.64] ;  /* 0x00000004040f8981 */ /* 0x000ea8000c1e1500 */
[----:B--2---:R0:W-:Y:S04]  /*11f20*/  STL [R1+0x4dc], R15 ;  /* 0x0004dc0f01007387 */ /* 0x0041e80000100800 */
[----:B0-----:R-:W2:Y:S04]  /*11f30*/  LDL.LU R15, [R1+0x2254] ;  /* 0x00225400010f7983 */ /* 0x001ea80000300800 */
[----:B------:R-:W3:Y:S02]  /*11f40*/  LDL R5, [R1+0xd8c] ;  /* 0x000d8c0001057983 */ /* 0x000ee40000100800 */
[----:B---3--:R-:W-:-:S02]  /*11f50*/  IADD3 R4, P1, R5, R2, RZ ;  /* 0x0000000205047210 */ /* 0x008fc40007f3e0ff */
[----:B------:R-:W3:Y:S01]  /*11f60*/  LDL R5, [R1+0xca0] ;  /* 0x000ca00001057983 */ /* 0x000ee20000100800 */
[----:B--2---:R-:W-:Y:S02]  /*11f70*/  PRMT R15, RZ, 0x7610, R15 ;  /* 0x00007610ff0f7816 */ /* 0x004fe4000000000f */
[----:B---3--:R-:W-:-:S05]  /*11f80*/  IMAD.X R5, R5, 0x1, R0, P1 ;  /* 0x0000000105057824 */ /* 0x008fca00008e0600 */
[----:B------:R4:W2:Y:S01]  /*11f90*/  @!P0 LDG.E.U16 R15, [R4.64] ;  /* 0x00000004040f8981 */ /* 0x0008a2000c1e1500 */
[----:B------:R-:W-:Y:S02]  /*11fa0*/  PRMT R19, RZ, 0x7610, R19 ;  /* 0x00007610ff137816 */ /* 0x000fe40000000013 */
[----:B----4-:R-:W-:-:S05]  /*11fb0*/  IADD3 R4, P1, R29, R2, RZ ;  /* 0x000000021d047210 */ /* 0x010fca0007f3e0ff */
[----:B------:R-:W-:-:S05]  /*11fc0*/  IMAD.X R5, R20, 0x1, R0, P1 ;  /* 0x0000000114057824 */ /* 0x000fca00008e0600 */
[----:B------:R0:W3:Y:S04]  /*11fd0*/  @!P0 LDG.E.U16 R19, [R4.64] ;  /* 0x0000000404138981 */ /* 0x0000e8000c1e1500 */
[----:B--2---:R1:W-:Y:S04]  /*11fe0*/  STL [R1+0x4d8], R15 ;  /* 0x0004d80f01007387 */ /* 0x0043e80000100800 */
[----:B-1----:R-:W2:Y:S04]  /*11ff0*/  LDL.LU R15, [R1+0x2250] ;  /* 0x00225000010f7983 */ /* 0x002ea80000300800 */
[----:B0-----:R-:W4:Y:S04]  /*12000*/  LDL R5, [R1+0xff0] ;  /* 0x000ff00001057983 */ /* 0x001f280000100800 */
[----:B------:R-:W2:Y:S04]  /*12010*/  LDL R29, [R1+0xfe8] ;  /* 0x000fe800011d7983 */ /* 0x000ea80000100800 */
[----:B------:R-:W2:Y:S04]  /*12020*/  LDL R20, [R1+0xec8] ;  /* 0x000ec80001147983 */ /* 0x000ea80000100800 */
[----:B---3--:R-:W-:Y:S01]  /*12030*/  STL [R1+0x4d4], R19 ;  /* 0x0004d41301007387 */ /* 0x008fe20000100800 */
[----:B----4-:R-:W-:-:S03]  /*12040*/  IADD3 R4, P1, R5, R2, RZ ;  /* 0x0000000205047210 */ /* 0x010fc60007f3e0ff */
[----:B------:R-:W3:Y:S01]  /*12050*/  LDL R5, [R1+0xed8] ;  /* 0x000ed80001057983 */ /* 0x000ee20000100800 */
[----:B------:R-:W-:Y:S01]  /*12060*/  PRMT R12, RZ, 0x7610, R12 ;  /* 0x00007610ff0c7816 */ /* 0x000fe2000000000c */
[----:B---3--:R-:W-:-:S05]  /*12070*/  IMAD.X R5, R5, 0x1, R0, P1 ;  /* 0x0000000105057824 */ /* 0x008fca00008e0600 */
        /* <DEDUP_REMOVED lines=9> */
[----:B------:R-:W0:Y:S04]  /*12110*/  S2R R19, SR_TID.X ;  /* 0x0000000000137919 */ /* 0x000e280000002100 */
[----:B------:R-:W1:Y:S04]  /*12120*/  S2R R16, SR_TID.X ;  /* 0x0000000000107919 */ /* 0x000e680000002100 */
[----:B---3--:R3:W-:Y:S04]  /*12130*/  STL [R1+0x4bc], R12 ;  /* 0x0004bc0c01007387 */ /* 0x0087e80000100800 */
[----:B---3--:R-:W3:Y:S04]  /*12140*/  LDL.LU R12, [R1+0x2248] ;  /* 0x00224800010c7983 */ /* 0x008ee80000300800 */
[----:B------:R-:W4:Y:S04]  /*12150*/  LDL.LU R4, [R1+0x1c] ;  /* 0x00001c0001047983 */ /* 0x000f280000300800 */
[----:B------:R-:W3:Y:S01]  /*12160*/  LDL R5, [R1+0xecc] ;  /* 0x000ecc0001057983 */ /* 0x000ee20000100800 */
[----:B0-----:R-:W-:-:S02]  /*12170*/  LOP3.LUT R19, R19, 0x7f, RZ, 0xc0, !PT ;  /* 0x0000007f13137812 */ /* 0x001fc400078ec0ff */
[----:B-1----:R-:W-:-:S03]  /*12180*/  LOP3.LUT R18, R16, 0x7f, RZ, 0xc0, !PT ;  /* 0x0000007f10127812 */ /* 0x002fc600078ec0ff */
[----:B------:R-:W-:Y:S02]  /*12190*/  IMAD.SHL.U32 R19, R19, 0x2, RZ ;  /* 0x0000000213137824 */ /* 0x000fe400078e00ff */
[----:B------:R-:W-:-:S03]  /*121a0*/  IMAD.SHL.U32 R3, R18, 0x2, RZ ;  /* 0x0000000212037824 */ /* 0x000fc600078e00ff */
[----:B------:R-:W-:Y:S02]  /*121b0*/  LOP3.LUT R19, R19, 0x10, RZ, 0x3c, !PT ;  /* 0x0000001013137812 */ /* 0x000fe400078e3cff */
[----:B------:R-:W-:Y:S04]  /*121c0*/  STS.U16 [R3+0x8000], R6 ;  /* 0x0080000603007388 */ /* 0x000fe80000000400 */
[----:B--2---:R-:W-:Y:S04]  /*121d0*/  STS.U16 [R3+0x8800], R15 ;  /* 0x0088000f03007388 */ /* 0x004fe80000000400 */
[----:B------:R-:W-:Y:S04]  /*121e0*/  STS.U16 [R3+0x9000], R10 ;  /* 0x0090000a03007388 */ /* 0x000fe80000000400 */
[----:B------:R-:W-:Y:S04]  /*121f0*/  STS.U16 [R3+0x9800], R7 ;  /* 0x0098000703007388 */ /* 0x000fe80000000400 */
[----:B----4-:R0:W-:Y:S04]  /*12200*/  STS.U16 [R19+0x8100], R4 ;  /* 0x0081000413007388 */ /* 0x0101e80000000400 */
[----:B0-----:R-:W2:Y:S01]  /*12210*/  LDL.LU R19, [R1+0x2244] ;  /* 0x0022440001137983 */ /* 0x001ea20000300800 */
[----:B---3--:R-:W-:-:S03]  /*12220*/  IADD3 R4, P1, R5, R2, RZ ;  /* 0x0000000205047210 */ /* 0x008fc60007f3e0ff */
[----:B------:R-:W3:Y:S01]  /*12230*/  LDL R5, [R1+0xd78] ;  /* 0x000d780001057983 */ /* 0x000ee20000100800 */
[----:B--2---:R-:W-:Y:S01]  /*12240*/  PRMT R19, RZ, 0x7610, R19 ;  /* 0x00007610ff137816 */ /* 0x004fe20000000013 */
[----:B---3--:R-:W-:-:S05]  /*12250*/  IMAD.X R5, R5, 0x1, R0, P1 ;  /* 0x0000000105057824 */ /* 0x008fca00008e0600 */
[----:B------:R0:W2:Y:S04]  /*12260*/  @!P0 LDG.E.U16 R19, [R4.64] ;  /* 0x0000000404138981 */ /* 0x0000a8000c1e1500 */
[----:B0-----:R-:W0:Y:S04]  /*12270*/  S2R R5, SR_TID.X ;  /* 0x0000000000057919 */ /* 0x001e280000002100 */
[----:B--2---:R1:W-:Y:S04]  /*12280*/  STL [R1+0x4b8], R19 ;  /* 0x0004b81301007387 */ /* 0x0043e80000100800 */
[----:B-1----:R-:W2:Y:S01]  /*12290*/  LDL.LU R19, [R1+0x2240] ;  /* 0x0022400001137983 */ /* 0x002ea20000300800 */
[----:B0-----:R-:W-:-:S05]  /*122a0*/  LOP3.LUT R5, R5, 0x7f, RZ, 0xc0, !PT ;  /* 0x0000007f05057812 */ /* 0x001fca00078ec0ff */
[----:B------:R-:W-:Y:S01]  /*122b0*/  IMAD.SHL.U32 R5, R5, 0x2, RZ ;  /* 0x0000000205057824 */ /* 0x000fe200078e00ff */
[----:B------:R-:W-:Y:S02]  /*122c0*/  IADD3 R4, P1, R29, R2, RZ ;  /* 0x000000021d047210 */ /* 0x000fe40007f3e0ff */
[----:B------:R-:W3:Y:S02]  /*122d0*/  LDL R29, [R1+0xc90] ;  /* 0x000c9000011d7983 */ /* 0x000ee40000100800 */
[----:B------:R-:W-:-:S05]  /*122e0*/  LOP3.LUT R5, R5, 0x10, RZ, 0x3c, !PT ;  /* 0x0000001005057812 */ /* 0x000fca00078e3cff */
[----:B--2---:R0:W-:Y:S02]  /*122f0*/  STS.U16 [R5+0x8900], R19 ;  /* 0x0089001305007388 */ /* 0x0041e40000000400 */
[----:B0-----:R-:W-:Y:S01]  /*12300*/  PRMT R19, RZ, 0x7610, R19 ;  /* 0x00007610ff137816 */ /* 0x001fe20000000013 */
[----:B------:R-:W-:-:S05]  /*12310*/  IMAD.X R5, R20, 0x1, R0, P1 ;  /* 0x0000000114057824 */ /* 0x000fca00008e0600 */
[----:B------:R0:W2:Y:S04]  /*12320*/  @!P0 LDG.E.U16 R19, [R4.64] ;  /* 0x0000000404138981 */ /* 0x0000a8000c1e1500 */
[----:B0-----:R-:W4:Y:S04]  /*12330*/  LDL R5, [R1+0xd6c] ;  /* 0x000d6c0001057983 */ /* 0x001f280000100800 */
[----:B------:R-:W0:Y:S01]  /*12340*/  S2R R20, SR_TID.X ;  /* 0x0000000000147919 */ /* 0x000e220000002100 */
[----:B------:R-:W-:Y:S02]  /*12350*/  PRMT R14, RZ, 0x7610, R14 ;  /* 0x00007610ff0e7816 */ /* 0x000fe4000000000e */
[----:B0-----:R-:W-:-:S05]  /*12360*/  LOP3.LUT R20, R20, 0x7f, RZ, 0xc0, !PT ;  /* 0x0000007f14147812 */ /* 0x001fca00078ec0ff */
[----:B------:R-:W-:-:S05]  /*12370*/  IMAD.SHL.U32 R20, R20, 0x2, RZ ;  /* 0x0000000214147824 */ /* 0x000fca00078e00ff */
[----:B------:R-:W-:-:S05]  /*12380*/  LOP3.LUT R4, R20, 0x10, RZ, 0x3c, !PT ;  /* 0x0000001014047812 */ /* 0x000fca00078e3cff */
[----:B------:R4:W-:Y:S02]  /*12390*/  STS.U16 [R4+0x9100], R12 ;  /* 0x0091000c04007388 */ /* 0x0009e40000000400 */
[----:B----4-:R-:W-:-:S05]  /*123a0*/  IADD3 R4, P1, R5, R2, RZ ;  /* 0x0000000205047210 */ /* 0x010fca0007f3e0ff */
[----:B---3--:R-:W-:-:S05]  /*123b0*/  IMAD.X R5, R29, 0x1, R0, P1 ;  /* 0x000000011d057824 */ /* 0x008fca00008e0600 */
[----:B------:R-:W3:Y:S04]  /*123c0*/  @!P0 LDG.E.U16 R14, [R4.64] ;  /* 0x00000004040e8981 */ /* 0x000ee8000c1e1500 */
[----:B--2---:R-:W-:Y:S04]  /*123d0*/  STL [R1+0x2168], R19 ;  /* 0x0021681301007387 */ /* 0x004fe80000100800 */
        /* <DEDUP_REMOVED lines=28> */
[----:B---3--:R0:W-:Y:S04]  /*125a0*/  STL [R1+0x4b4], R14 ;  /* 0x0004b40e01007387 */ /* 0x0081e80000100800 */
[----:B0-----:R-:W2:Y:S04]  /*125b0*/  LDL.LU R14, [R1+0x223c] ;  /* 0x00223c00010e7983 */ /* 0x001ea80000300800 */
[----:B------:R-:W3:Y:S04]  /*125c0*/  LDL R5, [R1+0xebc] ;  /* 0x000ebc0001057983 */ /* 0x000ee80000100800 */
[----:B------:R-:W0:Y:S02]  /*125d0*/  S2R R20, SR_TID.X ;  /* 0x0000000000147919 */ /* 0x000e240000002100 */
[----:B0-----:R-:W-:-:S05]  /*125e0*/  LOP3.LUT R20, R20, 0x7f, RZ, 0xc0, !PT ;  /* 0x0000007f14147812 */ /* 0x001fca00078ec0ff */
[----:B------:R-:W-:-:S05]  /*125f0*/  IMAD.SHL.U32 R20, R20, 0x2, RZ ;  /* 0x0000000214147824 */ /* 0x000fca00078e00ff */
[----:B------:R-:W-:Y:S02]  /*12600*/  LOP3.LUT R4, R20, 0x10, RZ, 0x3c, !PT ;  /* 0x0000001014047812 */ /* 0x000fe400078e3cff */
[----:B------:R-:W4:Y:S04]  /*12610*/  LDL R20, [R1+0xeac] ;  /* 0x000eac0001147983 */ /* 0x000f280000100800 */
[----:B------:R3:W-:Y:S02]  /*12620*/  STS.U16 [R4+0x9900], R8 ;  /* 0x0099000804007388 */ /* 0x0007e40000000400 */
[----:B---3--:R-:W-:Y:S02]  /*12630*/  IADD3 R4, P1, R5, R2, RZ ;  /* 0x0000000205047210 */ /* 0x008fe40007f3e0ff */
[----:B------:R-:W3:Y:S01]  /*12640*/  LDL R5, [R1+0xd68] ;  /* 0x000d680001057983 */ /* 0x000ee20000100800 */
[----:B--2---:R-:W-:-:S02]  /*12650*/  PRMT R14, RZ, 0x7610, R14 ;  /* 0x00007610ff0e7816 */ /* 0x004fc4000000000e */
[----:B---3--:R-:W-:-:S05]  /*12660*/  IMAD.X R5, R5, 0x1, R0, P1 ;  /* 0x0000000105057824 */ /* 0x008fca00008e0600 */
[----:B------:R-:W2:Y:S04]  /*12670*/  @!P0 LDG.E.U16 R14, [R4.64] ;  /* 0x00000004040e8981 */ /* 0x000ea8000c1e1500 */
[----:B------:R-:W0:Y:S04]  /*12680*/  S2R R29, SR_TID.X ;  /* 0x00000000001d7919 */ /* 0x000e280000002100 */
[----:B--2---:R1:W-:Y:S04]  /*12690*/  STL [R1+0x4b0], R14 ;  /* 0x0004b00e01007387 */ /* 0x0043e80000100800 */
[----:B-1----:R-:W2:Y:S04]  /*126a0*/  LDL.LU R14, [R1+0x2238] ;  /* 0x00223800010e7983 */ /* 0x002ea80000300800 */
[----:B------:R-:W3:Y:S04]  /*126b0*/  LDL.LU R4, [R1+0x40] ;  /* 0x0000400001047983 */ /* 0x000ee80000300800 */
[----:B------:R-:W2:Y:S01]  /*126c0*/  LDL R5, [R1+0xfe0] ;  /* 0x000fe00001057983 */ /* 0x000ea20000100800 */
[----:B0-----:R-:W-:-:S05]  /*126d0*/  LOP3.LUT R29, R29, 0x7f, RZ, 0xc0, !PT ;  /* 0x0000007f1d1d7812 */ /* 0x001fca00078ec0ff */
[----:B------:R-:W-:-:S05]  /*126e0*/  IMAD.SHL.U32 R29, R29, 0x2, RZ ;  /* 0x000000021d1d7824 */ /* 0x000fca00078e00ff */
[----:B------:R-:W-:-:S05]  /*126f0*/  LOP3.LUT R29, R29, 0x20, RZ, 0x3c, !PT ;  /* 0x000000201d1d7812 */ /* 0x000fca00078e3cff */
[----:B---3--:R2:W-:Y:S02]  /*12700*/  STS.U16 [R29+0x8200], R4 ;  /* 0x008200041d007388 */ /* 0x0085e40000000400 */
[----:B--2---:R-:W-:Y:S02]  /*12710*/  IADD3 R4, P1, R5, R2, RZ ;  /* 0x0000000205047210 */ /* 0x004fe40007f3e0ff */
[----:B------:R-:W2:Y:S01]  /*12720*/  LDL R5, [R1+0xeb8] ;  /* 0x000eb80001057983 */ /* 0x000ea20000100800 */
[----:B------:R-:W-:Y:S02]  /*12730*/  PRMT R14, RZ, 0x7610, R14 ;  /* 0x00007610ff0e7816 */ /* 0x000fe4000000000e */
[----:B--2---:R-:W-:-:S05]  /*12740*/  IMAD.X R5, R5, 0x1, R0, P1 ;  /* 0x0000000105057824 */ /* 0x004fca00008e0600 */
[----:B------:R-:W2:Y:S04]  /*12750*/  @!P0 LDG.E.U16 R14, [R4.64] ;  /* 0x00000004040e8981 */ /* 0x000ea8000c1e1500 */
[----:B--2---:R0:W-:Y:S04]  /*12760*/  STL [R1+0x1bc], R14 ;  /* 0x0001bc0e01007387 */ /* 0x0041e80000100800 */
[----:B0-----:R-:W2:Y:S04]  /*12770*/  LDL.LU R14, [R1+0x2234] ;  /* 0x00223400010e7983 */ /* 0x001ea80000300800 */
[----:B------:R-:W3:Y:S04]  /*12780*/  LDL.LU R4, [R1+0x8] ;  /* 0x0000080001047983 */ /* 0x000ee80000300800 */
[----:B------:R-:W2:Y:S04]  /*12790*/  LDL R5, [R1+0xd5c] ;  /* 0x000d5c0001057983 */ /* 0x000ea80000100800 */
[----:B---3--:R2:W-:Y:S02]  /*127a0*/  STS.U16 [R29+0x8a00], R4 ;  /* 0x008a00041d007388 */ /* 0x0085e40000000400 */
[----:B--2---:R-:W-:-:S02]  /*127b0*/  IADD3 R4, P1, R5, R2, RZ ;  /* 0x0000000205047210 */ /* 0x004fc40007f3e0ff */
[----:B------:R-:W2:Y:S01]  /*127c0*/  LDL R5, [R1+0xc88] ;  /* 0x000c880001057983 */ /* 0x000ea20000100800 */
[----:B------:R-:W-:Y:S02]  /*127d0*/  PRMT R15, RZ, 0x7610, R15 ;  /* 0x00007610ff0f7816 */ /* 0x000fe4000000000f */
[----:B--2---:R-:W-:-:S05]  /*127e0*/  IMAD.X R5, R5, 0x1, R0, P1 ;  /* 0x0000000105057824 */ /* 0x004fca00008e0600 */
[----:B------:R0:W2:Y:S04]  /*127f0*/  @!P0 LDG.E.U16 R15, [R4.64] ;  /* 0x00000004040f8981 */ /* 0x0000a8000c1e1500 */
[----:B0-----:R-:W3:Y:S01]  /*12800*/  LDL R5, [R1+0xd58] ;  /* 0x000d580001057983 */ /* 0x001ee20000100800 */
[----:B----4-:R-:W-:-:S03]  /*12810*/  IADD3 R4, P1, R20, R2, RZ ;  /* 0x0000000214047210 */ /* 0x010fc60007f3e0ff */
[----:B------:R0:W-:Y:S02]  /*12820*/  STS.U16 [R29+0x9200], R14 ;  /* 0x0092000e1d007388 */ /* 0x0001e40000000400 */
[----:B0-----:R-:W-:Y:S02]  /*12830*/  PRMT R14, RZ, 0x7610, R14 ;  /* 0x00007610ff0e7816 */ /* 0x001fe4000000000e */
[----:B------:R-:W4:Y:S01]  /*12840*/  LDL.LU R29, [R1+0x54] ;  /* 0x00005400011d7983 */ /* 0x000f220000300800 */
[----:B---3--:R-:W-:-:S05]  /*12850*/  IMAD.X R5, R5, 0x1, R0, P1 ;  /* 0x0000000105057824 */ /* 0x008fca00008e0600 */
[----:B------:R0:W3:Y:S04]  /*12860*/  @!P0 LDG.E.U16 R14, [R4.64] ;  /* 0x00000004040e8981 */ /* 0x0000e8000c1e1500 */
[----:B0-----:R-:W0:Y:S02]  /*12870*/  S2R R5, SR_TID.X ;  /* 0x0000000000057919 */ /* 0x001e240000002100 */
[----:B0-----:R-:W-:-:S05]  /*12880*/  LOP3.LUT R5, R5, 0x7f, RZ, 0xc0, !PT ;  /* 0x0000007f05057812 */ /* 0x001fca00078ec0ff */
[----:B------:R-:W-:-:S05]  /*12890*/  IMAD.SHL.U32 R5, R5, 0x2, RZ ;  /* 0x0000000205057824 */ /* 0x000fca00078e00ff */
[----:B------:R-:W-:Y:S02]  /*128a0*/  LOP3.LUT R4, R5, 0x20, RZ, 0x3c, !PT ;  /* 0x0000002005047812 */ /* 0x000fe400078e3cff */
[----:B------:R-:W2:Y:S04]  /*128b0*/  LDL R5, [R1+0xfd8] ;  /* 0x000fd80001057983 */ /* 0x000ea80000100800 */
[----:B------:R2:W-:Y:S02]  /*128c0*/  STS.U16 [R4+0x9a00], R9 ;  /* 0x009a000904007388 */ /* 0x0005e40000000400 */
[----:B--2---:R-:W-:Y:S02]  /*128d0*/  IADD3 R4, P1, R5, R2, RZ ;  /* 0x0000000205047210 */ /* 0x004fe40007f3e0ff */
[----:B------:R-:W2:Y:S01]  /*128e0*/  LDL R5, [R1+0xea8] ;  /* 0x000ea80001057983 */ /* 0x000ea20000100800 */
[----:B------:R-:W-:-:S02]  /*128f0*/  PRMT R17, RZ, 0x7610, R17 ;  /* 0x00007610ff117816 */ /* 0x000fc40000000011 */
[----:B--2---:R-:W-:-:S05]  /*12900*/  IMAD.X R5, R5, 0x1, R0, P1 ;  /* 0x0000000105057824 */ /* 0x004fca00008e0600 */
[----:B------:R-:W2:Y:S04]  /*12910*/  @!P0 LDG.E.U16 R17, [R4.64] ;  /* 0x0000000404118981 */ /* 0x000ea8000c1e1500 */
[----:B------:R-:W0:Y:S04]  /*12920*/  S2R R20, SR_TID.X ;  /* 0x0000000000147919 */ /* 0x000e280000002100 */
[----:B--2---:R1:W-:Y:S04]  /*12930*/  STL [R1+0x1b8], R17 ;  /* 0x0001b81101007387 */ /* 0x0043e80000100800 */
[----:B-1----:R-:W2:Y:S04]  /*12940*/  LDL.LU R17, [R1+0x2230] ;  /* 0x0022300001117983 */ /* 0x002ea80000300800 */
[----:B------:R-:W2:Y:S04]  /*12950*/  LDL.LU R4, [R1+0x4c] ;  /* 0x00004c0001047983 */ /* 0x000ea80000300800 */
[----:B------:R-:W3:Y:S01]  /*12960*/  LDL R5, [R1+0xd4c] ;  /* 0x000d4c0001057983 */ /* 0x000ee20000100800 */
[----:B0-----:R-:W-:-:S05]  /*12970*/  LOP3.LUT R20, R20, 0x7f, RZ, 0xc0, !PT ;  /* 0x0000007f14147812 */ /* 0x001fca00078ec0ff */
[----:B------:R-:W-:-:S05]  /*12980*/  IMAD.SHL.U32 R20, R20, 0x2, RZ ;  /* 0x0000000214147824 */ /* 0x000fca00078e00ff */
[----:B------:R-:W-:-:S05]  /*12990*/  LOP3.LUT R20, R20, 0x30, RZ, 0x3c, !PT ;  /* 0x0000003014147812 */ /* 0x000fca00078e3cff */
[----:B--2---:R3:W-:Y:S02]  /*129a0*/  STS.U16 [R20+0x8300], R4 ;  /* 0x0083000414007388 */ /* 0x0047e40000000400 */
[----:B---3--:R-:W-:Y:S02]  /*129b0*/  IADD3 R4, P1, R5, R2, RZ ;  /* 0x0000000205047210 */ /* 0x008fe40007f3e0ff */
[----:B------:R-:W2:Y:S01]  /*129c0*/  LDL R5, [R1+0xc80] ;  /* 0x000c800001057983 */ /* 0x000ea20000100800 */
[----:B------:R-:W-:Y:S02]  /*129d0*/  PRMT R12, RZ, 0x7610, R12 ;  /* 0x00007610ff0c7816 */ /* 0x000fe4000000000c */
[----:B--2---:R-:W-:-:S05]  /*129e0*/  IMAD.X R5, R5, 0x1, R0, P1 ;  /* 0x0000000105057824 */ /* 0x004fca00008e0600 */
[----:B------:R0:W2:Y:S04]  /*129f0*/  @!P0 LDG.E.U16 R12, [R4.64] ;  /* 0x00000004040c8981 */ /* 0x0000a8000c1e1500 */
[----:B0-----:R-:W3:Y:S04]  /*12a00*/  LDL.LU R4, [R1+0x14] ;  /* 0x0000140001047983 */ /* 0x001ee80000300800 */
[----:B------:R-:W2:Y:S04]  /*12a10*/  LDL R5, [R1+0xe9c] ;  /* 0x000e9c0001057983 */ /* 0x000ea80000100800 */
[----:B---3--:R2:W-:Y:S02]  /*12a20*/  STS.U16 [R20+0x8b00], R4 ;  /* 0x008b000414007388 */ /* 0x0085e40000000400 */
[----:B--2---:R-:W-:-:S02]  /*12a30*/  IADD3 R4, P1, R5, R2, RZ ;  /* 0x0000000205047210 */ /* 0x004fc40007f3e0ff */
[----:B------:R-:W2:Y:S01]  /*12a40*/  LDL R5, [R1+0xd48] ;  /* 0x000d480001057983 */ /* 0x000ea20000100800 */
[----:B------:R-:W-:Y:S02]  /*12a50*/  PRMT R17, RZ, 0x7610, R17 ;  /* 0x00007610ff117816 */ /* 0x000fe40000000011 */
[----:B--2---:R-:W-:-:S05]  /*12a60*/  IMAD.X R5, R5, 0x1, R0, P1 ;  /* 0x0000000105057824 */ /* 0x004fca00008e0600 */
[----:B------:R-:W2:Y:S04]  /*12a70*/  @!P0 LDG.E.U16 R17, [R4.64] ;  /* 0x0000000404118981 */ /* 0x000ea8000c1e1500 */
[----:B--2---:R0:W-:Y:S04]  /*12a80*/  STL [R1+0x1b4], R17 ;  /* 0x0001b41101007387 */ /* 0x0041e80000100800 */
[----:B0-----:R-:W2:Y:S04]  /*12a90*/  LDL.LU R17, [R1+0x222c] ;  /* 0x00222c0001117983 */ /* 0x001ea80000300800 */
[----:B------:R-:W3:Y:S02]  /*12aa0*/  LDL R5, [R1+0xfd0] ;  /* 0x000fd00001057983 */ /* 0x000ee40000100800 */
[----:B---3--:R-:W-:-:S02]  /*12ab0*/  IADD3 R4, P1, R5, R2, RZ ;  /* 0x0000000205047210 */ /* 0x008fc40007f3e0ff */
[----:B------:R-:W3:Y:S01]  /*12ac0*/  LDL R5, [R1+0xe98] ;  /* 0x000e980001057983 */ /* 0x000ee20000100800 */
[----:B------:R-:W-:Y:S02]  /*12ad0*/  PRMT R10, RZ, 0x7610, R10 ;  /* 0x00007610ff0a7816 */ /* 0x000fe4000000000a */
[----:B---3--:R-:W-:-:S05]  /*12ae0*/  IMAD.X R5, R5, 0x1, R0, P1 ;  /* 0x0000000105057824 */ /* 0x008fca00008e0600 */
[----:B------:R0:W3:Y:S04]  /*12af0*/  @!P0 LDG.E.U16 R10, [R4.64] ;  /* 0x00000004040a8981 */ /* 0x0000e8000c1e1500 */
[----:B0-----:R-:W0:Y:S02]  /*12b00*/  S2R R5, SR_TID.X ;  /* 0x0000000000057919 */ /* 0x001e240000002100 */
[----:B0-----:R-:W-:-:S05]  /*12b10*/  LOP3.LUT R5, R5, 0x7f, RZ, 0xc0, !PT ;  /* 0x0000007f05057812 */ /* 0x001fca00078ec0ff */
[----:B------:R-:W-:-:S05]  /*12b20*/  IMAD.SHL.U32 R5, R5, 0x2, RZ ;  /* 0x0000000205057824 */ /* 0x000fca00078e00ff */
[----:B------:R-:W-:Y:S02]  /*12b30*/  LOP3.LUT R4, R5, 0x30, RZ, 0x3c, !PT ;  /* 0x0000003005047812 */ /* 0x000fe400078e3cff */
[----:B------:R-:W3:Y:S04]  /*12b40*/  LDL R5, [R1+0xd3c] ;  /* 0x000d3c0001057983 */ /* 0x000ee80000100800 */
[----:B--2---:R-:W-:Y:S04]  /*12b50*/  STS.U16 [R20+0x9300], R17 ;  /* 0x0093001114007388 */ /* 0x004fe80000000400 */
[----:B------:R3:W-:Y:S02]  /*12b60*/  STS.U16 [R4+0x9b00], R11 ;  /* 0x009b000b04007388 */ /* 0x0007e40000000400 */
[----:B---3--:R-:W-:-:S02]  /*12b70*/  IADD3 R4, P1, R5, R2, RZ ;  /* 0x0000000205047210 */ /* 0x008fc40007f3e0ff */
[----:B------:R-:W2:Y:S01]  /*12b80*/  LDL R5, [R1+0xc78] ;  /* 0x000c780001057983 */ /* 0x000ea20000100800 */
[----:B------:R-:W-:Y:S02]  /*12b90*/  PRMT R9, RZ, 0x7610, R9 ;  /* 0x00007610ff097816 */ /* 0x000fe40000000009 */
[----:B--2---:R-:W-:-:S05]  /*12ba0*/  IMAD.X R5, R5, 0x1, R0, P1 ;  /* 0x0000000105057824 */ /* 0x004fca00008e0600 */
[----:B------:R0:W2:Y:S04]  /*12bb0*/  @!P0 LDG.E.U16 R9, [R4.64] ;  /* 0x0000000404098981 */ /* 0x0000a8000c1e1500 */
[----:B0-----:R-:W3:Y:S04]  /*12bc0*/  LDL R5, [R1+0xe8c] ;  /* 0x000e8c0001057983 */ /* 0x001ee80000100800 */
[----:B------:R-:W0:Y:S01]  /*12bd0*/  S2R R20, SR_TID.X ;  /* 0x0000000000147919 */ /* 0x000e220000002100 */
[----:B---3--:R-:W-:-:S03]  /*12be0*/  IADD3 R4, P1, R5, R2, RZ ;  /* 0x0000000205047210 */ /* 0x008fc60007f3e0ff */
[----:B------:R-:W3:Y:S01]  /*12bf0*/  LDL R5, [R1+0xd38] ;  /* 0x000d380001057983 */ /* 0x000ee20000100800 */
[----:B0-----:R-:W-:-:S05]  /*12c00*/  LOP3.LUT R20, R20, 0x7f, RZ, 0xc0, !PT ;  /* 0x0000007f14147812 */ /* 0x001fca00078ec0ff */
[----:B------:R-:W-:Y:S01]  /*12c10*/  IMAD.SHL.U32 R20, R20, 0x2, RZ ;  /* 0x0000000214147824 */ /* 0x000fe200078e00ff */
[----:B------:R-:W-:-:S04]  /*12c20*/  PRMT R8, RZ, 0x7610, R8 ;  /* 0x00007610ff087816 */ /* 0x000fc80000000008 */
[----:B------:R-:W-:-:S05]  /*12c30*/  LOP3.LUT R20, R20, 0x40, RZ, 0x3c, !PT ;  /* 0x0000004014147812 */ /* 0x000fca00078e3cff */
[----:B----4-:R0:W-:Y:S04]  /*12c40*/  STS.U16 [R20+0x8400], R29 ;  /* 0x0084001d14007388 */ /* 0x0101e80000000400 */
[----:B0-----:R-:W4:Y:S01]  /*12c50*/  LDL R29, [R1+0xe7c] ;  /* 0x000e7c00011d7983 */ /* 0x001f220000100800 */
[----:B---3--:R-:W-:-:S05]  /*12c60*/  IMAD.X R5, R5, 0x1, R0, P1 ;  /* 0x0000000105057824 */ /* 0x008fca00008e0600 */
[----:B------:R0:W3:Y:S04]  /*12c70*/  @!P0 LDG.E.U16 R8, [R4.64] ;  /* 0x0000000404088981 */ /* 0x0000e8000c1e1500 */
[----:B0-----:R-:W2:Y:S04]  /*12c80*/  LDL.LU R4, [R1+0x34] ;  /* 0x0000340001047983 */ /* 0x001ea80000300800 */
[----:B------:R-:W3:Y:S04]  /*12c90*/  LDL R5, [R1+0xfc8] ;  /* 0x000fc80001057983 */ /* 0x000ee80000100800 */
[----:B--2---:R0:W-:Y:S04]  /*12ca0*/  STS.U16 [R20+0x8c00], R4 ;  /* 0x008c000414007388 */ /* 0x0041e80000000400 */
[----:B0-----:R-:W2:Y:S01]  /*12cb0*/  LDL.LU R20, [R1+0x2228] ;  /* 0x0022280001147983 */ /* 0x001ea20000300800 */
[----:B---3--:R-:W-:-:S03]  /*12cc0*/  IADD3 R4, P1, R5, R2, RZ ;  /* 0x0000000205047210 */ /* 0x008fc60007f3e0ff */
[----:B------:R-:W3:Y:S01]  /*12cd0*/  LDL R5, [R1+0xe88] ;  /* 0x000e880001057983 */ /* 0x000ee20000100800 */
[----:B------:R-:W-:Y:S01]  /*12ce0*/  PRMT R7, RZ, 0x7610, R7 ;  /* 0x00007610ff077816 */ /* 0x000fe20000000007 */
[----:B---3--:R-:W-:-:S05]  /*12cf0*/  IMAD.X R5, R5, 0x1, R0, P1 ;  /* 0x0000000105057824 */ /* 0x008fca00008e0600 */
[----:B------:R0:W3:Y:S04]  /*12d00*/  @!P0 LDG.E.U16 R7, [R4.64] ;  /* 0x0000000404078981 */ /* 0x0000e8000c1e1500 */
[----:B0-----:R-:W0:Y:S02]  /*12d10*/  S2R R5, SR_TID.X ;  /* 0x0000000000057919 */ /* 0x001e240000002100 */
[----:B0-----:R-:W-:-:S05]  /*12d20*/  LOP3.LUT R5, R5, 0x7f, RZ, 0xc0, !PT ;  /* 0x0000007f05057812 */ /* 0x001fca00078ec0ff */
[----:B------:R-:W-:-:S05]  /*12d30*/  IMAD.SHL.U32 R5, R5, 0x2, RZ ;  /* 0x0000000205057824 */ /* 0x000fca00078e00ff */
[----:B------:R-:W-:Y:S02]  /*12d40*/  LOP3.LUT R4, R5, 0x40, RZ, 0x3c, !PT ;  /* 0x0000004005047812 */ /* 0x000fe400078e3cff */
[----:B------:R-:W3:Y:S04]  /*12d50*/  LDL R5, [R1+0xd2c] ;  /* 0x000d2c0001057983 */ /* 0x000ee80000100800 */
[----:B--2---:R3:W-:Y:S02]  /*12d60*/  STS.U16 [R4+0x9400], R20 ;  /* 0x0094001404007388 */ /* 0x0047e40000000400 */
[----:B---3--:R-:W-:Y:S02]  /*12d70*/  IADD3 R4, P1, R5, R2, RZ ;  /* 0x0000000205047210 */ /* 0x008fe40007f3e0ff */
[----:B------:R-:W2:Y:S01]  /*12d80*/  LDL R5, [R1+0xc70] ;  /* 0x000c700001057983 */ /* 0x000ea20000100800 */
[----:B------:R-:W-:-:S02]  /*12d90*/  PRMT R6, RZ, 0x7610, R6 ;  /* 0x00007610ff067816 */ /* 0x000fc40000000006 */
[----:B--2---:R-:W-:-:S05]  /*12da0*/  IMAD.X R5, R5, 0x1, R0, P1 ;  /* 0x0000000105057824 */ /* 0x004fca00008e0600 */
[----:B------:R0:W2:Y:S04]  /*12db0*/  @!P0 LDG.E.U16 R6, [R4.64] ;  /* 0x0000000404068981 */ /* 0x0000a8000c1e1500 */
[----:B0-----:R-:W0:Y:S02]  /*12dc0*/  S2R R5, SR_TID.X ;  /* 0x0000000000057919 */ /* 0x001e240000002100 */
[----:B0-----:R-:W-:-:S05]  /*12dd0*/  LOP3.LUT R5, R5, 0x7f, RZ, 0xc0, !PT ;  /* 0x0000007f05057812 */ /* 0x001fca00078ec0ff */
[----:B------:R-:W-:-:S05]  /*12de0*/  IMAD.SHL.U32 R5, R5, 0x2, RZ ;  /* 0x0000000205057824 */ /* 0x000fca00078e00ff */
[----:B------:R-:W-:-:S05]  /*12df0*/  LOP3.LUT R5, R5, 0x40, RZ, 0x3c, !PT ;  /* 0x0000004005057812 */ /* 0x000fca00078e3cff */
[----:B------:R0:W-:Y:S04]  /*12e00*/  STS.U16 [R5+0x9c00], R13 ;  /* 0x009c000d05007388 */ /* 0x0001e80000000400 */
[----:B0-----:R-:W3:Y:S01]  /*12e10*/  LDL R5, [R1+0xd28] ;  /* 0x000d280001057983 */ /* 0x001ee20000100800 */
[----:B----4-:R-:W-:Y:S02]  /*12e20*/  IADD3 R4, P1, R29, R2, RZ ;  /* 0x000000021d047210 */ /* 0x010fe40007f3e0ff */
[----:B------:R-:W-:Y:S01]  /*12e30*/  PRMT R27, RZ, 0x7610, R27 ;  /* 0x00007610ff1b7816 */ /* 0x000fe2000000001b */
[----:B------:R-:W4:Y:S02]  /*12e40*/  LDL.LU R29, [R1+0x50] ;  /* 0x00005000011d7983 */ /* 0x000f240000300800 */
[----:B---3--:R-:W-:-:S05]  /*12e50*/  IMAD.X R5, R5, 0x1, R0, P1 ;  /* 0x0000000105057824 */ /* 0x008fca00008e0600 */
[----:B------:R-:W3:Y:S01]  /*12e60*/  @!P0 LDG.E.U16 R27, [R4.64] ;  /* 0x00000004041b8981 */ /* 0x000ee2000c1e1500 */
[----:B------:R-:W-:-:S05]  /*12e70*/  LOP3.LUT R16, R16, 0x7f, RZ, 0xc0, !PT ;  /* 0x0000007f10107812 */ /* 0x000fca00078ec0ff */
[----:B------:R-:W-:Y:S01]  /*12e80*/  IMAD.SHL.U32 R16, R16, 0x2, RZ ;  /* 0x0000000210107824 */ /* 0x000fe200078e00ff */
[----:B---3--:R0:W-:Y:S04]  /*12e90*/  STL [R1+0x1b0], R27 ;  /* 0x0001b01b01007387 */ /* 0x0081e80000100800 */
[----:B0-----:R-:W3:Y:S04]  /*12ea0*/  LDL.LU R27, [R1+0x2224] ;  /* 0x00222400011b7983 */ /* 0x001ee80000300800 */
[----:B------:R-:W2:Y:S04]  /*12eb0*/  LDL.LU R4, [R1+0x5c] ;  /* 0x00005c0001047983 */ /* 0x000ea80000300800 */
[----:B------:R-:W3:Y:S01]  /*12ec0*/  LDL R5, [R1+0xfc0] ;  /* 0x000fc00001057983 */ /* 0x000ee20000100800 */
[----:B------:R-:W-:-:S05]  /*12ed0*/  LOP3.LUT R16, R16, 0x50, RZ, 0x3c, !PT ;  /* 0x0000005010107812 */ /* 0x000fca00078e3cff */
[----:B--2---:R3:W-:Y:S02]  /*12ee0*/  STS.U16 [R16+0x8500], R4 ;  /* 0x0085000410007388 */ /* 0x0047e40000000400 */
[----:B---3--:R-:W-:Y:S02]  /*12ef0*/  IADD3 R4, P1, R5, R2, RZ ;  /* 0x0000000205047210 */ /* 0x008fe40007f3e0ff */
        /* <DEDUP_REMOVED lines=18> */
[----:B---3--:R0:W-:Y:S04]  /*13020*/  STS.U16 [R16+0x9500], R4 ;  /* 0x0095000410007388 */ /* 0x0081e80000000400 */
[----:B0-----:R-:W3:Y:S01]  /*13030*/  LDL.LU R16, [R1+0x2218] ;  /* 0x0022180001107983 */ /* 0x001ee20000300800 */
[----:B--2---:R-:W-:-:S03]  /*13040*/  IADD3 R4, P1, R5, R2, RZ ;  /* 0x0000000205047210 */ /* 0x004fc60007f3e0ff */
[----:B------:R-:W2:Y:S01]  /*13050*/  LDL R5, [R1+0xd18] ;  /* 0x000d180001057983 */ /* 0x000ea20000100800 */
[----:B---3--:R-:W-:Y:S01]  /*13060*/  PRMT R16, RZ, 0x7610, R16 ;  /* 0x00007610ff107816 */ /* 0x008fe20000000010 */
[----:B--2---:R-:W-:-:S05]  /*13070*/  IMAD.X R5, R5, 0x1, R0, P1 ;  /* 0x0000000105057824 */ /* 0x004fca00008e0600 */
[----:B------:R0:W2:Y:S04]  /*13080*/  @!P0 LDG.E.U16 R16, [R4.64] ;  /* 0x0000000404108981 */ /* 0x0000a8000c1e1500 */
[----:B0-----:R-:W0:Y:S02]  /*13090*/  S2R R5, SR_TID.X ;  /* 0x0000000000057919 */ /* 0x001e240000002100 */
[----:B0-----:R-:W-:-:S05]  /*130a0*/  LOP3.LUT R5, R5, 0x7f, RZ, 0xc0, !PT ;  /* 0x0000007f05057812 */ /* 0x001fca00078ec0ff */
[----:B------:R-:W-:-:S05]  /*130b0*/  IMAD.SHL.U32 R5, R5, 0x2, RZ ;  /* 0x0000000205057824 */ /* 0x000fca00078e00ff */
[----:B------:R-:W-:Y:S01]  /*130c0*/  LOP3.LUT R4, R5, 0x50, RZ, 0x3c, !PT ;  /* 0x0000005005047812 */ /* 0x000fe200078e3cff */
[----:B--2---:R0:W-:Y:S04]  /*130d0*/  STL [R1+0xe0], R16 ;  /* 0x0000e01001007387 */ /* 0x0041e80000100800 */
[----:B0-----:R-:W2:Y:S04]  /*130e0*/  LDL.LU R16, [R1+0x2214] ;  /* 0x0022140001107983 */ /* 0x001ea80000300800 */
[----:B------:R-:W3:Y:S04]  /*130f0*/  LDL R5, [R1+0xfb8] ;  /* 0x000fb80001057983 */ /* 0x000ee80000100800 */
[----:B--2---:R3:W-:Y:S02]  /*13100*/  STS.U16 [R4+0x9d00], R16 ;  /* 0x009d001004007388 */ /* 0x0047e40000000400 */
[----:B---3--:R-:W-:-:S02]  /*13110*/  IADD3 R4, P1, R5, R2, RZ ;  /* 0x0000000205047210 */ /* 0x008fc40007f3e0ff */
[----:B------:R-:W2:Y:S01]  /*13120*/  LDL R5, [R1+0xe68] ;  /* 0x000e680001057983 */ /* 0x000ea20000100800 */
[----:B------:R-:W-:Y:S02]  /*13130*/  PRMT R27, RZ, 0x7610, R27 ;  /* 0x00007610ff1b7816 */ /* 0x000fe4000000001b */
[----:B--2---:R-:W-:-:S05]  /*13140*/  IMAD.X R5, R5, 0x1, R0, P1 ;  /* 0x0000000105057824 */ /* 0x004fca00008e0600 */
[----:B------:R-:W2:Y:S01]  /*13150*/  @!P0 LDG.E.U16 R27, [R4.64] ;  /* 0x00000004041b8981 */ /* 0x000ea2000c1e1500 */
[----:B------:R-:W-:-:S03]  /*13160*/  IMAD.SHL.U32 R18, R18, 0x2, RZ ;  /* 0x0000000212127824 */ /* 0x000fc600078e00ff */
[----:B--2---:R0:W-:Y:S04]  /*13170*/  STL [R1+0xd4], R27 ;  /* 0x0000d41b01007387 */ /* 0x0041e80000100800 */
[----:B0-----:R-:W2:Y:S04]  /*13180*/  LDL.LU R27, [R1+0x2210] ;  /* 0x00221000011b7983 */ /* 0x001ea80000300800 */
[----:B------:R-:W3:Y:S04]  /*13190*/  LDL.LU R4, [R1+0x60] ;  /* 0x0000600001047983 */ /* 0x000ee80000300800 */
[----:B------:R-:W2:Y:S01]  /*131a0*/  LDL R5, [R1+0xd0c] ;  /* 0x000d0c0001057983 */ /* 0x000ea20000100800 */
[----:B------:R-:W-:-:S05]  /*131b0*/  LOP3.LUT R18, R18, 0x60, RZ, 0x3c, !PT ;  /* 0x0000006012127812 */ /* 0x000fca00078e3cff */
[----:B---3--:R2:W-:Y:S02]  /*131c0*/  STS.U16 [R18+0x8600], R4 ;  /* 0x0086000412007388 */ /* 0x0085e40000000400 */
[----:B--2---:R-:W-:Y:S02]  /*131d0*/  IADD3 R4, P1, R5, R2, RZ ;  /* 0x0000000205047210 */ /* 0x004fe40007f3e0ff */
[----:B------:R-:W2:Y:S01]  /*131e0*/  LDL R5, [R1+0xc60] ;  /* 0x000c600001057983 */ /* 0x000ea20000100800 */
[----:B------:R-:W-:Y:S02]  /*131f0*/  PRMT R28, RZ, 0x7610, R28 ;  /* 0x00007610ff1c7816 */ /* 0x000fe4000000001c */
[----:B--2---:R-:W-:-:S05]  /*13200*/  IMAD.X R5, R5, 0x1, R0, P1 ;  /* 0x0000000105057824 */ /* 0x004fca00008e0600 */
[----:B------:R0:W2:Y:S04]  /*13210*/  @!P0 LDG.E.U16 R28, [R4.64] ;  /* 0x00000004041c8981 */ /* 0x0000a8000c1e1500 */
[----:B0-----:R-:W3:Y:S04]  /*13220*/  LDL R5, [R1+0xe5c] ;  /* 0x000e5c0001057983 */ /* 0x001ee80000100800 */
[----:B----4-:R-:W-:Y:S04]  /*13230*/  STS.U16 [R18+0x8e00], R29 ;  /* 0x008e001d12007388 */ /* 0x010fe80000000400 */
[----:B--2---:R0:W-:Y:S04]  /*13240*/  STL [R1+0xc8], R28 ;  /* 0x0000c81c01007387 */ /* 0x0041e80000100800 */
[----:B0-----:R-:W2:Y:S01]  /*13250*/  LDL.LU R28, [R1+0xfa0] ;  /* 0x000fa000011c7983 */ /* 0x001ea20000300800 */
[----:B---3--:R-:W-:-:S03]  /*13260*/  IADD3 R4, P1, R5, R2, RZ ;  /* 0x0000000205047210 */ /* 0x008fc60007f3e0ff */
[----:B------:R-:W3:Y:S04]  /*13270*/  LDL.LU R29, [R1+0x1054] ;  /* 0x00105400011d7983 */ /* 0x000ee80000300800 */
[----:B------:R-:W4:Y:S01]  /*13280*/  LDL R5, [R1+0xd08] ;  /* 0x000d080001057983 */ /* 0x000f220000100800 */
[----:B------:R-:W-:Y:S01]  /*13290*/  PRMT R27, RZ, 0x7610, R27 ;  /* 0x00007610ff1b7816 */ /* 0x000fe2000000001b */
[----:B----4-:R-:W-:-:S05]  /*132a0*/  IMAD.X R5, R5, 0x1, R0, P1 ;  /* 0x0000000105057824 */ /* 0x010fca00008e0600 */
[----:B------:R-:W4:Y:S04]  /*132b0*/  @!P0 LDG.E.U16 R27, [R4.64] ;  /* 0x00000004041b8981 */ /* 0x000f28000c1e1500 */
[----:B----4-:R0:W-:Y:S04]  /*132c0*/  STL [R1+0xbc], R27 ;  /* 0x0000bc1b01007387 */ /* 0x0101e80000100800 */
[----:B0-----:R-:W4:Y:S04]  /*132d0*/  LDL.LU R27, [R1+0x220c] ;  /* 0x00220c00011b7983 */ /* 0x001f280000300800 */
[----:B------:R-:W2:Y:S04]  /*132e0*/  LDL.LU R4, [R1+0x24] ;  /* 0x0000240001047983 */ /* 0x000ea80000300800 */
[----:B------:R-:W3:Y:S04]  /*132f0*/  LDL R5, [R1+0xfac] ;  /* 0x000fac0001057983 */ /* 0x000ee80000100800 */
[----:B--2---:R0:W-:Y:S04]  /*13300*/  STS.U16 [R18+0x9600], R4 ;  /* 0x0096000412007388 */ /* 0x0041e80000000400 */
[----:B0-----:R-:W2:Y:S01]  /*13310*/  LDL.LU R18, [R1+0x2208] ;  /* 0x0022080001127983 */ /* 0x001ea20000300800 */
[----:B---3--:R-:W-:-:S03]  /*13320*/  IADD3 R4, P1, R5, R2, RZ ;  /* 0x0000000205047210 */ /* 0x008fc60007f3e0ff */
[----:B------:R-:W3:Y:S01]  /*13330*/  LDL R5, [R1+0xe58] ;  /* 0x000e580001057983 */ /* 0x000ee20000100800 */
[----:B--2---:R-:W-:Y:S01]  /*13340*/  PRMT R18, RZ, 0x7610, R18 ;  /* 0x00007610ff127816 */ /* 0x004fe20000000012 */
[----:B---3--:R-:W-:-:S05]  /*13350*/  IMAD.X R5, R5, 0x1, R0, P1 ;  /* 0x0000000105057824 */ /* 0x008fca00008e0600 */
        /* <DEDUP_REMOVED lines=11> */
[----:B----4-:R-:W-:Y:S02]  /*13410*/  PRMT R27, RZ, 0x7610, R27 ;  /* 0x00007610ff1b7816 */ /* 0x010fe4000000001b */
[----:B--2---:R-:W-:-:S05]  /*13420*/  IMAD.X R5, R5, 0x1, R0, P1 ;  /* 0x0000000105057824 */ /* 0x004fca00008e0600 */
[----:B------:R-:W2:Y:S01]  /*13430*/  @!P0 LDG.E.U16 R27, [R4.64] ;  /* 0x00000004041b8981 */ /* 0x000ea2000c1e1500 */
[----:B------:R-:W-:-:S03]  /*13440*/  LOP3.LUT R3, R3, 0x70, RZ, 0x3c, !PT ;  /* 0x0000007003037812 */ /* 0x000fc600078e3cff */
[----:B--2---:R0:W-:Y:S04]  /*13450*/  STL [R1+0xa4], R27 ;  /* 0x0000a41b01007387 */ /* 0x0041e80000100800 */
[----:B0-----:R-:W2:Y:S04]  /*13460*/  LDL.LU R27, [R1+0x2200] ;  /* 0x00220000011b7983 */ /* 0x001ea80000300800 */
[----:B------:R-:W3:Y:S01]  /*13470*/  LDL.LU R5, [R1+0x64] ;  /* 0x0000640001057983 */ /* 0x000ee20000300800 */
[----:B------:R-:W-:Y:S02]  /*13480*/  IADD3 R4, P1, R29, R2, RZ ;  /* 0x000000021d047210 */ /* 0x000fe40007f3e0ff */
[----:B--2---:R-:W-:Y:S01]  /*13490*/  PRMT R27, RZ, 0x7610, R27 ;  /* 0x00007610ff1b7816 */ /* 0x004fe2000000001b */
[----:B---3--:R0:W-:Y:S02]  /*134a0*/  STS.U16 [R3+0x8700], R5 ;  /* 0x0087000503007388 */ /* 0x0081e40000000400 */
[----:B0-----:R-:W-:-:S05]  /*134b0*/  IMAD.X R5, R28, 0x1, R0, P1 ;  /* 0x000000011c057824 */ /* 0x001fca00008e0600 */
[----:B------:R-:W2:Y:S04]  /*134c0*/  @!P0 LDG.E.U16 R27, [R4.64] ;  /* 0x00000004041b8981 */ /* 0x000ea8000c1e1500 */
[----:B------:R-:W-:Y:S04]  /*134d0*/  STL [R1+0x10d4], R29 ;  /* 0x0010d41d01007387 */ /* 0x000fe80000100800 */
[----:B------:R-:W-:Y:S04]  /*134e0*/  STL [R1+0x10d8], R28 ;  /* 0x0010d81c01007387 */ /* 0x000fe80000100800 */
[----:B--2---:R0:W-:Y:S04]  /*134f0*/  STL [R1+0x9c], R27 ;  /* 0x00009c1b01007387 */ /* 0x0041e80000100800 */
[----:B0-----:R-:W2:Y:S04]  /*13500*/  LDL.LU R27, [R1+0x21fc] ;  /* 0x0021fc00011b7983 */ /* 0x001ea80000300800 */
[----:B------:R-:W3:Y:S04]  /*13510*/  LDL.LU R4, [R1+0x58] ;  /* 0x0000580001047983 */ /* 0x000ee80000300800 */
[----:B------:R-:W4:Y:S04]  /*13520*/  LDL R5, [R1+0xe44] ;  /* 0x000e440001057983 */ /* 0x000f280000100800 */
[----:B---3--:R4:W-:Y:S02]  /*13530*/  STS.U16 [R3+0x8f00], R4 ;  /* 0x008f000403007388 */ /* 0x0089e40000000400 */
[----:B----4-:R-:W-:-:S02]  /*13540*/  IADD3 R4, P1, R5, R2, RZ ;  /* 0x0000000205047210 */ /* 0x010fc40007f3e0ff */
[----:B------:R-:W3:Y:S01]  /*13550*/  LDL R5, [R1+0xcfc] ;  /* 0x000cfc0001057983 */ /* 0x000ee20000100800 */
[----:B--2---:R-:W-:Y:S02]  /*13560*/  PRMT R27, RZ, 0x7610, R27 ;  /* 0x00007610ff1b7816 */ /* 0x004fe4000000001b */
[----:B---3--:R-:W-:-:S05]  /*13570*/  IMAD.X R5, R5, 0x1, R0, P1 ;  /* 0x0000000105057824 */ /* 0x008fca00008e0600 */
[----:B------:R-:W2:Y:S04]  /*13580*/  @!P0 LDG.E.U16 R27, [R4.64] ;  /* 0x00000004041b8981 */ /* 0x000ea8000c1e1500 */
[----:B--2---:R0:W-:Y:S04]  /*13590*/  STL [R1+0x94], R27 ;  /* 0x0000941b01007387 */ /* 0x0041e80000100800 */
[----:B0-----:R-:W2:Y:S04]  /*135a0*/  LDL.LU R27, [R1+0x21f8] ;  /* 0x0021f800011b7983 */ /* 0x001ea80000300800 */
[----:B------:R-:W3:Y:S04]  /*135b0*/  LDL.LU R4, [R1+0x3c] ;  /* 0x00003c0001047983 */ /* 0x000ee80000300800 */
[----:B------:R-:W4:Y:S04]  /*135c0*/  LDL R5, [R1+0xf94] ;  /* 0x000f940001057983 */ /* 0x000f280000100800 */
[----:B---3--:R0:W-:Y:S04]  /*135d0*/  STS.U16 [R3+0x9700], R4 ;  /* 0x0097000403007388 */ /* 0x0081e80000000400 */
[----:B0-----:R-:W3:Y:S01]  /*135e0*/  LDL.LU R3, [R1+0x21f4] ;  /* 0x0021f40001037983 */ /* 0x001ee20000300800 */
[----:B----4-:R-:W-:-:S03]  /*135f0*/  IADD3 R4, P1, R5, R2, RZ ;  /* 0x0000000205047210 */ /* 0x010fc60007f3e0ff */
[----:B------:R-:W4:Y:S01]  /*13600*/  LDL R5, [R1+0xe40] ;  /* 0x000e400001057983 */ /* 0x000f220000100800 */
[----:B---3--:R-:W-:Y:S01]  /*13610*/  PRMT R3, RZ, 0x7610, R3 ;  /* 0x00007610ff037816 */ /* 0x008fe20000000003 */
[----:B----4-:R-:W-:-:S05]  /*13620*/  IMAD.X R5, R5, 0x1, R0, P1 ;  /* 0x0000000105057824 */ /* 0x010fca00008e0600 */
[----:B------:R0:W3:Y:S04]  /*13630*/  @!P0 LDG.E.U16 R3, [R4.64] ;  /* 0x0000000404038981 */ /* 0x0000e8000c1e1500 */
[----:B0-----:R-:W0:Y:S02]  /*13640*/  S2R R5, SR_TID.X ;  /* 0x0000000000057919 */ /* 0x001e240000002100 */
[----:B0-----:R-:W-:-:S05]  /*13650*/  LOP3.LUT R5, R5, 0x7f, RZ, 0xc0, !PT ;  /* 0x0000007f05057812 */ /* 0x001fca00078ec0ff */
[----:B------:R-:W-:-:S05]  /*13660*/  IMAD.SHL.U32 R5, R5, 0x2, RZ ;  /* 0x0000000205057824 */ /* 0x000fca00078e00ff */
[----:B------:R-:W-:Y:S01]  /*13670*/  LOP3.LUT R4, R5, 0x70, RZ, 0x3c, !PT ;  /* 0x0000007005047812 */ /* 0x000fe200078e3cff */
[----:B---3--:R0:W-:Y:S04]  /*13680*/  STL [R1+0x90], R3 ;  /* 0x0000900301007387 */ /* 0x0081e80000100800 */
[----:B0-----:R-:W3:Y:S04]  /*13690*/  LDL.LU R3, [R1+0x21f0] ;  /* 0x0021f00001037983 */ /* 0x001ee80000300800 */
[----:B------:R-:W4:Y:S04]  /*136a0*/  LDL R5, [R1+0x104c] ;  /* 0x00104c0001057983 */ /* 0x000f280000100800 */
[----:B--2---:R4:W-:Y:S02]  /*136b0*/  STS.U16 [R4+0x9f00], R27 ;  /* 0x009f001b04007388 */ /* 0x0049e40000000400 */
[----:B----4-:R-:W-:-:S02]  /*136c0*/  IADD3 R4, P1, R5, R2, RZ ;  /* 0x0000000205047210 */ /* 0x010fc40007f3e0ff */
[----:B------:R-:W2:Y:S01]  /*136d0*/  LDL R5, [R1+0xf90] ;  /* 0x000f900001057983 */ /* 0x000ea20000100800 */
[----:B---3--:R-:W-:Y:S02]  /*136e0*/  PRMT R3, RZ, 0x7610, R3 ;  /* 0x00007610ff037816 */ /* 0x008fe40000000003 */
        /* <DEDUP_REMOVED lines=9> */
[----:B------:R-:W3:Y:S04]  /*13780*/  @!P0 LDG.E.U16 R24, [R4.64] ;  /* 0x0000000404188981 */ /* 0x000ee8000c1e1500 */
[----:B---3--:R0:W-:Y:S04]  /*13790*/  STL [R1+0x88], R24 ;  /* 0x0000881801007387 */ /* 0x0081e80000100800 */
[----:B0-----:R-:W3:Y:S04]  /*137a0*/  LDL.LU R24, [R1+0x21e8] ;  /* 0x0021e80001187983 */ /* 0x001ee80000300800 */
[----:B------:R-:W4:Y:S02]  /*137b0*/  LDL R5, [R1+0xf84] ;  /* 0x000f840001057983 */ /* 0x000f240000100800 */
[----:B----4-:R-:W-:-:S02]  /*137c0*/  IADD3 R4, P1, R5, R2, RZ ;  /* 0x0000000205047210 */ /* 0x010fc40007f3e0ff */
[----:B------:R-:W4:Y:S01]  /*137d0*/  LDL R5, [R1+0xe30] ;  /* 0x000e300001057983 */ /* 0x000f220000100800 */
[----:B------:R-:W-:Y:S02]  /*137e0*/  PRMT R29, RZ, 0x7610, R29 ;  /* 0x00007610ff1d7816 */ /* 0x000fe4000000001d */
[----:B----4-:R-:W-:-:S05]  /*137f0*/  IMAD.X R5, R5, 0x1, R0, P1 ;  /* 0x0000000105057824 */ /* 0x010fca00008e0600 */
[----:B------:R0:W4:Y:S04]  /*13800*/  @!P0 LDG.E.U16 R29, [R4.64] ;  /* 0x00000004041d8981 */ /* 0x000128000c1e1500 */
[----:B0-----:R-:W2:Y:S04]  /*13810*/  LDL R5, [R1+0x1044] ;  /* 0x0010440001057983 */ /* 0x001ea80000100800 */
[----:B----4-:R0:W-:Y:S04]  /*13820*/  STL [R1+0x84], R29 ;  /* 0x0000841d01007387 */ /* 0x0101e80000100800 */
[----:B0-----:R-:W4:Y:S01]  /*13830*/  LDL.LU R29, [R1+0x10] ;  /* 0x00001000011d7983 */ /* 0x001f220000300800 */
[----:B--2---:R-:W-:-:S03]  /*13840*/  IADD3 R4, P1, R5, R2, RZ ;  /* 0x0000000205047210 */ /* 0x004fc60007f3e0ff */
[----:B------:R-:W2:Y:S01]  /*13850*/  LDL R5, [R1+0xf80] ;  /* 0x000f800001057983 */ /* 0x000ea20000100800 */
[----:B------:R-:W-:Y:S01]  /*13860*/  PRMT R22, RZ, 0x7610, R22 ;  /* 0x00007610ff167816 */ /* 0x000fe20000000016 */
[----:B--2---:R-:W-:-:S05]  /*13870*/  IMAD.X R5, R5, 0x1, R0, P1 ;  /* 0x0000000105057824 */ /* 0x004fca00008e0600 */
[----:B------:R-:W2:Y:S04]  /*13880*/  @!P0 LDG.E.U16 R22, [R4.64] ;  /* 0x0000000404168981 */ /* 0x000ea8000c1e1500 */
[----:B--2---:R0:W-:Y:S04]  /*13890*/  STL [R1+0x80], R22 ;  /* 0x0000801601007387 */ /* 0x0041e80000100800 */
[----:B0-----:R-:W2:Y:S04]  /*138a0*/  LDL.LU R22, [R1+0x21e4] ;  /* 0x0021e40001167983 */ /* 0x001ea80000300800 */
[----:B------:R-:W2:Y:S02]  /*138b0*/  LDL R5, [R1+0xe24] ;  /* 0x000e240001057983 */ /* 0x000ea40000100800 */
[----:B--2---:R-:W-:-:S02]  /*138c0*/  IADD3 R4, P1, R5, R2, RZ ;  /* 0x0000000205047210 */ /* 0x004fc40007f3e0ff */
[----:B------:R-:W2:Y:S01]  /*138d0*/  LDL R5, [R1+0xcec] ;  /* 0x000cec0001057983 */ /* 0x000ea20000100800 */
[----:B------:R-:W-:Y:S02]  /*138e0*/  PRMT R21, RZ, 0x7610, R21 ;  /* 0x00007610ff157816 */ /* 0x000fe40000000015 */
        /* <DEDUP_REMOVED lines=20> */
[----:B------:R-:W2:Y:S04]  /*13a30*/  LDL.LU R4, [R1] ;  /* 0x0000000001047983 */ /* 0x000ea80000300800 */
[----:B------:R-:W3:Y:S04]  /*13a40*/  LDL R5, [R1+0xe14] ;  /* 0x000e140001057983 */ /* 0x000ee80000100800 */
[----:B--2---:R3:W-:Y:S02]  /*13a50*/  STS.U16 [R3+0xc00], R4 ;  /* 0x000c000403007388 */ /* 0x0047e40000000400 */
[----:B---3--:R-:W-:-:S02]  /*13a60*/  IADD3 R4, P1, R5, R2, RZ ;  /* 0x0000000205047210 */ /* 0x008fc40007f3e0ff */
        /* <DEDUP_REMOVED lines=16> */
[----:B------:R-:W3:Y:S04]  /*13b70*/  LDL R5, [R1+0x1034] ;  /* 0x0010340001057983 */ /* 0x000ee80000100800 */
[----:B----4-:R0:W-:Y:S04]  /*13b80*/  STS.U16 [R3+0x1000], R29 ;  /* 0x0010001d03007388 */ /* 0x0101e80000000400 */
[----:B0-----:R-:W4:Y:S01]  /*13b90*/  LDL.LU R29, [R1+0x38] ;  /* 0x00003800011d7983 */ /* 0x001f220000300800 */
[----:B---3--:R-:W-:-:S03]  /*13ba0*/  IADD3 R4, P1, R5, R2, RZ ;  /* 0x0000000205047210 */ /* 0x008fc60007f3e0ff */
[----:B------:R-:W3:Y:S01]  /*13bb0*/  LDL R5, [R1+0xf60] ;  /* 0x000f600001057983 */ /* 0x000ee20000100800 */
[----:B--2---:R-:W-:Y:S01]  /*13bc0*/  PRMT R19, RZ, 0x7610, R19 ;  /* 0x00007610ff137816 */ /* 0x004fe20000000013 */
[----:B---3--:R-:W-:-:S05]  /*13bd0*/  IMAD.X R5, R5, 0x1, R0, P1 ;  /* 0x0000000105057824 */ /* 0x008fca00008e0600 */
        /* <DEDUP_REMOVED lines=261> */
[----:B0-----:R-:W3:Y:S04]  /*14c30*/  LDL.LU R4, [R1+0x108] ;  /* 0x0001080001047983 */ /* 0x001ee80000300800 */
[----:B------:R-:W4:Y:S04]  /*14c40*/  LDL R5, [R1+0xfec] ;  /* 0x000fec0001057983 */ /* 0x000f280000100800 */
[----:B--2---:R0:W-:Y:S04]  /*14c50*/  STL [R1+0x2100], R28 ;  /* 0x0021001c01007387 */ /* 0x0041e80000100800 */
[----:B---3--:R4:W-:Y:S01]  /*14c60*/  STS.U16 [R3+0x4600], R4 ;  /* 0x0046000403007388 */ /* 0x0089e20000000400 */
[----:B------:R-:W-:-:S03]  /*14c70*/  PRMT R27, RZ, 0x7610, R27 ;  /* 0x00007610ff1b7816 */ /* 0x000fc6000000001b */
[----:B0-----:R-:W2:Y:S01]  /*14c80*/  LDL R28, [R1+0xc94] ;  /* 0x000c9400011c7983 */ /* 0x001ea20000100800 */
[----:B----4-:R-:W-:-:S03]  /*14c90*/  IADD3 R4, P1, R5, R2, RZ ;  /* 0x0000000205047210 */ /* 0x010fc60007f3e0ff */
[----:B------:R-:W3:Y:S02]  /*14ca0*/  LDL R5, [R1+0xed0] ;  /* 0x000ed00001057983 */ /* 0x000ee40000100800 */
[----:B---3--:R-:W-:-:S05]  /*14cb0*/  IMAD.X R5, R5, 0x1, R0, P1 ;  /* 0x0000000105057824 */ /* 0x008fca00008e0600 */
[----:B------:R0:W3:Y:S04]  /*14cc0*/  @!P0 LDG.E.U16 R27, [R4.64] ;  /* 0x00000004041b8981 */ /* 0x0000e8000c1e1500 */
[----:B0-----:R-:W4:Y:S04]  /*14cd0*/  LDL.LU R4, [R1+0x10c] ;  /* 0x00010c0001047983 */ /* 0x001f280000300800 */
[----:B------:R-:W2:Y:S04]  /*14ce0*/  LDL R5, [R1+0xd74] ;  /* 0x000d740001057983 */ /* 0x000ea80000100800 */
[----:B------:R0:W-:Y:S02]  /*14cf0*/  STS.U16 [R3+0xa00], R26 ;  /* 0x000a001a03007388 */ /* 0x0001e40000000400 */
[----:B0-----:R-:W-:-:S02]  /*14d00*/  PRMT R26, RZ, 0x7610, R26 ;  /* 0x00007610ff1a7816 */ /* 0x001fc4000000001a */
[----:B---3--:R-:W-:Y:S04]  /*14d10*/  STL [R1+0x2104], R27 ;  /* 0x0021041b01007387 */ /* 0x008fe80000100800 */
[----:B----4-:R2:W-:Y:S02]  /*14d20*/  STS.U16 [R3+0x4800], R4 ;  /* 0x0048000403007388 */ /* 0x0105e40000000400 */
[----:B--2---:R-:W-:-:S05]  /*14d30*/  IADD3 R4, P1, R5, R2, RZ ;  /* 0x0000000205047210 */ /* 0x004fca0007f3e0ff */
[----:B------:R-:W-:Y:S02]  /*14d40*/  IMAD.X R5, R28, 0x1, R0, P1 ;  /* 0x000000011c057824 */ /* 0x000fe400008e0600 */
[----:B------:R-:W2:Y:S04]  /*14d50*/  LDL.LU R28, [R1+0x4bc] ;  /* 0x0004bc00011c7983 */ /* 0x000ea80000300800 */
[----:B------:R0:W3:Y:S04]  /*14d60*/  @!P0 LDG.E.U16 R26, [R4.64] ;  /* 0x00000004041a8981 */ /* 0x0000e8000c1e1500 */
[----:B0-----:R-:W4:Y:S04]  /*14d70*/  LDL R5, [R1+0xec4] ;  /* 0x000ec40001057983 */ /* 0x001f280000100800 */
[----:B---3--:R0:W-:Y:S04]  /*14d80*/  STL [R1+0x2108], R26 ;  /* 0x0021081a01007387 */ /* 0x0081e80000100800 */
[----:B0-----:R-:W3:Y:S01]  /*14d90*/  LDL.LU R26, [R1+0x4d8] ;  /* 0x0004d800011a7983 */ /* 0x001ee20000300800 */
[----:B----4-:R-:W-:-:S03]  /*14da0*/  IADD3 R4, P1, R5, R2, RZ ;  /* 0x0000000205047210 */ /* 0x010fc60007f3e0ff */
[----:B------:R-:W4:Y:S04]  /*14db0*/  LDL R5, [R1+0xd70] ;  /* 0x000d700001057983 */ /* 0x000f280000100800 */
[----:B------:R0:W-:Y:S04]  /*14dc0*/  STS.U16 [R3], R25 ;  /* 0x0000001903007388 */ /* 0x0001e80000000400 */
[----:B------:R1:W-:Y:S04]  /*14dd0*/  STS.U16 [R3+0x4a00], R29 ;  /* 0x004a001d03007388 */ /* 0x0003e80000000400 */
[----:B------:R-:W2:Y:S01]  /*14de0*/  LDL R27, [R1+0xc8c] ;  /* 0x000c8c00011b7983 */ /* 0x000ea20000100800 */
[----:B0-----:R-:W-:-:S03]  /*14df0*/  PRMT R25, RZ, 0x7610, R25 ;  /* 0x00007610ff197816 */ /* 0x001fc60000000019 */
[----:B-1----:R-:W2:Y:S01]  /*14e00*/  LDL R29, [R1+0xd64] ;  /* 0x000d6400011d7983 */ /* 0x002ea20000100800 */
[----:B----4-:R-:W-:-:S05]  /*14e10*/  IMAD.X R5, R5, 0x1, R0, P1 ;  /* 0x0000000105057824 */ /* 0x010fca00008e0600 */
[----:B------:R0:W4:Y:S04]  /*14e20*/  @!P0 LDG.E.U16 R25, [R4.64] ;  /* 0x0000000404198981 */ /* 0x000128000c1e1500 */
[----:B0-----:R-:W2:Y:S04]  /*14e30*/  LDL R5, [R1+0xfe4] ;  /* 0x000fe40001057983 */ /* 0x001ea80000100800 */
[----:B---3--:R-:W-:Y:S04]  /*14e40*/  STS.U16 [R3+0x4c00], R26 ;  /* 0x004c001a03007388 */ /* 0x008fe80000000400 */
[----:B----4-:R0:W-:Y:S04]  /*14e50*/  STL [R1+0x210c], R25 ;  /* 0x00210c1901007387 */ /* 0x0101e80000100800 */
[----:B0-----:R-:W3:Y:S01]  /*14e60*/  LDL R25, [R1+0xeb4] ;  /* 0x000eb40001197983 */ /* 0x001ee20000100800 */
[----:B--2---:R-:W-:-:S03]  /*14e70*/  IADD3 R4, P1, R5, R2, RZ ;  /* 0x0000000205047210 */ /* 0x004fc60007f3e0ff */
[----:B------:R-:W2:Y:S04]  /*14e80*/  LDL.LU R26, [R1+0x4b8] ;  /* 0x0004b800011a7983 */ /* 0x000ea80000300800 */
[----:B------:R-:W4:Y:S04]  /*14e90*/  LDL R5, [R1+0xec0] ;  /* 0x000ec00001057983 */ /* 0x000f280000100800 */
[----:B------:R0:W-:Y:S02]  /*14ea0*/  STS.U16 [R3+0x200], R24 ;  /* 0x0002001803007388 */ /* 0x0001e40000000400 */
[----:B0-----:R-:W-:Y:S01]  /*14eb0*/  PRMT R24, RZ, 0x7610, R24 ;  /* 0x00007610ff187816 */ /* 0x001fe20000000018 */
[----:B----4-:R-:W-:-:S05]  /*14ec0*/  IMAD.X R5, R5, 0x1, R0, P1 ;  /* 0x0000000105057824 */ /* 0x010fca00008e0600 */
[----:B------:R0:W4:Y:S04]  /*14ed0*/  @!P0 LDG.E.U16 R24, [R4.64] ;  /* 0x0000000404188981 */ /* 0x000128000c1e1500 */
[----:B0-----:R-:W2:Y:S01]  /*14ee0*/  LDL.LU R5, [R1+0x4d4] ;  /* 0x0004d40001057983 */ /* 0x001ea20000300800 */
[----:B------:R-:W-:-:S03]  /*14ef0*/  IADD3 R4, P1, R29, R2, RZ ;  /* 0x000000021d047210 */ /* 0x000fc60007f3e0ff */
[----:B------:R0:W-:Y:S02]  /*14f00*/  STS.U16 [R3+0x400], R23 ;  /* 0x0004001703007388 */ /* 0x0001e40000000400 */
[----:B0-----:R-:W-:Y:S02]  /*14f10*/  PRMT R23, RZ, 0x7610, R23 ;  /* 0x00007610ff177816 */ /* 0x001fe40000000017 */
[----:B----4-:R0:W-:Y:S04]  /*14f20*/  STL [R1+0x2110], R24 ;  /* 0x0021101801007387 */ /* 0x0101e80000100800 */
[----:B------:R-:W4:Y:S04]  /*14f30*/  LDL R29, [R1+0xeb0] ;  /* 0x000eb000011d7983 */ /* 0x000f280000100800 */
[----:B--2---:R1:W-:Y:S04]  /*14f40*/  STS.U16 [R3+0x4e00], R5 ;  /* 0x004e000503007388 */ /* 0x0043e80000000400 */
[----:B0-----:R-:W2:Y:S01]  /*14f50*/  LDL R24, [R1+0xd60] ;  /* 0x000d600001187983 */ /* 0x001ea20000100800 */
[----:B-1----:R-:W-:-:S03]  /*14f60*/  IMAD.X R5, R27, 0x1, R0, P1 ;  /* 0x000000011b057824 */ /* 0x002fc600008e0600 */
[----:B------:R-:W2:Y:S04]  /*14f70*/  LDL.LU R27, [R1+0x4b4] ;  /* 0x0004b400011b7983 */ /* 0x000ea80000300800 */
[----:B------:R0:W2:Y:S04]  /*14f80*/  @!P0 LDG.E.U16 R23, [R4.64] ;  /* 0x0000000404178981 */ /* 0x0000a8000c1e1500 */
[----:B0-----:R-:W2:Y:S01]  /*14f90*/  LDL.LU R5, [R1+0x4d0] ;  /* 0x0004d00001057983 */ /* 0x001ea20000300800 */
[----:B---3--:R-:W-:-:S03]  /*14fa0*/  IADD3 R4, P1, R25, R2, RZ ;  /* 0x0000000219047210 */ /* 0x008fc60007f3e0ff */
[----:B------:R0:W-:Y:S02]  /*14fb0*/  STS.U16 [R3+0x600], R22 ;  /* 0x0006001603007388 */ /* 0x0001e40000000400 */
[----:B0-----:R-:W-:Y:S02]  /*14fc0*/  PRMT R22, RZ, 0x7610, R22 ;  /* 0x00007610ff167816 */ /* 0x001fe40000000016 */
[----:B--2---:R0:W-:Y:S02]  /*14fd0*/  STS.U16 [R3+0x5000], R5 ;  /* 0x0050000503007388 */ /* 0x0041e40000000400 */
[----:B0-----:R-:W-:-:S05]  /*14fe0*/  IMAD.X R5, R24, 0x1, R0, P1 ;  /* 0x0000000118057824 */ /* 0x001fca00008e0600 */
[----:B------:R0:W2:Y:S04]  /*14ff0*/  @!P0 LDG.E.U16 R22, [R4.64] ;  /* 0x0000000404168981 */ /* 0x0000a8000c1e1500 */
[----:B------:R-:W-:Y:S04]  /*15000*/  STL [R1+0x2114], R23 ;  /* 0x0021141701007387 */ /* 0x000fe80000100800 */
[----:B------:R-:W3:Y:S04]  /*15010*/  LDL R25, [R1+0xd54] ;  /* 0x000d540001197983 */ /* 0x000ee80000100800 */
[----:B0-----:R-:W3:Y:S04]  /*15020*/  LDL R5, [R1+0xfdc] ;  /* 0x000fdc0001057983 */ /* 0x001ee80000100800 */
[----:B------:R-:W4:Y:S04]  /*15030*/  LDL R24, [R1+0xc84] ;  /* 0x000c840001187983 */ /* 0x000f280000100800 */
[----:B------:R-:W-:Y:S04]  /*15040*/  STS.U16 [R3+0x5200], R28 ;  /* 0x0052001c03007388 */ /* 0x000fe80000000400 */
[----:B------:R0:W-:Y:S02]  /*15050*/  STS.U16 [R3+0x800], R21 ;  /* 0x0008001503007388 */ /* 0x0001e40000000400 */
[----:B0-----:R-:W-:-:S02]  /*15060*/  PRMT R21, RZ, 0x7610, R21 ;  /* 0x00007610ff157816 */ /* 0x001fc40000000015 */
[----:B------:R-:W-:Y:S01]  /*15070*/  PRMT R20, RZ, 0x7610, R20 ;  /* 0x00007610ff147816 */ /* 0x000fe20000000014 */
[----:B--2---:R0:W-:Y:S04]  /*15080*/  STL [R1+0x2118], R22 ;  /* 0x0021181601007387 */ /* 0x0041e80000100800 */
[----:B------:R-:W2:Y:S04]  /*15090*/  LDL R23, [R1+0xea4] ;  /* 0x000ea40001177983 */ /* 0x000ea80000100800 */
[----:B------:R-:W2:Y:S04]  /*150a0*/  LDL.LU R28, [R1+0x4b0] ;  /* 0x0004b000011c7983 */ /* 0x000ea80000300800 */
[----:B0-----:R-:W2:Y:S01]  /*150b0*/  LDL R22, [R1+0xd50] ;  /* 0x000d500001167983 */ /* 0x001ea20000100800 */
[----:B---3--:R-:W-:-:S05]  /*150c0*/  IADD3 R4, P1, R5, R2, RZ ;  /* 0x0000000205047210 */ /* 0x008fca0007f3e0ff */
[----:B----4-:R-:W-:Y:S01]  /*150d0*/  IMAD.X R5, R29, 0x1, R0, P1 ;  /* 0x000000011d057824 */ /* 0x010fe200008e0600 */
[----:B------:R0:W-:Y:S04]  /*150e0*/  STS.U16 [R3+0x5600], R19 ;  /* 0x0056001303007388 */ /* 0x0001e80000000400 */
[----:B------:R1:W3:Y:S04]  /*150f0*/  @!P0 LDG.E.U16 R21, [R4.64] ;  /* 0x0000000404158981 */ /* 0x0002e8000c1e1500 */
[----:B------:R-:W4:Y:S01]  /*15100*/  LDL.LU R29, [R1+0x1bc] ;  /* 0x0001bc00011d7983 */ /* 0x000f220000300800 */
[----:B-1----:R-:W-:-:S05]  /*15110*/  IADD3 R4, P1, R25, R2, RZ ;  /* 0x0000000219047210 */ /* 0x002fca0007f3e0ff */
[----:B------:R-:W-:-:S05]  /*15120*/  IMAD.X R5, R24, 0x1, R0, P1 ;  /* 0x0000000118057824 */ /* 0x000fca00008e0600 */
[----:B------:R2:W4:Y:S01]  /*15130*/  @!P0 LDG.E.U16 R20, [R4.64] ;  /* 0x0000000404148981 */ /* 0x000522000c1e1500 */
[----:B0-----:R-:W-:-:S03]  /*15140*/  PRMT R19, RZ, 0x7610, R19 ;  /* 0x00007610ff137816 */ /* 0x001fc60000000013 */
[----:B------:R0:W-:Y:S01]  /*15150*/  STS.U16 [R3+0x5400], R26 ;  /* 0x0054001a03007388 */ /* 0x0001e20000000400 */
[----:B--2---:R-:W-:-:S05]  /*15160*/  IADD3 R4, P1, R23, R2, RZ ;  /* 0x0000000217047210 */ /* 0x004fca0007f3e0ff */
[----:B------:R-:W-:-:S05]  /*15170*/  IMAD.X R5, R22, 0x1, R0, P1 ;  /* 0x0000000116057824 */ /* 0x000fca00008e0600 */
[----:B------:R-:W2:Y:S04]  /*15180*/  @!P0 LDG.E.U16 R19, [R4.64] ;  /* 0x0000000404138981 */ /* 0x000ea8000c1e1500 */
[----:B---3--:R1:W-:Y:S04]  /*15190*/  STL [R1+0x211c], R21 ;  /* 0x00211c1501007387 */ /* 0x0083e80000100800 */
[----:B0-----:R-:W3:Y:S04]  /*151a0*/  LDL R26, [R1+0xfd4] ;  /* 0x000fd400011a7983 */ /* 0x001ee80000100800 */
[----:B------:R-:W3:Y:S04]  /*151b0*/  LDL R25, [R1+0xea0] ;  /* 0x000ea00001197983 */ /* 0x000ee80000100800 */
[----:B----4-:R0:W-:Y:S04]  /*151c0*/  STL [R1+0x2120], R20 ;  /* 0x0021201401007387 */ /* 0x0101e80000100800 */
[----:B------:R-:W2:Y:S04]  /*151d0*/  LDL R24, [R1+0xd44] ;  /* 0x000d440001187983 */ /* 0x000ea80000100800 */
[----:B------:R-:W2:Y:S01]  /*151e0*/  LDL R23, [R1+0xc7c] ;  /* 0x000c7c0001177983 */ /* 0x000ea20000100800 */
[----:B------:R-:W-:-:S02]  /*151f0*/  PRMT R18, RZ, 0x7610, R18 ;  /* 0x00007610ff127816 */ /* 0x000fc40000000012 */
[----:B------:R-:W-:Y:S01]  /*15200*/  PRMT R17, RZ, 0x7610, R17 ;  /* 0x00007610ff117816 */ /* 0x000fe20000000011 */
[----:B--2---:R2:W-:Y:S04]  /*15210*/  STL [R1+0x2124], R19 ;  /* 0x0021241301007387 */ /* 0x0045e80000100800 */
[----:B------:R-:W4:Y:S04]  /*15220*/  LDL R22, [R1+0xe94] ;  /* 0x000e940001167983 */ /* 0x000f280000100800 */
[----:B-1----:R-:W4:Y:S01]  /*15230*/  LDL R21, [R1+0xd40] ;  /* 0x000d400001157983 */ /* 0x002f220000100800 */
[----:B---3--:R-:W-:-:S03]  /*15240*/  IADD3 R4, P1, R26, R2, RZ ;  /* 0x000000021a047210 */ /* 0x008fc60007f3e0ff */
[----:B0-----:R-:W3:Y:S02]  /*15250*/  LDL R20, [R1+0xfcc] ;  /* 0x000fcc0001147983 */ /* 0x001ee40000100800 */
[----:B------:R-:W-:Y:S02]  /*15260*/  IMAD.X R5, R25, 0x1, R0, P1 ;  /* 0x0000000119057824 */ /* 0x000fe400008e0600 */
[----:B--2---:R-:W2:Y:S04]  /*15270*/  LDL R19, [R1+0xe90] ;  /* 0x000e900001137983 */ /* 0x004ea80000100800 */
[----:B------:R0:W2:Y:S02]  /*15280*/  @!P0 LDG.E.U16 R18, [R4.64] ;  /* 0x0000000404128981 */ /* 0x0000a4000c1e1500 */
[----:B0-----:R-:W-:-:S05]  /*15290*/  IADD3 R4, P1, R24, R2, RZ ;  /* 0x0000000218047210 */ /* 0x001fca0007f3e0ff */
[----:B------:R-:W-:-:S05]  /*152a0*/  IMAD.X R5, R23, 0x1, R0, P1 ;  /* 0x0000000117057824 */ /* 0x000fca00008e0600 */
[----:B------:R4:W3:Y:S01]  /*152b0*/  @!P0 LDG.E.U16 R17, [R4.64] ;  /* 0x0000000404118981 */ /* 0x0008e2000c1e1500 */
[----:B------:R-:W-:-:S03]  /*152c0*/  PRMT R16, RZ, 0x7610, R16 ;  /* 0x00007610ff107816 */ /* 0x000fc60000000010 */
[----:B------:R-:W-:Y:S04]  /*152d0*/  STS.U16 [R3+0x5a00], R28 ;  /* 0x005a001c03007388 */ /* 0x000fe80000000400 */
[----:B------:R0:W-:Y:S02]  /*152e0*/  STS.U16 [R3+0x5e00], R15 ;  /* 0x005e000f03007388 */ /* 0x0001e40000000400 */
[----:B0-----:R-:W-:Y:S02]  /*152f0*/  PRMT R15, RZ, 0x7610, R15 ;  /* 0x00007610ff0f7816 */ /* 0x001fe4000000000f */
[----:B----4-:R-:W-:-:S05]  /*15300*/  IADD3 R4, P1, R22, R2, RZ ;  /* 0x0000000216047210 */ /* 0x010fca0007f3e0ff */
[----:B------:R-:W-:-:S05]  /*15310*/  IMAD.X R5, R21, 0x1, R0, P1 ;  /* 0x0000000115057824 */ /* 0x000fca00008e0600 */
[----:B------:R3:W4:Y:S04]  /*15320*/  @!P0 LDG.E.U16 R16, [R4.64] ;  /* 0x0000000404108981 */ /* 0x000728000c1e1500 */
[----:B--2---:R-:W-:Y:S01]  /*15330*/  STL [R1+0x2128], R18 ;  /* 0x0021281201007387 */ /* 0x004fe20000100800 */
[----:B---3--:R-:W-:-:S03]  /*15340*/  IADD3 R4, P1, R20, R2, RZ ;  /* 0x0000000214047210 */ /* 0x008fc60007f3e0ff */
[----:B------:R-:W2:Y:S02]  /*15350*/  LDL.LU R28, [R1+0x1b8] ;  /* 0x0001b800011c7983 */ /* 0x000ea40000300800 */
[----:B------:R-:W-:-:S05]  /*15360*/  IMAD.X R5, R19, 0x1, R0, P1 ;  /* 0x0000000113057824 */ /* 0x000fca00008e0600 */
[----:B------:R0:W3:Y:S04]  /*15370*/  @!P0 LDG.E.U16 R15, [R4.64] ;  /* 0x00000004040f8981 */ /* 0x0000e8000c1e1500 */
[----:B------:R1:W-:Y:S04]  /*15380*/  STL [R1+0x212c], R17 ;  /* 0x00212c1101007387 */ /* 0x0003e80000100800 */
[----:B------:R-:W0:Y:S04]  /*15390*/  LDL R26, [R1+0xd34] ;  /* 0x000d3400011a7983 */ /* 0x000e280000100800 */
[----:B-1----:R-:W2:Y:S04]  /*153a0*/  LDL R17, [R1+0xc74] ;  /* 0x000c740001117983 */ /* 0x002ea80000100800 */
[----:B------:R1:W-:Y:S04]  /*153b0*/  STS.U16 [R3+0x5c00], R29 ;  /* 0x005c001d03007388 */ /* 0x0003e80000000400 */
[----:B----4-:R2:W-:Y:S04]  /*153c0*/  STL [R1+0x2130], R16 ;  /* 0x0021301001007387 */ /* 0x0105e80000100800 */
[----:B-1----:R-:W4:Y:S04]  /*153d0*/  LDL.LU R29, [R1+0x1b4] ;  /* 0x0001b400011d7983 */ /* 0x002f280000300800 */
[----:B------:R-:W4:Y:S04]  /*153e0*/  LDL R25, [R1+0xe84] ;  /* 0x000e840001197983 */ /* 0x000f280000100800 */
[----:B------:R-:W4:Y:S04]  /*153f0*/  LDL R24, [R1+0xd30] ;  /* 0x000d300001187983 */ /* 0x000f280000100800 */
[----:B------:R-:W4:Y:S04]  /*15400*/  LDL R23, [R1+0xfc4] ;  /* 0x000fc40001177983 */ /* 0x000f280000100800 */
[----:B------:R-:W4:Y:S04]  /*15410*/  LDL R22, [R1+0xe80] ;  /* 0x000e800001167983 */ /* 0x000f280000100800 */
[----:B------:R-:W4:Y:S04]  /*15420*/  LDL R21, [R1+0xd24] ;  /* 0x000d240001157983 */ /* 0x000f280000100800 */
[----:B------:R-:W4:Y:S04]  /*15430*/  LDL R20, [R1+0xc6c] ;  /* 0x000c6c0001147983 */ /* 0x000f280000100800 */
[----:B------:R-:W4:Y:S01]  /*15440*/  LDL R19, [R1+0xe74] ;  /* 0x000e740001137983 */ /* 0x000f220000100800 */
[----:B0-----:R-:W-:-:S03]  /*15450*/  IADD3 R4, P1, R26, R2, RZ ;  /* 0x000000021a047210 */ /* 0x001fc60007f3e0ff */
[----:B------:R-:W4:Y:S02]  /*15460*/  LDL R18, [R1+0xd20] ;  /* 0x000d200001127983 */ /* 0x000f240000100800 */
[----:B--2---:R-:W-:Y:S02]  /*15470*/  IMAD.X R5, R17, 0x1, R0, P1 ;  /* 0x0000000111057824 */ /* 0x004fe400008e0600 */
[----:B---3--:R-:W-:Y:S04]  /*15480*/  STL [R1+0x2134], R15 ;  /* 0x0021340f01007387 */ /* 0x008fe80000100800 */
[----:B------:R-:W2:Y:S04]  /*15490*/  LDL R17, [R1+0xfbc] ;  /* 0x000fbc0001117983 */ /* 0x000ea80000100800 */
[----:B------:R-:W3:Y:S04]  /*154a0*/  LDL R16, [R1+0xe70] ;  /* 0x000e700001107983 */ /* 0x000ee80000100800 */
[----:B------:R0:W-:Y:S02]  /*154b0*/  STS.U16 [R3+0x6000], R14 ;  /* 0x0060000e03007388 */ /* 0x0001e40000000400 */
[----:B0-----:R-:W-:-:S06]  /*154c0*/  PRMT R14, RZ, 0x7610, R14 ;  /* 0x00007610ff0e7816 */ /* 0x001fcc000000000e */
[----:B------:R4:W2:Y:S01]  /*154d0*/  @!P0 LDG.E.U16 R14, [R4.64] ;  /* 0x00000004040e8981 */ /* 0x0008a2000c1e1500 */
[----:B------:R-:W-:-:S03]  /*154e0*/  PRMT R13, RZ, 0x7610, R13 ;  /* 0x00007610ff0d7816 */ /* 0x000fc6000000000d */
[----:B------:R0:W-:Y:S02]  /*154f0*/  STS.U16 [R3+0x6400], R12 ;  /* 0x0064000c03007388 */ /* 0x0001e40000000400 */
[----:B0-----:R-:W-:Y:S02]  /*15500*/  PRMT R12, RZ, 0x7610, R12 ;  /* 0x00007610ff0c7816 */ /* 0x001fe4000000000c */
[----:B------:R-:W-:Y:S01]  /*15510*/  PRMT R11, RZ, 0x7610, R11 ;  /* 0x00007610ff0b7816 */ /* 0x000fe2000000000b */
[----:B------:R0:W-:Y:S02]  /*15520*/  STS.U16 [R3+0x6800], R10 ;  /* 0x0068000a03007388 */ /* 0x0001e40000000400 */
[----:B0-----:R-:W-:Y:S02]  /*15530*/  PRMT R10, RZ, 0x7610, R10 ;  /* 0x00007610ff0a7816 */ /* 0x001fe4000000000a */
[----:B------:R0:W-:Y:S02]  /*15540*/  STS.U16 [R3+0x6a00], R9 ;  /* 0x006a000903007388 */ /* 0x0001e40000000400 */
[----:B0-----:R-:W-:-:S02]  /*15550*/  PRMT R9, RZ, 0x7610, R9 ;  /* 0x00007610ff097816 */ /* 0x001fc40000000009 */
[----:B----4-:R-:W-:-:S05]  /*15560*/  IADD3 R4, P1, R25, R2, RZ ;  /* 0x0000000219047210 */ /* 0x010fca0007f3e0ff */
[----:B------:R-:W-:-:S05]  /*15570*/  IMAD.X R5, R24, 0x1, R0, P1 ;  /* 0x0000000118057824 */ /* 0x000fca00008e0600 */
[----:B------:R0:W4:Y:S02]  /*15580*/  @!P0 LDG.E.U16 R13, [R4.64] ;  /* 0x00000004040d8981 */ /* 0x000124000c1e1500 */
[----:B0-----:R-:W-:-:S05]  /*15590*/  IADD3 R4, P1, R23, R2, RZ ;  /* 0x0000000217047210 */ /* 0x001fca0007f3e0ff */
        /* <DEDUP_REMOVED lines=8> */
[----:B--2---:R-:W-:-:S05]  /*15620*/  IADD3 R4, P1, R17, R2, RZ ;  /* 0x0000000211047210 */ /* 0x004fca0007f3e0ff */
[----:B---3--:R-:W-:-:S05]  /*15630*/  IMAD.X R5, R16, 0x1, R0, P1 ;  /* 0x0000000110057824 */ /* 0x008fca00008e0600 */
[----:B------:R-:W2:Y:S04]  /*15640*/  @!P0 LDG.E.U16 R9, [R4.64] ;  /* 0x0000000404098981 */ /* 0x000ea8000c1e1500 */
[----:B------:R0:W-:Y:S04]  /*15650*/  STL [R1+0x2138], R14 ;  /* 0x0021380e01007387 */ /* 0x0001e80000100800 */
[----:B------:R-:W3:Y:S04]  /*15660*/  LDL R15, [R1+0xd14] ;  /* 0x000d1400010f7983 */ /* 0x000ee80000100800 */
[----:B0-----:R-:W3:Y:S04]  /*15670*/  LDL R14, [R1+0xc64] ;  /* 0x000c6400010e7983 */ /* 0x001ee80000100800 */
[----:B----4-:R-:W-:Y:S04]  /*15680*/  STL [R1+0x213c], R13 ;  /* 0x00213c0d01007387 */ /* 0x010fe80000100800 */
[----:B------:R0:W-:Y:S04]  /*15690*/  STL [R1+0x2140], R12 ;  /* 0x0021400c01007387 */ /* 0x0001e80000100800 */
[----:B0-----:R-:W4:Y:S04]  /*156a0*/  LDL R12, [R1+0xe64] ;  /* 0x000e6400010c7983 */ /* 0x001f280000100800 */
[----:B------:R0:W-:Y:S04]  /*156b0*/  STL [R1+0x2144], R11 ;  /* 0x0021440b01007387 */ /* 0x0001e80000100800 */
[----:B------:R1:W-:Y:S04]  /*156c0*/  STL [R1+0x2148], R10 ;  /* 0x0021480a01007387 */ /* 0x0003e80000100800 */
[----:B--2---:R2:W-:Y:S04]  /*156d0*/  STL [R1+0x214c], R9 ;  /* 0x00214c0901007387 */ /* 0x0045e80000100800 */
[----:B0-----:R-:W4:Y:S04]  /*156e0*/  LDL R11, [R1+0xd10] ;  /* 0x000d1000010b7983 */ /* 0x001f280000100800 */
[----:B-1----:R-:W4:Y:S04]  /*156f0*/  LDL R10, [R1+0xfb4] ;  /* 0x000fb400010a7983 */ /* 0x002f280000100800 */
[----:B--2---:R-:W2:Y:S01]  /*15700*/  LDL R9, [R1+0xe60] ;  /* 0x000e600001097983 */ /* 0x004ea20000100800 */
[----:B---3--:R-:W-:-:S03]  /*15710*/  IADD3 R4, P1, R15, R2, RZ ;  /* 0x000000020f047210 */ /* 0x008fc60007f3e0ff */
[----:B------:R0:W-:Y:S02]  /*15720*/  STS.U16 [R3+0x6c00], R8 ;  /* 0x006c000803007388 */ /* 0x0001e40000000400 */
[----:B------:R-:W-:Y:S02]  /*15730*/  IMAD.X R5, R14, 0x1, R0, P1 ;  /* 0x000000010e057824 */ /* 0x000fe400008e0600 */
[----:B------:R1:W-:Y:S04]  /*15740*/  STS.U16 [R3+0x6e00], R7 ;  /* 0x006e000703007388 */ /* 0x0003e80000000400 */
[----:B------:R3:W-:Y:S01]  /*15750*/  STS.U16 [R3+0x7000], R6 ;  /* 0x0070000603007388 */ /* 0x0007e20000000400 */
[----:B0-----:R-:W-:-:S03]  /*15760*/  PRMT R8, RZ, 0x7610, R8 ;  /* 0x00007610ff087816 */ /* 0x001fc60000000008 */
[----:B------:R-:W2:Y:S04]  /*15770*/  LDL.LU R13, [R1+0x1b0] ;  /* 0x0001b000010d7983 */ /* 0x000ea80000300800 */
[----:B------:R4:W2:Y:S01]  /*15780*/  @!P0 LDG.E.U16 R8, [R4.64] ;  /* 0x0000000404088981 */ /* 0x0008a2000c1e1500 */
[----:B-1----:R-:W-:Y:S02]  /*15790*/  PRMT R7, RZ, 0x7610, R7 ;  /* 0x00007610ff077816 */ /* 0x002fe40000000007 */
[----:B---3--:R-:W-:Y:S01]  /*157a0*/  PRMT R6, RZ, 0x7610, R6 ;  /* 0x00007610ff067816 */ /* 0x008fe20000000006 */
[----:B------:R-:W3:Y:S04]  /*157b0*/  LDL.LU R14, [R1+0x100] ;  /* 0x00010000010e7983 */ /* 0x000ee80000300800 */
[----:B------:R-:W3:Y:S04]  /*157c0*/  LDL.LU R15, [R1+0xf0] ;  /* 0x0000f000010f7983 */ /* 0x000ee80000300800 */
[----:B------:R0:W-:Y:S04]  /*157d0*/  STS.U16 [R3+0x6600], R29 ;  /* 0x0066001d03007388 */ /* 0x0001e80000000400 */
[----:B------:R-:W3:Y:S04]  /*157e0*/  LDL.LU R16, [R1+0xe0] ;  /* 0x0000e00001107983 */ /* 0x000ee80000300800 */
[----:B0-----:R-:W3:Y:S04]  /*157f0*/  LDL.LU R29, [R1+0xd4] ;  /* 0x0000d400011d7983 */ /* 0x001ee80000300800 */
[----:B------:R-:W3:Y:S04]  /*15800*/  LDL.LU R17, [R1+0xc8] ;  /* 0x0000c80001117983 */ /* 0x000ee80000300800 */
[----:B------:R-:W3:Y:S01]  /*15810*/  LDL.LU R18, [R1+0xbc] ;  /* 0x0000bc0001127983 */ /* 0x000ee20000300800 */
[----:B----4-:R-:W-:-:S05]  /*15820*/  IADD3 R4, P1, R12, R2, RZ ;  /* 0x000000020c047210 */ /* 0x010fca0007f3e0ff */
[----:B------:R-:W-:-:S05]  /*15830*/  IMAD.X R5, R11, 0x1, R0, P1 ;  /* 0x000000010b057824 */ /* 0x000fca00008e0600 */
[----:B------:R0:W4:Y:S02]  /*15840*/  @!P0 LDG.E.U16 R7, [R4.64] ;  /* 0x0000000404078981 */ /* 0x000124000c1e1500 */
[----:B0-----:R-:W-:-:S05]  /*15850*/  IADD3 R4, P1, R10, R2, RZ ;  /* 0x000000020a047210 */ /* 0x001fca0007f3e0ff */
[----:B--2---:R-:W-:-:S05]  /*15860*/  IMAD.X R5, R9, 0x1, R0, P1 ;  /* 0x0000000109057824 */ /* 0x004fca00008e0600 */
[----:B------:R-:W2:Y:S04]  /*15870*/  @!P0 LDG.E.U16 R6, [R4.64] ;  /* 0x0000000404068981 */ /* 0x000ea8000c1e1500 */
[----:B------:R-:W-:Y:S04]  /*15880*/  STL [R1+0x2150], R8 ;  /* 0x0021500801007387 */ /* 0x000fe80000100800 */
[----:B------:R-:W3:Y:S04]  /*15890*/  LDL.LU R19, [R1+0x4e0] ;  /* 0x0004e00001137983 */ /* 0x000ee80000300800 */
[----:B------:R-:W3:Y:S04]  /*158a0*/  LDL.LU R20, [R1+0xb4] ;  /* 0x0000b40001147983 */ /* 0x000ee80000300800 */
[----:B------:R-:W3:Y:S04]  /*158b0*/  LDL.LU R21, [R1+0xa4] ;  /* 0x0000a40001157983 */ /* 0x000ee80000300800 */
[----:B------:R-:W3:Y:S04]  /*158c0*/  LDL.LU R22, [R1+0x9c] ;  /* 0x00009c0001167983 */ /* 0x000ee80000300800 */
[----:B------:R-:W3:Y:S04]  /*158d0*/  LDL.LU R23, [R1+0x94] ;  /* 0x0000940001177983 */ /* 0x000ee80000300800 */
[----:B------:R-:W3:Y:S04]  /*158e0*/  LDL.LU R24, [R1+0x90] ;  /* 0x0000900001187983 */ /* 0x000ee80000300800 */
[----:B------:R-:W3:Y:S04]  /*158f0*/  LDL.LU R25, [R1+0x8c] ;  /* 0x00008c0001197983 */ /* 0x000ee80000300800 */
[----:B------:R0:W-:Y:S04]  /*15900*/  STS.U16 [R3+0x5800], R27 ;  /* 0x0058001b03007388 */ /* 0x0001e80000000400 */
[----:B------:R-:W3:Y:S04]  /*15910*/  LDL.LU R26, [R1+0x88] ;  /* 0x00008800011a7983 */ /* 0x000ee80000300800 */
[----:B------:R1:W-:Y:S04]  /*15920*/  STS.U16 [R3+0x6200], R28 ;  /* 0x0062001c03007388 */ /* 0x0003e80000000400 */
[----:B0-----:R-:W3:Y:S04]  /*15930*/  LDL.LU R27, [R1+0x84] ;  /* 0x00008400011b7983 */ /* 0x001ee80000300800 */
[----:B-1----:R-:W3:Y:S04]  /*15940*/  LDL.LU R28, [R1+0x80] ;  /* 0x00008000011c7983 */ /* 0x002ee80000300800 */
[----:B----4-:R-:W-:Y:S04]  /*15950*/  STL [R1+0x2154], R7 ;  /* 0x0021540701007387 */ /* 0x010fe80000100800 */
[----:B------:R-:W-:Y:S04]  /*15960*/  STL [R1+0x10c8], R2 ;  /* 0x0010c80201007387 */ /* 0x000fe80000100800 */
        /* <DEDUP_REMOVED lines=8> */
[----:B------:R-:W-:Y:S04]  /*159f0*/  STS.U16 [R3+0x7200], R13 ;  /* 0x0072000d03007388 */ /* 0x000fe80000000400 */
[----:B---3--:R0:W-:Y:S04]  /*15a00*/  STS.U16 [R3+0x7a00], R29 ;  /* 0x007a001d03007388 */ /* 0x0081e80000000400 */
[----:B------:R-:W-:Y:S04]  /*15a10*/  STS.U16 [R3+0x7400], R14 ;  /* 0x0074000e03007388 */ /* 0x000fe80000000400 */
[----:B------:R-:W-:Y:S01]  /*15a20*/  STS.U16 [R3+0x7600], R15 ;  /* 0x0076000f03007388 */ /* 0x000fe20000000400 */
[----:B0-----:R-:W-:-:S03]  /*15a30*/  LOP3.LUT R29, R3, 0x20, RZ, 0x3c, !PT ;  /* 0x00000020031d7812 */ /* 0x001fc600078e3cff */
        /* <DEDUP_REMOVED lines=14> */
[----:B------:R0:W-:Y:S04]  /*15b20*/  STS.U16 [R3+0x7e00], R18 ;  /* 0x007e001203007388 */ /* 0x0001e80000000400 */
[----:B-1----:R-:W3:Y:S04]  /*15b30*/  LDL.LU R17, [R1+0x44] ;  /* 0x0000440001117983 */ /* 0x002ee80000300800 */
        /* <DEDUP_REMOVED lines=20> */
[----:B0-----:R-:W3:Y:S04]  /*15c80*/  LDL.LU R28, [R1+0x18] ;  /* 0x00001800011c7983 */ /* 0x001ee80000300800 */
[----:B------:R-:W3:Y:S04]  /*15c90*/  LDL.LU R3, [R1+0x14] ;  /* 0x0000140001037983 */ /* 0x000ee80000300800 */
[----:B------:R-:W3:Y:S04]  /*15ca0*/  LDL.LU R4, [R1+0x10] ;  /* 0x0000100001047983 */ /* 0x000ee80000300800 */
[----:B------:R-:W3:Y:S04]  /*15cb0*/  LDL.LU R5, [R1+0xc] ;  /* 0x00000c0001057983 */ /* 0x000ee80000300800 */
[----:B------:R-:W3:Y:S04]  /*15cc0*/  LDL.LU R0, [R1+0x8] ;  /* 0x0000080001007983 */ /* 0x000ee80000300800 */
[----:B------:R-:W3:Y:S04]  /*15cd0*/  LDL.LU R2, [R1+0x4] ;  /* 0x0000040001027983 */ /* 0x000ee80000300800 */
[----:B--2---:R0:W-:Y:S04]  /*15ce0*/  STS.U16 [R29+0x1300], R6 ;  /* 0x001300061d007388 */ /* 0x0041e80000000400 */
[----:B0-----:R-:W2:Y:S04]  /*15cf0*/  LDL.LU R6, [R1+0x2164] ;  /* 0x0021640001067983 */ /* 0x001ea80000300800 */
[----:B--2---:R0:W-:Y:S04]  /*15d00*/  STS.U16 [R29+0x1500], R6 ;  /* 0x001500061d007388 */ /* 0x0041e80000000400 */
[----:B0-----:R-:W2:Y:S04]  /*15d10*/  LDL.LU R6, [R1+0x2160] ;  /* 0x0021600001067983 */ /* 0x001ea80000300800 */
[----:B--2---:R0:W-:Y:S04]  /*15d20*/  STS.U16 [R29+0x1700], R6 ;  /* 0x001700061d007388 */ /* 0x0041e80000000400 */
[----:B0-----:R-:W2:Y:S04]  /*15d30*/  LDL.LU R6, [R1+0x215c] ;  /* 0x00215c0001067983 */ /* 0x001ea80000300800 */
[----:B--2---:R0:W-:Y:S04]  /*15d40*/  STS.U16 [R29+0x1900], R6 ;  /* 0x001900061d007388 */ /* 0x0041e80000000400 */
[----:B---3--:R1:W-:Y:S04]  /*15d50*/  STS.U16 [R29+0x1b00], R7 ;  /* 0x001b00071d007388 */ /* 0x0083e80000000400 */
[----:B----4-:R2:W-:Y:S04]  /*15d60*/  STS.U16 [R29+0x1d00], R8 ;  /* 0x001d00081d007388 */ /* 0x0105e80000000400 */
[----:B0-----:R-:W3:Y:S04]  /*15d70*/  LDL.LU R6, [R1+0x2158] ;  /* 0x0021580001067983 */ /* 0x001ee80000300800 */
[----:B-1----:R-:W4:Y:S04]  /*15d80*/  LDL.LU R7, [R1+0x2154] ;  /* 0x0021540001077983 */ /* 0x002f280000300800 */
[----:B--2---:R-:W2:Y:S04]  /*15d90*/  LDL.LU R8, [R1+0x2150] ;  /* 0x0021500001087983 */ /* 0x004ea80000300800 */
[----:B------:R0:W-:Y:S04]  /*15da0*/  STS.U16 [R29+0x1f00], R9 ;  /* 0x001f00091d007388 */ /* 0x0001e80000000400 */
[----:B------:R1:W-:Y:S04]  /*15db0*/  STS.U16 [R29+0x2100], R10 ;  /* 0x0021000a1d007388 */ /* 0x0003e80000000400 */
[----:B------:R1:W-:Y:S04]  /*15dc0*/  STS.U16 [R29+0x2300], R11 ;  /* 0x0023000b1d007388 */ /* 0x0003e80000000400 */
[----:B0-----:R-:W2:Y:S04]  /*15dd0*/  LDL.LU R9, [R1+0x214c] ;  /* 0x00214c0001097983 */ /* 0x001ea80000300800 */
[----:B-1----:R-:W2:Y:S04]  /*15de0*/  LDL.LU R10, [R1+0x2148] ;  /* 0x00214800010a7983 */ /* 0x002ea80000300800 */
[----:B------:R-:W2:Y:S04]  /*15df0*/  LDL.LU R11, [R1+0x2144] ;  /* 0x00214400010b7983 */ /* 0x000ea80000300800 */
        /* <DEDUP_REMOVED lines=32> */
[----:B0-----:R-:W2:Y:S04]  /*16000*/  LDL.LU R27, [R1+0x2104] ;  /* 0x00210400011b7983 */ /* 0x001ea80000300800 */
[----:B-1----:R-:W2:Y:S04]  /*16010*/  LDL.LU R28, [R1+0x2100] ;  /* 0x00210000011c7983 */ /* 0x002ea80000300800 */
[----:B------:R-:W-:Y:S04]  /*16020*/  STS.U16 [R29+0x4700], R3 ;  /* 0x004700031d007388 */ /* 0x000fe80000000400 */
[----:B------:R-:W-:Y:S04]  /*16030*/  STS.U16 [R29+0x4900], R4 ;  /* 0x004900041d007388 */ /* 0x000fe80000000400 */
[----:B------:R-:W-:Y:S04]  /*16040*/  STS.U16 [R29+0x4b00], R5 ;  /* 0x004b00051d007388 */ /* 0x000fe80000000400 */
[----:B------:R-:W-:Y:S04]  /*16050*/  STS.U16 [R29+0x4d00], R0 ;  /* 0x004d00001d007388 */ /* 0x000fe80000000400 */
[----:B------:R0:W-:Y:S04]  /*16060*/  STS.U16 [R29+0x4f00], R2 ;  /* 0x004f00021d007388 */ /* 0x0001e80000000400 */
[----:B0-----:R-:W0:Y:S02]  /*16070*/  S2R R2, SR_TID.X ;  /* 0x0000000000027919 */ /* 0x001e240000002100 */
[----:B0-----:R-:W-:-:S02]  /*16080*/  LOP3.LUT R3, R2, 0x7, RZ, 0xc0, !PT ;  /* 0x0000000702037812 */ /* 0x001fc400078ec0ff */
[----:B--2---:R0:W-:Y:S04]  /*16090*/  STS.U16 [R29+0x5100], R28 ;  /* 0x0051001c1d007388 */ /* 0x0041e80000000400 */
[----:B0-----:R-:W2:Y:S04]  /*160a0*/  LDL R28, [R1+0x458] ;  /* 0x00045800011c7983 */ /* 0x001ea80000100800 */
[----:B------:R-:W-:Y:S04]  /*160b0*/  STS.U16 [R29+0x5300], R27 ;  /* 0x0053001b1d007388 */ /* 0x000fe80000000400 */
[----:B------:R0:W-:Y:S04]  /*160c0*/  STS.U16 [R29+0x5500], R26 ;  /* 0x0055001a1d007388 */ /* 0x0001e80000000400 */
[----:B------:R-:W-:Y:S04]  /*160d0*/  STS.U16 [R29+0x5700], R25 ;  /* 0x005700191d007388 */ /* 0x000fe80000000400 */
        /* <DEDUP_REMOVED lines=17> */
[----:B----4-:R-:W-:Y:S04]  /*161f0*/  STS.U16 [R29+0x7b00], R7 ;  /* 0x007b00071d007388 */ /* 0x010fe80000000400 */
[----:B---3--:R1:W-:Y:S01]  /*16200*/  STS.U16 [R29+0x7d00], R6 ;  /* 0x007d00061d007388 */ /* 0x0083e20000000400 */
[----:B------:R-:W-:-:S02]  /*16210*/  IMAD R3, R3, 0x110, RZ ;  /* 0x0000011003037824 */ /* 0x000fc400078e02ff */
[C---:B0-----:R-:W-:Y:S02]  /*16220*/  IMAD.SHL.U32 R26, R2.reuse, 0x2, RZ ;  /* 0x00000002021a7824 */ /* 0x041fe400078e00ff */
[----:B------:R-:W-:-:S03]  /*16230*/  IMAD.SHL.U32 R2, R2, 0x80, RZ ;  /* 0x0000008002027824 */ /* 0x000fc600078e00ff */
[----:B------:R-:W-:-:S04]  /*16240*/  LOP3.LUT R0, R3, 0x10, R26, 0x78, !PT ;  /* 0x0000001003007812 */ /* 0x000fc800078e781a */
[----:B------:R-:W-:Y:S01]  /*16250*/  LOP3.LUT R0, R0, 0x800, R2, 0xf8, !PT ;  /* 0x0000080000007812 */ /* 0x000fe200078ef802 */
[----:B------:R-:W-:Y:S06]  /*16260*/  BAR.SYNC.DEFER_BLOCKING 0x0 ;  /* 0x0000000000007b1d */ /* 0x000fec0000010000 */
[----:B------:R-:W0:Y:S01]  /*16270*/  LDSM.16.MT88.4 R12, [R0+0x8000] ;  /* 0x00800000000c783b */ /* 0x000e220000004200 */
[C-C-:B------:R-:W-:Y:S02]  /*16280*/  LOP3.LUT R27, R3.reuse, 0x10, R26.reuse, 0x78, !PT ;  /* 0x00000010031b7812 */ /* 0x140fe400078e781a */
[----:B-1----:R-:W-:Y:S01]  /*16290*/  LOP3.LUT R29, R3, 0x10, R26, 0x78, !PT ;  /* 0x00000010031d7812 */ /* 0x002fe200078e781a */
[----:B------:R-:W-:Y:S01]  /*162a0*/  LDSM.16.MT88.4 R16, [R0+0x8080] ;  /* 0x008080000010783b */ /* 0x000fe20000004200 */
[----:B------:R-:W-:-:S04]  /*162b0*/  LOP3.LUT R27, R27, 0x800, R2, 0xf8, !PT ;  /* 0x000008001b1b7812 */ /* 0x000fc800078ef802 */
[----:B------:R-:W-:-:S05]  /*162c0*/  LOP3.LUT R27, R27, 0x20, RZ, 0x3c, !PT ;  /* 0x000000201b1b7812 */ /* 0x000fca00078e3cff */
[----:B------:R-:W1:Y:S04]  /*162d0*/  LDSM.16.MT88.4 R4, [R27+0x8000] ;  /* 0x008000001b04783b */ /* 0x000e680000004200 */
[----:B0-----:R-:W-:Y:S01]  /*162e0*/  STL.64 [R1+0x10], R12 ;  /* 0x0000100c01007387 */ /* 0x001fe20000100a00 */
[----:B------:R-:W-:Y:S02]  /*162f0*/  IMAD.MOV.U32 R11, RZ, RZ, R12 ;  /* 0x000000ffff0b7224 */ /* 0x000fe400078e000c */
[----:B------:R-:W-:Y:S01]  /*16300*/  IMAD.MOV.U32 R10, RZ, RZ, R13 ;  /* 0x000000ffff0a7224 */ /* 0x000fe200078e000d */
[----:B------:R-:W-:Y:S01]  /*16310*/  STL.64 [R1+0x18], R14 ;  /* 0x0000180e01007387 */ /* 0x000fe20000100a00 */
[----:B------:R-:W-:Y:S02]  /*16320*/  IMAD.MOV.U32 R9, RZ, RZ, R14 ;  /* 0x000000ffff097224 */ /* 0x000fe400078e000e */
[----:B------:R-:W-:Y:S01]  /*16330*/  IMAD.MOV.U32 R8, RZ, RZ, R15 ;  /* 0x000000ffff087224 */ /* 0x000fe200078e000f */
[----:B------:R-:W-:-:S02]  /*16340*/  LOP3.LUT R3, R3, 0x10, R26, 0x78, !PT ;  /* 0x0000001003037812 */ /* 0x000fc400078e781a */
[--C-:B------:R-:W-:Y:S02]  /*16350*/  LOP3.LUT R29, R29, 0x800, R2.reuse, 0xf8, !PT ;  /* 0x000008001d1d7812 */ /* 0x100fe400078ef802 */
[----:B------:R-:W-:Y:S01]  /*16360*/  LOP3.LUT R3, R3, 0x800, R2, 0xf8, !PT ;  /* 0x0000080003037812 */ /* 0x000fe200078ef802 */
[----:B-1----:R0:W-:Y:S01]  /*16370*/  STL.64 [R1+0x20e8], R6 ;  /* 0x0020e80601007387 */ /* 0x0021e20000100a00 */
[----:B------:R-:W-:Y:S02]  /*16380*/  LOP3.LUT R29, R29, 0x40, RZ, 0x3c, !PT ;  /* 0x000000401d1d7812 */ /* 0x000fe400078e3cff */
[----:B------:R-:W-:Y:S01]  /*16390*/  LOP3.LUT R3, R3, 0x60, RZ, 0x3c, !PT ;  /* 0x0000006003037812 */ /* 0x000fe200078e3cff */
[----:B------:R-:W-:Y:S02]  /*163a0*/  IMAD.MOV.U32 R2, RZ, RZ, R18 ;  /* 0x000000ffff027224 */ /* 0x000fe400078e0012 */
[----:B------:R-:W-:Y:S01]  /*163b0*/  IMAD.MOV.U32 R0, RZ, RZ, R19 ;  /* 0x000000ffff007224 */ /* 0x000fe200078e0013 */
[----:B------:R-:W-:Y:S01]  /*163c0*/  LDSM.16.MT88.4 R20, [R29+0x8080] ;  /* 0x008080001d14783b */ /* 0x000fe20000004200 */
[----:B0-----:R-:W-:-:S02]  /*163d0*/  IMAD.MOV.U32 R6, RZ, RZ, R9 ;  /* 0x000000ffff067224 */ /* 0x001fc400078e0009 */
[----:B------:R-:W-:Y:S01]  /*163e0*/  IMAD.MOV.U32 R7, RZ, RZ, R8 ;  /* 0x000000ffff077224 */ /* 0x000fe200078e0008 */
[----:B--2---:R-:W0:Y:S04]  /*163f0*/  LDSM.16.M88.4 R12, [R28] ;  /* 0x000000001c0c783b */ /* 0x004e280000000200 */
[----:B0-----:R-:W-:Y:S04]  /*16400*/  STL.64 [R1+0x100], R12 ;  /* 0x0001000c01007387 */ /* 0x001fe80000100a00 */
[----:B------:R-:W-:Y:S04]  /*16410*/  STL.64 [R1+0x108], R14 ;  /* 0x0001080e01007387 */ /* 0x000fe80000100a00 */
[----:B------:R0:W-:Y:S04]  /*16420*/  STL.64 [R1+0x20e0], R4 ;  /* 0x0020e00401007387 */ /* 0x0001e80000100a00 */
[----:B------:R-:W-:Y:S01]  /*16430*/  LDSM.16.MT88.4 R12, [R3+0x8000] ;  /* 0x00800000030c783b */ /* 0x000fe20000004200 */
[----:B0-----:R-:W-:-:S02]  /*16440*/  IMAD.MOV.U32 R4, RZ, RZ, R11 ;  /* 0x000000ffff047224 */ /* 0x001fc400078e000b */
[----:B------:R-:W-:Y:S02]  /*16450*/  IMAD.MOV.U32 R5, RZ, RZ, R10 ;  /* 0x000000ffff057224 */ /* 0x000fe400078e000a */
[----:B------:R-:W0:Y:S04]  /*16460*/  LDSM.16.MT88.4 R8, [R29+0x8000] ;  /* 0x008000001d08783b */ /* 0x000e280000004200 */
[----:B0-----:R-:W-:Y:S04]  /*16470*/  STL.64 [R1+0x20f8], R10 ;  /* 0x0020f80a01007387 */ /* 0x001fe80000100a00 */
[----:B------:R-:W-:Y:S04]  /*16480*/  STL.64 [R1+0x20f0], R8 ;  /* 0x0020f00801007387 */ /* 0x000fe80000100a00 */
[----:B------:R-:W-:Y:S04]  /*16490*/  STL.64 [R1+0x20d8], R14 ;  /* 0x0020d80e01007387 */ /* 0x000fe80000100a00 */
[----:B------:R-:W-:Y:S04]  /*164a0*/  STL.64 [R1+0x20d0], R12 ;  /* 0x0020d00c01007387 */ /* 0x000fe80000100a00 */
[----:B------:R-:W-:Y:S04]  /*164b0*/  STL.64 [R1], R16 ;  /* 0x0000001001007387 */ /* 0x000fe80000100a00 */
[----:B------:R-:W-:Y:S04]  /*164c0*/  STL.64 [R1+0x8], R18 ;  /* 0x0000081201007387 */ /* 0x000fe80000100a00 */
[----:B------:R-:W0:Y:S04]  /*164d0*/  LDSM.16.MT88.4 R16, [R27+0x8080] ;  /* 0x008080001b10783b */ /* 0x000e280000004200 */
[----:B------:R-:W1:Y:S04]  /*164e0*/  LDSM.16.MT88.4 R24, [R3+0x8080] ;  /* 0x008080000318783b */ /* 0x000e680000004200 */
[----:B0-----:R-:W-:Y:S04]  /*164f0*/  STL.64 [R1+0x20a8], R18 ;  /* 0x0020a81201007387 */ /* 0x001fe80000100a00 */
[----:B------:R0:W-:Y:S04]  /*16500*/  STL.64 [R1+0x20a0], R16 ;  /* 0x0020a01001007387 */ /* 0x0001e80000100a00 */
[----:B------:R-:W2:Y:S04]  /*16510*/  LDL.LU.64 R8, [R1+0x3e0] ;  /* 0x0003e00001087983 */ /* 0x000ea80000300a00 */
[----:B------:R-:W2:Y:S04]  /*16520*/  LDL.LU.64 R10, [R1+0x3e8] ;  /* 0x0003e800010a7983 */ /* 0x000ea80000300a00 */
[----:B0-----:R-:W3:Y:S04]  /*16530*/  LDL.LU.64 R16, [R1+0x2f0] ;  /* 0x0002f00001107983 */ /* 0x001ee80000300a00 */
[----:B------:R-:W3:Y:S04]  /*16540*/  LDL.LU.64 R18, [R1+0x2f8] ;  /* 0x0002f80001127983 */ /* 0x000ee80000300a00 */
[----:B------:R-:W-:Y:S04]  /*16550*/  STL.64 [R1+0x20b8], R22 ;  /* 0x0020b81601007387 */ /* 0x000fe80000100a00 */
[----:B------:R0:W-:Y:S04]  /*16560*/  STL.64 [R1+0x20b0], R20 ;  /* 0x0020b01401007387 */ /* 0x0001e80000100a00 */
[----:B0-----:R-:W2:Y:S04]  /*16570*/  LDL.LU.64 R20, [R1+0x100] ;  /* 0x0001000001147983 */ /* 0x001ea80000300a00 */
[----:B-1----:R-:W-:Y:S04]  /*16580*/  STL.64 [R1+0x20c8], R26 ;  /* 0x0020c81a01007387 */ /* 0x002fe80000100a00 */
[----:B------:R-:W-:Y:S04]  /*16590*/  STL.64 [R1+0x20c0], R24 ;  /* 0x0020c01801007387 */ /* 0x000fe80000100a00 */
[----:B------:R-:W0:Y:S04]  /*165a0*/  LDSM.16.M88.4 R24, [R28+0x800] ;  /* 0x000800001c18783b */ /* 0x000e280000000200 */
[----:B------:R-:W4:Y:S04]  /*165b0*/  LDL.LU.64 R12, [R1+0x2b0] ;  /* 0x0002b000010c7983 */ /* 0x000f280000300a00 */
[----:B------:R-:W4:Y:S04]  /*165c0*/  LDL.LU.64 R14, [R1+0x2b8] ;  /* 0x0002b800010e7983 */ /* 0x000f280000300a00 */
[----:B0-----:R-:W-:Y:S04]  /*165d0*/  STL.64 [R1+0xf0], R24 ;  /* 0x0000f01801007387 */ /* 0x001fe80000100a00 */
[----:B------:R-:W-:Y:S04]  /*165e0*/  STL.64 [R1+0xf8], R26 ;  /* 0x0000f81a01007387 */ /* 0x000fe80000100a00 */
[----:B------:R-:W0:Y:S04]  /*165f0*/  LDSM.16.M88.4 R24, [R28+0x1000] ;  /* 0x001000001c18783b */ /* 0x000e280000000200 */
[----:B0-----:R-:W-:Y:S01]  /*16600*/  STL.64 [R1+0xe0], R24 ;  /* 0x0000e01801007387 */ /* 0x001fe20000100a00 */
[----:B------:R-:W-:-:S02]  /*16610*/  IMAD.MOV.U32 R29, RZ, RZ, R26 ;  /* 0x000000ffff1d7224 */ /* 0x000fc400078e001a */
[----:B------:R-:W-:Y:S01]  /*16620*/  IMAD.MOV.U32 R3, RZ, RZ, R27 ;  /* 0x000000ffff037224 */ /* 0x000fe200078e001b */
[----:B------:R-:W-:Y:S04]  /*16630*/  STL.64 [R1+0xe8], R26 ;  /* 0x0000e81a01007387 */ /* 0x000fe80000100a00 */
[----:B------:R-:W0:Y:S04]  /*16640*/  LDSM.16.M88.4 R24, [R28+0x1800] ;  /* 0x001800001c18783b */ /* 0x000e280000000200 */
[----:B------:R-:W-:Y:S04]  /*16650*/  STL [R1+0x1a9c], R3 ;  /* 0x001a9c0301007387 */ /* 0x000fe80000100800 */
[----:B------:R-:W-:Y:S04]  /*16660*/  STL [R1+0x1a98], R29 ;  /* 0x001a981d01007387 */ /* 0x000fe80000100800 */
[----:B0-----:R0:W-:Y:S04]  /*16670*/  STL.64 [R1+0xd0], R24 ;  /* 0x0000d01801007387 */ /* 0x0011e80000100a00 */
[----:B------:R1:W-:Y:S04]  /*16680*/  STL.64 [R1+0xd8], R26 ;  /* 0x0000d81a01007387 */ /* 0x0003e80000100a00 */
[----:B0-----:R-:W3:Y:S04]  /*16690*/  LDL.LU.64 R24, [R1+0x190] ;  /* 0x0001900001187983 */ /* 0x001ee80000300a00 */
[----:B-1----:R-:W3:Y:S04]  /*166a0*/  LDL.LU.64 R26, [R1+0x198] ;  /* 0x00019800011a7983 */ /* 0x002ee80000300a00 */
[----:B------:R-:W-:Y:S01]  /*166b0*/  STL [R1+0x1f80], R28 ;  /* 0x001f801c01007387 */ /* 0x000fe20000100800 */
[-C--:B--2---:R-:W-:Y:S03]  /*166c0*/  HMMA.16816.F32.BF16 R4, R4, R20.reuse, R8 ;  /* 0x000000140404723c */ /* 0x084fe60000041808 */
[----:B------:R-:W4:Y:S04]  /*166d0*/  LDL.LU.64 R10, [R1+0x20f8] ;  /* 0x0020f800010a7983 */ /* 0x000f280000300a00 */
[----:B------:R-:W4:Y:S11]  /*166e0*/  LDL.LU.64 R8, [R1+0x20f0] ;  /* 0x0020f00001087983 */ /* 0x000f360000300a00 */
[----:B------:R-:W-:Y:S05]  /*166f0*/  @!UPT UIADD3 URZ, URZ, URZ, URZ ;  /* 0x0000003f3f3ff290 */ /* 0x000fea000fffe03f */
[----:B------:R-:W-:Y:S04]  /*16700*/  STL.64 [R1+0x3e0], R4 ;  /* 0x0003e00401007387 */ /* 0x000fe80000100a00 */
[----:B------:R0:W-:Y:S04]  /*16710*/  STL.64 [R1+0x3e8], R6 ;  /* 0x0003e80601007387 */ /* 0x0001e80000100a00 */
[----:B0-----:R-:W3:Y:S04]  /*16720*/  LDL.LU.64 R6, [R1+0x20e8] ;  /* 0x0020e80001067983 */ /* 0x001ee80000300a00 */
[----:B------:R-:W3:Y:S01]  /*16730*/  LDL.LU.64 R4, [R1+0x20e0] ;  /* 0x0020e00001047983 */ /* 0x000ee20000300a00 */
[-C--:B----4-:R-:W-:Y:S08]  /*16740*/  HMMA.16816.F32.BF16 R12, R8, R20.reuse, R12 ;  /* 0x00000014080c723c */ /* 0x090ff0000004180c */
[----:B---3--:R-:W-:Y:S11]  /*16750*/  HMMA.16816.F32.BF16 R16, R4, R20, R16 ;  /* 0x000000140410723c */ /* 0x008ff60000041810 */
[----:B------:R-:W-:Y:S11]  /*16760*/  @!UPT UIADD3 URZ, URZ, URZ, URZ ;  /* 0x0000003f3f3ff290 */ /* 0x000ff6000fffe03f */
[----:B------:R-:W-:Y:S01]  /*16770*/  @!UPT UIADD3 URZ, URZ, URZ, URZ ;  /* 0x0000003f3f3ff290 */ /* 0x000fe2000fffe03f */
[----:B------:R0:W-:Y:S04]  /*16780*/  STL.64 [R1+0x5a0], R16 ;  /* 0x0005a01001007387 */ /* 0x0001e80000100a00 */
[----:B------:R1:W-:Y:S04]  /*16790*/  STL.64 [R1+0x5a8], R18 ;  /* 0x0005a81201007387 */ /* 0x0003e80000100a00 */
[----:B0-----:R-:W2:Y:S04]  /*167a0*/  LDL.LU.64 R16, [R1+0x3d0] ;  /* 0x0003d00001107983 */ /* 0x001ea80000300a00 */
[----:B-1----:R-:W2:Y:S04]  /*167b0*/  LDL.LU.64 R18, [R1+0x3d8] ;  /* 0x0003d80001127983 */ /* 0x002ea80000300a00 */
[----:B------:R-:W-:Y:S04]  /*167c0*/  STL.64 [R1+0x2080], R6 ;  /* 0x0020800601007387 */ /* 0x000fe80000100a00 */
[----:B------:R0:W-:Y:S04]  /*167d0*/  STL.64 [R1+0x2078], R4 ;  /* 0x0020780401007387 */ /* 0x0001e80000100a00 */
[----:B0-----:R-:W3:Y:S04]  /*167e0*/  LDL.LU.64 R4, [R1+0x2e0] ;  /* 0x0002e00001047983 */ /* 0x001ee80000300a00 */
[----:B------:R-:W3:Y:S04]  /*167f0*/  LDL.LU.64 R6, [R1+0x2e8] ;  /* 0x0002e80001067983 */ /* 0x000ee80000300a00 */
[----:B------:R-:W-:Y:S04]  /*16800*/  STL.64 [R1+0x720], R12 ;  /* 0x0007200c01007387 */ /* 0x000fe80000100a00 */
[----:B------:R0:W-:Y:S04]  /*16810*/  STL.64 [R1+0x728], R14 ;  /* 0x0007280e01007387 */ /* 0x0001e80000100a00 */
[----:B0-----:R-:W4:Y:S04]  /*16820*/  LDL.LU.64 R14, [R1+0x20d8] ;  /* 0x0020d800010e7983 */ /* 0x001f280000300a00 */
[----:B------:R-:W4:Y:S04]  /*16830*/  LDL.LU.64 R12, [R1+0x20d0] ;  /* 0x0020d000010c7983 */ /* 0x000f280000300a00 */
[----:B------:R0:W-:Y:S04]  /*16840*/  STL.64 [R1+0x2070], R10 ;  /* 0x0020700a01007387 */ /* 0x0001e80000100a00 */
[----:B------:R1:W-:Y:S01]  /*16850*/  STL.64 [R1+0x2068], R8 ;  /* 0x0020680801007387 */ /* 0x0003e20000100a00 */
[----:B0-----:R-:W-:-:S03]  /*16860*/  IMAD.MOV.U32 R10, RZ, RZ, R2 ;  /* 0x000000ffff0a7224 */ /* 0x001fc600078e0002 */
[----:B-1----:R-:W2:Y:S04]  /*16870*/  LDL R8, [R1] ;  /* 0x0000000001087983 */ /* 0x002ea80000100800 */
[----:B------:R-:W2:Y:S01]  /*16880*/  LDL R9, [R1+0x4] ;  /* 0x0000040001097983 */ /* 0x000ea20000100800 */
[----:B------:R-:W-:Y:S02]  /*16890*/  IMAD.MOV.U32 R11, RZ, RZ, R0 ;  /* 0x000000ffff0b7224 */ /* 0x000fe400078e0000 */
[----:B------:R-:W-:Y:S02]  /*168a0*/  IMAD.MOV.U32 R2, RZ, RZ, R20 ;  /* 0x000000ffff027224 */ /* 0x000fe400078e0014 */
[----:B------:R-:W-:Y:S01]  /*168b0*/  IMAD.MOV.U32 R0, RZ, RZ, R21 ;  /* 0x000000ffff007224 */ /* 0x000fe200078e0015 */
[----:B----4-:R-:W-:Y:S11]  /*168c0*/  HMMA.16816.F32.BF16 R24, R12, R20, R24 ;  /* 0x000000140c18723c */ /* 0x010ff60000041818 */
[----:B------:R-:W-:Y:S11]  /*168d0*/  @!UPT UIADD3 URZ, URZ, URZ, URZ ;  /* 0x0000003f3f3ff290 */ /* 0x000ff6000fffe03f */
[----:B------:R-:W-:Y:S01]  /*168e0*/  @!UPT UIADD3 URZ, URZ, URZ, URZ ;  /* 0x0000003f3f3ff290 */ /* 0x000fe2000fffe03f */
[----:B------:R-:W-:Y:S04]  /*168f0*/  STL.64 [R1+0x880], R24 ;  /* 0x0008801801007387 */ /* 0x000fe80000100a00 */
[----:B------:R0:W-:Y:S04]  /*16900*/  STL.64 [R1+0x888], R26 ;  /* 0x0008881a01007387 */ /* 0x0001e80000100a00 */
[----:B0-----:R-:W4:Y:S04]  /*16910*/  LDL.LU.64 R26, [R1+0x20c8] ;  /* 0x0020c800011a7983 */ /* 0x001f280000300a00 */
[----:B------:R-:W4:Y:S04]  /*16920*/  LDL.LU.64 R24, [R1+0x20c0] ;  /* 0x0020c00001187983 */ /* 0x000f280000300a00 */
[----:B------:R-:W2:Y:S04]  /*16930*/  LDL.LU.64 R22, [R1+0x20b8] ;  /* 0x0020b80001167983 */ /* 0x000ea80000300a00 */
[----:B------:R-:W2:Y:S04]  /*16940*/  LDL.LU.64 R20, [R1+0x20b0] ;  /* 0x0020b00001147983 */ /* 0x000ea80000300a00 */
[----:B------:R-:W-:Y:S04]  /*16950*/  STL.64 [R1+0x2050], R14 ;  /* 0x0020500e01007387 */ /* 0x000fe80000100a00 */
[----:B------:R0:W-:Y:S04]  /*16960*/  STL.64 [R1+0x2048], R12 ;  /* 0x0020480c01007387 */ /* 0x0001e80000100a00 */
[----:B0-----:R-:W2:Y:S04]  /*16970*/  LDL.LU.64 R12, [R1+0xf0] ;  /* 0x0000f000010c7983 */ /* 0x001ea80000300a00 */
[----:B--2---:R0:W-:Y:S02]  /*16980*/  STL.64 [R1+0x2088], R12 ;  /* 0x0020880c01007387 */ /* 0x0041e40000100a00 */
[----:B0-----:R-:W-:-:S02]  /*16990*/  IMAD.MOV.U32 R12, RZ, RZ, R2 ;  /* 0x000000ffff0c7224 */ /* 0x001fc400078e0002 */
[----:B------:R-:W-:-:S07]  /*169a0*/  IMAD.MOV.U32 R13, RZ, RZ, R0 ;  /* 0x000000ffff0d7224 */ /* 0x000fce00078e0000 */
[-C--:B------:R-:W-:Y:S01]  /*169b0*/  HMMA.16816.F32.BF16 R8, R8, R12.reuse, R16 ;  /* 0x0000000c0808723c */ /* 0x080fe20000041810 */
[----:B------:R-:W3:Y:S04]  /*169c0*/  LDL.LU.64 R18, [R1+0x20a8] ;  /* 0x0020a80001127983 */ /* 0x000ee80000300a00 */
[----:B------:R-:W3:Y:S11]  /*169d0*/  LDL.LU.64 R16, [R1+0x20a0] ;  /* 0x0020a00001107983 */ /* 0x000ef60000300a00 */
[----:B------:R-:W-:Y:S07]  /*169e0*/  @!UPT UIADD3 URZ, URZ, URZ, URZ ;  /* 0x0000003f3f3ff290 */ /* 0x000fee000fffe03f */
[----:B------:R-:W-:Y:S04]  /*169f0*/  STL.64 [R1+0x2f0], R8 ;  /* 0x0002f00801007387 */ /* 0x000fe80000100a00 */
[----:B------:R3:W-:Y:S02]  /*16a00*/  STL.64 [R1+0x2f8], R10 ;  /* 0x0002f80a01007387 */ /* 0x0007e40000100a00 */
[-C--:B---3--:R-:W-:Y:S02]  /*16a10*/  HMMA.16816.F32.BF16 R8, R16, R12.reuse, R4 ;  /* 0x0000000c1008723c */ /* 0x088fe40000041804 */
[----:B------:R-:W2:Y:S04]  /*16a20*/  LDL.LU.64 R4, [R1+0xc40] ;  /* 0x000c400001047983 */ /* 0x000ea80000300a00 */
[----:B------:R-:W3:Y:S11]  /*16a30*/  LDL.LU.64 R6, [R1+0xc48] ;  /* 0x000c480001067983 */ /* 0x000ef60000300a00 */
[----:B------:R-:W-:Y:S06]  /*16a40*/  @!UPT UIADD3 URZ, URZ, URZ, URZ ;  /* 0x0000003f3f3ff290 */ /* 0x000fec000fffe03f */
[----:B------:R-:W-:Y:S04]  /*16a50*/  STL.64 [R1+0x4f0], R8 ;  /* 0x0004f00801007387 */ /* 0x000fe80000100a00 */
[----:B------:R-:W-:Y:S04]  /*16a60*/  STL.64 [R1+0x4f8], R10 ;  /* 0x0004f80a01007387 */ /* 0x000fe80000100a00 */
[----:B---3--:R-:W-:Y:S04]  /*16a70*/  STL.64 [R1+0x2098], R6 ;  /* 0x0020980601007387 */ /* 0x008fe80000100a00 */
[----:B--2---:R0:W-:Y:S04]  /*16a80*/  STL.64 [R1+0x2090], R4 ;  /* 0x0020900401007387 */ /* 0x0041e80000100a00 */
[----:B0-----:R-:W4:Y:S04]  /*16a90*/  LDL.LU.64 R4, [R1+0x140] ;  /* 0x0001400001047983 */ /* 0x001f280000300a00 */
[----:B------:R-:W4:Y:S04]  /*16aa0*/  LDL.LU.64 R6, [R1+0x148] ;  /* 0x0001480001067983 */ /* 0x000f280000300a00 */
[----:B------:R-:W2:Y:S04]  /*16ab0*/  LDL.LU.64 R8, [R1+0x3c0] ;  /* 0x0003c00001087983 */ /* 0x000ea80000300a00 */
[----:B------:R-:W2:Y:S04]  /*16ac0*/  LDL.LU.64 R10, [R1+0x3c8] ;  /* 0x0003c800010a7983 */ /* 0x000ea80000300a00 */
[----:B------:R0:W-:Y:S04]  /*16ad0*/  STL.64 [R1+0x2020], R18 ;  /* 0x0020201201007387 */ /* 0x0001e80000100a00 */
[----:B------:R1:W-:Y:S04]  /*16ae0*/  STL.64 [R1+0x2018], R16 ;  /* 0x0020181001007387 */ /* 0x0003e80000100a00 */
[----:B0-----:R-:W3:Y:S04]  /*16af0*/  LDL.64 R18, [R1+0x8] ;  /* 0x0000080001127983 */ /* 0x001ee80000100a00 */
[----:B-1----:R-:W2:Y:S04]  /*16b00*/  LDL.64 R16, [R1] ;  /* 0x0000000001107983 */ /* 0x002ea80000100a00 */
[----:B---3--:R-:W-:Y:S04]  /*16b10*/  STL.64 [R1+0x2040], R18 ;  /* 0x0020401201007387 */ /* 0x008fe80000100a00 */
[----:B--2---:R0:W-:Y:S04]  /*16b20*/  STL.64 [R1+0x2038], R16 ;  /* 0x0020381001007387 */ /* 0x0041e80000100a00 */
[----:B0-----:R-:W2:Y:S04]  /*16b30*/  LDL.LU.64 R16, [R1+0x200] ;  /* 0x0002000001107983 */ /* 0x001ea80000300a00 */
[----:B------:R-:W2:Y:S02]  /*16b40*/  LDL.LU.64 R18, [R1+0x208] ;  /* 0x0002080001127983 */ /* 0x000ea40000300a00 */
[-C--:B--2---:R-:W-:Y:S11]  /*16b50*/  HMMA.16816.F32.BF16 R16, R20, R12.reuse, R16 ;  /* 0x0000000c1410723c */ /* 0x084ff60000041810 */
[----:B------:R-:W-:Y:S11]  /*16b60*/  @!UPT UIADD3 URZ, URZ, URZ, URZ ;  /* 0x0000003f3f3ff290 */ /* 0x000ff6000fffe03f */
[----:B------:R-:W-:Y:S01]  /*16b70*/  @!UPT UIADD3 URZ, URZ, URZ, URZ ;  /* 0x0000003f3f3ff290 */ /* 0x000fe2000fffe03f */
[----:B------:R0:W-:Y:S04]  /*16b80*/  STL.64 [R1+0x670], R16 ;  /* 0x0006701001007387 */ /* 0x0001e80000100a00 */
[----:B------:R1:W-:Y:S04]  /*16b90*/  STL.64 [R1+0x678], R18 ;  /* 0x0006781201007387 */ /* 0x0003e80000100a00 */
[----:B0-----:R-:W2:Y:S04]  /*16ba0*/  LDL.LU.64 R16, [R1+0x1c0] ;  /* 0x0001c00001107983 */ /* 0x001ea80000300a00 */
[----:B-1----:R-:W3:Y:S01]  /*16bb0*/  LDL.LU.64 R18, [R1+0x1c8] ;  /* 0x0001c80001127983 */ /* 0x002ee20000300a00 */
[----:B----4-:R-:W-:Y:S03]  /*16bc0*/  HMMA.16816.F32.BF16 R12, R24, R12, R4 ;  /* 0x0000000c180c723c */ /* 0x010fe60000041804 */
[----:B---3--:R-:W-:Y:S04]  /*16bd0*/  STL.64 [R1+0x2060], R18 ;  /* 0x0020601201007387 */ /* 0x008fe80000100a00 */
[----:B--2---:R0:W-:Y:S04]  /*16be0*/  STL.64 [R1+0x2058], R16 ;  /* 0x0020581001007387 */ /* 0x0041e80000100a00 */
[----:B0-----:R-:W2:Y:S04]  /*16bf0*/  LDL.LU.64 R16, [R1+0x2c0] ;  /* 0x0002c00001107983 */ /* 0x001ea80000300a00 */
[----:B------:R-:W2:Y:S04]  /*16c00*/  LDL.LU.64 R18, [R1+0x2c8] ;  /* 0x0002c80001127983 */ /* 0x000ea80000300a00 */
[----:B------:R0:W-:Y:S04]  /*16c10*/  STL.64 [R1+0x2030], R22 ;  /* 0x0020301601007387 */ /* 0x0001e80000100a00 */
[----:B------:R1:W-:Y:S04]  /*16c20*/  STL.64 [R1+0x2028], R20 ;  /* 0x0020281401007387 */ /* 0x0003e80000100a00 */
[----:B0-----:R-:W3:Y:S04]  /*16c30*/  LDL.64 R22, [R1+0x18] ;  /* 0x0000180001167983 */ /* 0x001ee80000100a00 */
[----:B-1----:R-:W3:Y:S04]  /*16c40*/  LDL.64 R20, [R1+0x10] ;  /* 0x0000100001147983 */ /* 0x002ee80000100a00 */
[----:B------:R-:W3:Y:S04]  /*16c50*/  LDL.LU.64 R6, [R1+0x2098] ;  /* 0x0020980001067983 */ /* 0x000ee80000300a00 */
[----:B------:R-:W3:Y:S04]  /*16c60*/  LDL.LU.64 R4, [R1+0x2090] ;  /* 0x0020900001047983 */ /* 0x000ee80000300a00 */
[----:B------:R0:W-:Y:S04]  /*16c70*/  STL.64 [R1+0x7d0], R12 ;  /* 0x0007d00c01007387 */ /* 0x0001e80000100a00 */
[----:B------:R-:W-:Y:S04]  /*16c80*/  STL.64 [R1+0x7d8], R14 ;  /* 0x0007d80e01007387 */ /* 0x000fe80000100a00 */
[----:B0-----:R-:W3:Y:S02]  /*16c90*/  LDL.LU.64 R12, [R1+0x2088] ;  /* 0x00208800010c7983 */ /* 0x001ee40000300a00 */
[----:B---3--:R-:W-:Y:S11]  /*16ca0*/  HMMA.16816.F32.BF16 R4, R20, R12, R4 ;  /* 0x0000000c1404723c */ /* 0x008ff60000041804 */
[----:B------:R-:W-:Y:S11]  /*16cb0*/  @!UPT UIADD3 URZ, URZ, URZ, URZ ;  /* 0x0000003f3f3ff290 */ /* 0x000ff6000fffe03f */
[----:B------:R-:W-:Y:S01]  /*16cc0*/  @!UPT UIADD3 URZ, URZ, URZ, URZ ;  /* 0x0000003f3f3ff290 */ /* 0x000fe2000fffe03f */
[----:B------:R-:W-:Y:S04]  /*16cd0*/  STL.64 [R1+0x3d0], R4 ;  /* 0x0003d00401007387 */ /* 0x000fe80000100a00 */
[----:B------:R0:W-:Y:S04]  /*16ce0*/  STL.64 [R1+0x3d8], R6 ;  /* 0x0003d80601007387 */ /* 0x0001e80000100a00 */
[----:B0-----:R-:W3:Y:S04]  /*16cf0*/  LDL.LU.64 R6, [R1+0x2080] ;  /* 0x0020800001067983 */ /* 0x001ee80000300a00 */
[----:B------:R-:W3:Y:S01]  /*16d00*/  LDL.LU.64 R4, [R1+0x2078] ;  /* 0x0020780001047983 */ /* 0x000ee20000300a00 */
[----:B------:R-:W-:-:S03]  /*16d10*/  IMAD.MOV.U32 R29, RZ, RZ, R23 ;  /* 0x000000ffff1d7224 */ /* 0x000fc600078e0017 */
[----:B------:R-:W4:Y:S04]  /*16d20*/  LDL.LU.64 R20, [R1+0xbb0] ;  /* 0x000bb00001147983 */ /* 0x000f280000300a00 */
[----:B------:R-:W4:Y:S01]  /*16d30*/  LDL.LU.64 R22, [R1+0xbb8] ;  /* 0x000bb80001167983 */ /* 0x000f220000300a00 */
[----:B---3--:R-:W-:Y:S11]  /*16d40*/  HMMA.16816.F32.BF16 R8, R4, R12, R8 ;  /* 0x0000000c0408723c */ /* 0x008ff60000041808 */
[----:B------:R-:W-:Y:S11]  /*16d50*/  @!UPT UIADD3 URZ, URZ, URZ, URZ ;  /* 0x0000003f3f3ff290 */ /* 0x000ff6000fffe03f */
[----:B------:R-:W-:Y:S01]  /*16d60*/  @!UPT UIADD3 URZ, URZ, URZ, URZ ;  /* 0x0000003f3f3ff290 */ /* 0x000fe2000fffe03f */
[----:B------:R-:W-:Y:S04]  /*16d70*/  STL.64 [R1+0x590], R8 ;  /* 0x0005900801007387 */ /* 0x000fe80000100a00 */
[----:B------:R0:W-:Y:S04]  /*16d80*/  STL.64 [R1+0x598], R10 ;  /* 0x0005980a01007387 */ /* 0x0001e80000100a00 */
[----:B0-----:R-:W2:Y:S04]  /*16d90*/  LDL.LU.64 R10, [R1+0x2070] ;  /* 0x00207000010a7983 */ /* 0x001ea80000300a00 */
[----:B------:R-:W2:Y:S04]  /*16da0*/  LDL.LU.64 R8, [R1+0x2068] ;  /* 0x0020680001087983 */ /* 0x000ea80000300a00 */
[----:B------:R-:W-:Y:S04]  /*16db0*/  STL.64 [R1+0x1ff0], R6 ;  /* 0x001ff00601007387 */ /* 0x000fe80000100a00 */
[----:B------:R0:W-:Y:S01]  /*16dc0*/  STL.64 [R1+0x1fe8], R4 ;  /* 0x001fe80401007387 */ /* 0x0001e20000100a00 */
[----:B------:R-:W-:-:S02]  /*16dd0*/  IMAD.MOV.U32 R2, RZ, RZ, R12 ;  /* 0x000000ffff027224 */ /* 0x000fc400078e000c */
[----:B------:R-:W-:Y:S01]  /*16de0*/  IMAD.MOV.U32 R0, RZ, RZ, R13 ;  /* 0x000000ffff007224 */ /* 0x000fe200078e000d */
[----:B0-----:R-:W3:Y:S04]  /*16df0*/  LDL.LU.64 R4, [R1+0x3a0] ;  /* 0x0003a00001047983 */ /* 0x001ee80000300a00 */
[----:B------:R-:W3:Y:S01]  /*16e00*/  LDL.LU.64 R6, [R1+0x3a8] ;  /* 0x0003a80001067983 */ /* 0x000ee20000300a00 */
[----:B--2---:R-:W-:Y:S11]  /*16e10*/  HMMA.16816.F32.BF16 R16, R8, R12, R16 ;  /* 0x0000000c0810723c */ /* 0x004ff60000041810 */
[----:B------:R-:W-:Y:S11]  /*16e20*/  @!UPT UIADD3 URZ, URZ, URZ, URZ ;  /* 0x0000003f3f3ff290 */ /* 0x000ff6000fffe03f */
[----:B------:R-:W-:Y:S01]  /*16e30*/  @!UPT UIADD3 URZ, URZ, URZ, URZ ;  /* 0x0000003f3f3ff290 */ /* 0x000fe2000fffe03f */
[----:B------:R-:W-:Y:S04]  /*16e40*/  STL.64 [R1+0x710], R16 ;  /* 0x0007101001007387 */ /* 0x000fe80000100a00 */
[----:B------:R0:W-:Y:S04]  /*16e50*/  STL.64 [R1+0x718], R18 ;  /* 0x0007181201007387 */ /* 0x0001e80000100a00 */
[----:B0-----:R-:W2:Y:S04]  /*16e60*/  LDL.LU.64 R18, [R1+0x2060] ;  /* 0x0020600001127983 */ /* 0x001ea80000300a00 */
[----:B------:R-:W2:Y:S04]  /*16e70*/  LDL.LU.64 R16, [R1+0x2058] ;  /* 0x0020580001107983 */ /* 0x000ea80000300a00 */
[----:B------:R-:W2:Y:S04]  /*16e80*/  LDL.LU.64 R14, [R1+0x2050] ;  /* 0x00205000010e7983 */ /* 0x000ea80000300a00 */
[----:B------:R-:W2:Y:S04]  /*16e90*/  LDL.LU.64 R12, [R1+0x2048] ;  /* 0x00204800010c7983 */ /* 0x000ea80000300a00 */
[----:B------:R-:W-:Y:S04]  /*16ea0*/  STL.64 [R1+0x2000], R10 ;  /* 0x0020000a01007387 */ /* 0x000fe80000100a00 */
[----:B------:R0:W-:Y:S02]  /*16eb0*/  STL.64 [R1+0x1ff8], R8 ;  /* 0x001ff80801007387 */ /* 0x0001e40000100a00 */
[----:B0-----:R-:W-:-:S02]  /*16ec0*/  IMAD.MOV.U32 R8, RZ, RZ, R2 ;  /* 0x000000ffff087224 */ /* 0x001fc400078e0002 */
[----:B------:R-:W-:-:S07]  /*16ed0*/  IMAD.MOV.U32 R9, RZ, RZ, R0 ;  /* 0x000000ffff097224 */ /* 0x000fce00078e0000 */
[-C--:B--2---:R-:W-:Y:S11]  /*16ee0*/  HMMA.16816.F32.BF16 R16, R12, R8.reuse, R16 ;  /* 0x000000080c10723c */ /* 0x084ff60000041810 */
[----:B------:R-:W-:Y:S11]  /*16ef0*/  @!UPT UIADD3 URZ, URZ, URZ, URZ ;  /* 0x0000003f3f3ff290 */ /* 0x000ff6000fffe03f */
[----:B------:R-:W-:Y:S01]  /*16f00*/  @!UPT UIADD3 URZ, URZ, URZ, URZ ;  /* 0x0000003f3f3ff290 */ /* 0x000fe2000fffe03f */
[----:B------:R-:W-:Y:S04]  /*16f10*/  STL.64 [R1+0x870], R16 ;  /* 0x0008701001007387 */ /* 0x000fe80000100a00 */
[----:B------:R0:W-:Y:S04]  /*16f20*/  STL.64 [R1+0x878], R18 ;  /* 0x0008781201007387 */ /* 0x0001e80000100a00 */
[----:B0-----:R-:W4:Y:S04]  /*16f30*/  LDL.LU.64 R18, [R1+0x2040] ;  /* 0x0020400001127983 */ /* 0x001f280000300a00 */
[----:B------:R-:W4:Y:S04]  /*16f40*/  LDL.LU.64 R16, [R1+0x2038] ;  /* 0x0020380001107983 */ /* 0x000f280000300a00 */
[----:B------:R-:W-:Y:S04]  /*16f50*/  STL.64 [R1+0x1fe0], R14 ;  /* 0x001fe00e01007387 */ /* 0x000fe80000100a00 */
[----:B------:R0:W-:Y:S04]  /*16f60*/  STL.64 [R1+0x1fd8], R12 ;  /* 0x001fd80c01007387 */ /* 0x0001e80000100a00 */
[----:B0-----:R-:W2:Y:S04]  /*16f70*/  LDL.LU.64 R12, [R1+0x230] ;  /* 0x00023000010c7983 */ /* 0x001ea80000300a00 */
[----:B------:R-:W2:Y:S01]  /*16f80*/  LDL.LU.64 R14, [R1+0x238] ;  /* 0x00023800010e7983 */ /* 0x000ea20000300a00 */
[----:B----4-:R-:W-:Y:S01]  /*16f90*/  HMMA.16816.F32.BF16 R20, R16, R8, R20 ;  /* 0x000000081014723c */ /* 0x010fe20000041814 */
[----:B------:R-:W-:-:S02]  /*16fa0*/  IMAD.MOV.U32 R2, RZ, RZ, R18 ;  /* 0x000000ffff027224 */ /* 0x000fc400078e0012 */
[----:B------:R-:W-:Y:S02]  /*16fb0*/  IMAD.MOV.U32 R0, RZ, RZ, R19 ;  /* 0x000000ffff007224 */ /* 0x000fe400078e0013 */
[----:B------:R-:W-:Y:S02]  /*16fc0*/  IMAD.MOV.U32 R28, RZ, RZ, R16 ;  /* 0x000000ffff1c7224 */ /* 0x000fe400078e0010 */
[----:B------:R-:W-:Y:S11]  /*16fd0*/  IMAD.MOV.U32 R3, RZ, RZ, R17 ;  /* 0x000000ffff037224 */ /* 0x000ff600078e0011 */
[----:B------:R-:W-:Y:S05]  /*16fe0*/  @!UPT UIADD3 URZ, URZ, URZ, URZ ;  /* 0x0000003f3f3ff290 */ /* 0x000fea000fffe03f */
[----:B------:R-:W-:Y:S04]  /*16ff0*/  STL.64 [R1+0x2e0], R20 ;  /* 0x0002e01401007387 */ /* 0x000fe80000100a00 */
[----:B------:R0:W-:Y:S04]  /*17000*/  STL.64 [R1+0x2e8], R22 ;  /* 0x0002e81601007387 */ /* 0x0001e80000100a00 */
[----:B0-----:R-:W2:Y:S04]  /*17010*/  LDL.LU.64 R22, [R1+0x2030] ;  /* 0x0020300001167983 */ /* 0x001ea80000300a00 */
[----:B------:R-:W2:Y:S04]  /*17020*/  LDL.LU.64 R20, [R1+0x2028] ;  /* 0x0020280001147983 */ /* 0x000ea80000300a00 */
[----:B------:R-:W3:Y:S04]  /*17030*/  LDL.LU.64 R18, [R1+0x2020] ;  /* 0x0020200001127983 */ /* 0x000ee80000300a00 */
[----:B------:R-:W3:Y:S02]  /*17040*/  LDL.LU.64 R16, [R1+0x2018] ;  /* 0x0020180001107983 */ /* 0x000ee40000300a00 */
[-C--:B---3--:R-:W-:Y:S11]  /*17050*/  HMMA.16816.F32.BF16 R4, R16, R8.reuse, R4 ;  /* 0x000000081004723c */ /* 0x088ff60000041804 */
[----:B------:R-:W-:Y:S11]  /*17060*/  @!UPT UIADD3 URZ, URZ, URZ, URZ ;  /* 0x0000003f3f3ff290 */ /* 0x000ff6000fffe03f */
[----:B------:R-:W-:Y:S01]  /*17070*/  @!UPT UIADD3 URZ, URZ, URZ, URZ ;  /* 0x0000003f3f3ff290 */ /* 0x000fe2000fffe03f */
[----:B------:R0:W-:Y:S04]  /*17080*/  STL.64 [R1+0x4e0], R4 ;  /* 0x0004e00401007387 */ /* 0x0001e80000100a00 */
[----:B------:R1:W-:Y:S04]  /*17090*/  STL.64 [R1+0x4e8], R6 ;  /* 0x0004e80601007387 */ /* 0x0003e80000100a00 */
[----:B0-----:R-:W3:Y:S04]  /*170a0*/  LDL.LU.64 R4, [R1+0xc30] ;  /* 0x000c300001047983 */ /* 0x001ee80000300a00 */
[----:B-1----:R-:W4:Y:S01]  /*170b0*/  LDL.LU.64 R6, [R1+0xc38] ;  /* 0x000c380001067983 */ /* 0x002f220000300a00 */
[-C--:B--2---:R-:W-:Y:S03]  /*170c0*/  HMMA.16816.F32.BF16 R12, R20, R8.reuse, R12 ;  /* 0x00000008140c723c */ /* 0x084fe6000004180c */
[----:B----4-:R-:W-:Y:S04]  /*170d0*/  STL.64 [R1+0x2010], R6 ;  /* 0x0020100601007387 */ /* 0x010fe80000100a00 */
[----:B---3--:R0:W-:Y:S04]  /*170e0*/  STL.64 [R1+0x2008], R4 ;  /* 0x0020080401007387 */ /* 0x0081e80000100a00 */
[----:B0-----:R-:W2:Y:S04]  /*170f0*/  LDL.LU.64 R4, [R1+0x150] ;  /* 0x0001500001047983 */ /* 0x001ea80000300a00 */
[----:B------:R-:W2:Y:S04]  /*17100*/  LDL.LU.64 R6, [R1+0x158] ;  /* 0x0001580001067983 */ /* 0x000ea80000300a00 */
[----:B------:R-:W-:Y:S04]  /*17110*/  STL.64 [R1+0x1fc0], R18 ;  /* 0x001fc01201007387 */ /* 0x000fe80000100a00 */
[----:B------:R0:W-:Y:S04]  /*17120*/  STL.64 [R1+0x1fb8], R16 ;  /* 0x001fb81001007387 */ /* 0x0001e80000100a00 */
[----:B0-----:R-:W3:Y:S04]  /*17130*/  LDL.LU.64 R16, [R1+0x580] ;  /* 0x0005800001107983 */ /* 0x001ee80000300a00 */
[----:B------:R-:W3:Y:S04]  /*17140*/  LDL.LU.64 R18, [R1+0x588] ;  /* 0x0005880001127983 */ /* 0x000ee80000300a00 */
[----:B------:R0:W-:Y:S04]  /*17150*/  STL.64 [R1+0x660], R12 ;  /* 0x0006600c01007387 */ /* 0x0001e80000100a00 */
[----:B------:R1:W-:Y:S04]  /*17160*/  STL.64 [R1+0x668], R14 ;  /* 0x0006680e01007387 */ /* 0x0003e80000100a00 */
[----:B0-----:R-:W4:Y:S04]  /*17170*/  LDL.LU.64 R12, [R1+0x2d0] ;  /* 0x0002d000010c7983 */ /* 0x001f280000300a00 */
[----:B-1----:R-:W4:Y:S04]  /*17180*/  LDL.LU.64 R14, [R1+0x2d8] ;  /* 0x0002d800010e7983 */ /* 0x002f280000300a00 */
[----:B------:R0:W-:Y:S04]  /*17190*/  STL.64 [R1+0x1fb0], R22 ;  /* 0x001fb01601007387 */ /* 0x0001e80000100a00 */
[----:B------:R1:W-:Y:S04]  /*171a0*/  STL.64 [R1+0x1fa8], R20 ;  /* 0x001fa81401007387 */ /* 0x0003e80000100a00 */
[----:B0-----:R-:W3:Y:S04]  /*171b0*/  LDL R22, [R1+0x18] ;  /* 0x0000180001167983 */ /* 0x001ee80000100800 */
[----:B-1----:R-:W3:Y:S04]  /*171c0*/  LDL R20, [R1+0x10] ;  /* 0x0000100001147983 */ /* 0x002ee80000100800 */
[----:B------:R-:W3:Y:S01]  /*171d0*/  LDL R21, [R1+0x14] ;  /* 0x0000140001157983 */ /* 0x000ee20000100800 */
[----:B--2---:R-:W-:Y:S03]  /*171e0*/  HMMA.16816.F32.BF16 R8, R24, R8, R4 ;  /* 0x000000081808723c */ /* 0x004fe60000041804 */
[----:B------:R-:W3:Y:S04]  /*171f0*/  LDL.LU.64 R6, [R1+0x2010] ;  /* 0x0020100001067983 */ /* 0x000ee80000300a00 */
[----:B------:R-:W3:Y:S11]  /*17200*/  LDL.LU.64 R4, [R1+0x2008] ;  /* 0x0020080001047983 */ /* 0x000ef60000300a00 */
[----:B------:R-:W-:Y:S05]  /*17210*/  @!UPT UIADD3 URZ, URZ, URZ, URZ ;  /* 0x0000003f3f3ff290 */ /* 0x000fea000fffe03f */
[----:B------:R-:W-:Y:S04]  /*17220*/  STL.64 [R1+0x7c0], R8 ;  /* 0x0007c00801007387 */ /* 0x000fe80000100a00 */
[----:B------:R0:W-:Y:S04]  /*17230*/  STL.64 [R1+0x7c8], R10 ;  /* 0x0007c80a01007387 */ /* 0x0001e80000100a00 */
[----:B0-----:R-:W4:Y:S04]  /*17240*/  LDL.LU.64 R10, [R1+0x2000] ;  /* 0x00200000010a7983 */ /* 0x001f280000300a00 */
[----:B------:R-:W4:Y:S04]  /*17250*/  LDL.LU.64 R8, [R1+0x1ff8] ;  /* 0x001ff80001087983 */ /* 0x000f280000300a00 */
[----:B------:R-:W-:Y:S04]  /*17260*/  STL.64 [R1+0x1fd0], R26 ;  /* 0x001fd01a01007387 */ /* 0x000fe80000100a00 */
[----:B------:R0:W-:Y:S04]  /*17270*/  STL.64 [R1+0x1fc8], R24 ;  /* 0x001fc81801007387 */ /* 0x0001e80000100a00 */
[----:B0-----:R-:W3:Y:S01]  /*17280*/  LDL.LU.64 R24, [R1+0xe0] ;  /* 0x0000e00001187983 */ /* 0x001ee20000300a00 */
[----:B------:R-:W-:-:S07]  /*17290*/  IMAD.MOV.U32 R23, RZ, RZ, R29 ;  /* 0x000000ffff177224 */ /* 0x000fce00078e001d */
[-C--:B---3--:R-:W-:Y:S01]  /*172a0*/  HMMA.16816.F32.BF16 R20, R20, R24.reuse, R4 ;  /* 0x000000181414723c */ /* 0x088fe20000041804 */
[----:B------:R-:W2:Y:S04]  /*172b0*/  LDL.LU.64 R6, [R1+0x1ff0] ;  /* 0x001ff00001067983 */ /* 0x000ea80000300a00 */
[----:B------:R-:W2:Y:S03]  /*172c0*/  LDL.LU.64 R4, [R1+0x1fe8] ;  /* 0x001fe80001047983 */ /* 0x000ea60000300a00 */
[-C--:B----4-:R-:W-:Y:S11]  /*172d0*/  HMMA.16816.F32.BF16 R12, R8, R24.reuse, R12 ;  /* 0x00000018080c723c */ /* 0x090ff6000004180c */
[----:B------:R-:W-:Y:S04]  /*172e0*/  @!UPT UIADD3 URZ, URZ, URZ, URZ ;  /* 0x0000003f3f3ff290 */ /* 0x000fe8000fffe03f */
[----:B------:R0:W-:Y:S04]  /*172f0*/  STL.64 [R1+0x3c0], R20 ;  /* 0x0003c01401007387 */ /* 0x0001e80000100a00 */
[----:B------:R1:W-:Y:S04]  /*17300*/  STL.64 [R1+0x3c8], R22 ;  /* 0x0003c81601007387 */ /* 0x0003e80000100a00 */
[----:B0-----:R-:W3:Y:S04]  /*17310*/  LDL.LU.64 R20, [R1+0x3b0] ;  /* 0x0003b00001147983 */ /* 0x001ee80000300a00 */
[----:B-1----:R-:W3:Y:S01]  /*17320*/  LDL.LU.64 R22, [R1+0x3b8] ;  /* 0x0003b80001167983 */ /* 0x002ee20000300a00 */
[----:B--2---:R-:W-:Y:S11]  /*17330*/  HMMA.16816.F32.BF16 R16, R4, R24, R16 ;  /* 0x000000180410723c */ /* 0x004ff60000041810 */
[----:B------:R-:W-:Y:S11]  /*17340*/  @!UPT UIADD3 URZ, URZ, URZ, URZ ;  /* 0x0000003f3f3ff290 */ /* 0x000ff6000fffe03f */
[----:B------:R-:W-:Y:S01]  /*17350*/  @!UPT UIADD3 URZ, URZ, URZ, URZ ;  /* 0x0000003f3f3ff290 */ /* 0x000fe2000fffe03f */
[----:B------:R0:W-:Y:S04]  /*17360*/  STL.64 [R1+0x580], R16 ;  /* 0x0005801001007387 */ /* 0x0001e80000100a00 */
[----:B------:R1:W-:Y:S04]  /*17370*/  STL.64 [R1+0x588], R18 ;  /* 0x0005881201007387 */ /* 0x0003e80000100a00 */
[----:B0-----:R-:W2:Y:S04]  /*17380*/  LDL.LU.64 R16, [R1+0xbc0] ;  /* 0x000bc00001107983 */ /* 0x001ea80000300a00 */
[----:B-1----:R-:W2:Y:S04]  /*17390*/  LDL.LU.64 R18, [R1+0xbc8] ;  /* 0x000bc80001127983 */ /* 0x002ea80000300a00 */
[----:B------:R-:W-:Y:S04]  /*173a0*/  STL.64 [R1+0x1fa0], R6 ;  /* 0x001fa00601007387 */ /* 0x000fe80000100a00 */
[----:B------:R-:W-:Y:S04]  /*173b0*/  STL.64 [R1+0x1f98], R4 ;  /* 0x001f980401007387 */ /* 0x000fe80000100a00 */
[----:B------:R-:W-:Y:S04]  /*173c0*/  STL.64 [R1+0x700], R12 ;  /* 0x0007000c01007387 */ /* 0x000fe80000100a00 */
[----:B------:R0:W-:Y:S04]  /*173d0*/  STL.64 [R1+0x708], R14 ;  /* 0x0007080e01007387 */ /* 0x0001e80000100a00 */
[----:B0-----:R-:W4:Y:S04]  /*173e0*/  LDL.LU.64 R14, [R1+0x1fe0] ;  /* 0x001fe000010e7983 */ /* 0x001f280000300a00 */
[----:B------:R-:W4:Y:S04]  /*173f0*/  LDL.LU.64 R12, [R1+0x1fd8] ;  /* 0x001fd800010c7983 */ /* 0x000f280000300a00 */
[----:B------:R-:W-:Y:S04]  /*17400*/  STL.64 [R1+0x1f90], R10 ;  /* 0x001f900a01007387 */ /* 0x000fe80000100a00 */
[----:B------:R0:W-:Y:S04]  /*17410*/  STL.64 [R1+0x1f88], R8 ;  /* 0x001f880801007387 */ /* 0x0001e80000100a00 */
[----:B0-----:R-:W4:Y:S04]  /*17420*/  LDL.LU.64 R8, [R1+0x1f0] ;  /* 0x0001f00001087983 */ /* 0x001f280000300a00 */
[----:B------:R-:W4:Y:S01]  /*17430*/  LDL.LU.64 R10, [R1+0x1f8] ;  /* 0x0001f800010a7983 */ /* 0x000f220000300a00 */
[----:B------:R-:W-:-:S02]  /*17440*/  IMAD.MOV.U32 R6, RZ, RZ, R2 ;  /* 0x000000ffff067224 */ /* 0x000fc400078e0002 */
[----:B------:R-:W-:Y:S02]  /*17450*/  IMAD.MOV.U32 R7, RZ, RZ, R0 ;  /* 0x000000ffff077224 */ /* 0x000fe400078e0000 */
[----:B------:R-:W-:Y:S02]  /*17460*/  IMAD.MOV.U32 R2, RZ, RZ, R24 ;  /* 0x000000ffff027224 */ /* 0x000fe400078e0018 */
[----:B------:R-:W-:Y:S02]  /*17470*/  IMAD.MOV.U32 R0, RZ, RZ, R25 ;  /* 0x000000ffff007224 */ /* 0x000fe400078e0019 */
[----:B------:R-:W-:Y:S02]  /*17480*/  IMAD.MOV.U32 R4, RZ, RZ, R28 ;  /* 0x000000ffff047224 */ /* 0x000fe400078e001c */
[----:B------:R-:W-:Y:S01]  /*17490*/  IMAD.MOV.U32 R5, RZ, RZ, R3 ;  /* 0x000000ffff057224 */ /* 0x000fe200078e0003 */
[----:B----4-:R-:W-:Y:S11]  /*174a0*/  HMMA.16816.F32.BF16 R8, R12, R24, R8 ;  /* 0x000000180c08723c */ /* 0x010ff60000041808 */
[----:B------:R-:W-:Y:S11]  /*174b0*/  @!UPT UIADD3 URZ, URZ, URZ, URZ ;  /* 0x0000003f3f3ff290 */ /* 0x000ff6000fffe03f */
[----:B------:R-:W-:Y:S01]  /*174c0*/  @!UPT UIADD3 URZ, URZ, URZ, URZ ;  /* 0x0000003f3f3ff290 */ /* 0x000fe2000fffe03f */
[----:B------:R0:W-:Y:S01]  /*174d0*/  STL.64 [R1+0x860], R8 ;  /* 0x0008600801007387 */ /* 0x0001e20000100a00 */
[----:B------:R1:W-:Y:S02]  /*174e0*/  STL.64 [R1+0x868], R10 ;  /* 0x0008680a01007387 */ /* 0x0003e40000100a00 */
[----:B------:R-:W4:Y:S02]  /*174f0*/  LDL.LU.64 R26, [R1+0x1fd0] ;  /* 0x001fd000011a7983 */ /* 0x000f240000300a00 */
[----:B------:R-:W4:Y:S01]  /*17500*/  LDL.LU.64 R24, [R1+0x1fc8] ;  /* 0x001fc80001187983 */ /* 0x000f220000300a00 */
[----:B0-----:R-:W3:Y:S01]  /*17510*/  LDL.LU.64 R8, [R1+0x270] ;  /* 0x0002700001087983 */ /* 0x001ee20000300a00 */
[----:B-1----:R-:W3:Y:S02]  /*17520*/  LDL.LU.64 R10, [R1+0x278] ;  /* 0x00027800010a7983 */ /* 0x002ee40000300a00 */
[----:B------:R-:W-:Y:S02]  /*17530*/  STL.64 [R1+0x1f78], R14 ;  /* 0x001f780e01007387 */ /* 0x000fe40000100a00 */
[----:B------:R0:W-:Y:S02]  /*17540*/  STL.64 [R1+0x1f70], R12 ;  /* 0x001f700c01007387 */ /* 0x0001e40000100a00 */
[----:B0-----:R-:W-:-:S02]  /*17550*/  IMAD.MOV.U32 R12, RZ, RZ, R2 ;  /* 0x000000ffff0c7224 */ /* 0x001fc400078e0002 */
[----:B------:R-:W-:-:S07]  /*17560*/  IMAD.MOV.U32 R13, RZ, RZ, R0 ;  /* 0x000000ffff0d7224 */ /* 0x000fce00078e0000 */
[-C--:B--2---:R-:W-:Y:S01]  /*17570*/  HMMA.16816.F32.BF16 R4, R4, R12.reuse, R16 ;  /* 0x0000000c0404723c */ /* 0x084fe20000041810 */
[----:B------:R-:W3:Y:S01]  /*17580*/  LDL.LU.64 R18, [R1+0x1fc0] ;  /* 0x001fc00001127983 */ /* 0x000ee20000300a00 */
[----:B------:R-:W3:Y:S11]  /*17590*/  LDL.LU.64 R16, [R1+0x1fb8] ;  /* 0x001fb80001107983 */ /* 0x000ef60000300a00 */
[----:B------:R-:W-:Y:S10]  /*175a0*/  @!UPT UIADD3 URZ, URZ, URZ, URZ ;  /* 0x0000003f3f3ff290 */ /* 0x000ff4000fffe03f */
[----:B------:R0:W-:Y:S01]  /*175b0*/  STL.64 [R1+0x2d0], R4 ;  /* 0x0002d00401007387 */ /* 0x0001e20000100a00 */
[----:B------:R1:W-:Y:S03]  /*175c0*/  STL.64 [R1+0x2d8], R6 ;  /* 0x0002d80601007387 */ /* 0x0003e60000100a00 */
[----:B0-----:R-:W4:Y:S01]  /*175d0*/  LDL.LU.64 R4, [R1+0x160] ;  /* 0x0001600001047983 */ /* 0x001f220000300a00 */
[----:B-1----:R-:W4:Y:S01]  /*175e0*/  LDL.LU.64 R6, [R1+0x168] ;  /* 0x0001680001067983 */ /* 0x002f220000300a00 */
[-C--:B---3--:R-:W-:Y:S11]  /*175f0*/  HMMA.16816.F32.BF16 R20, R16, R12.reuse, R20 ;  /* 0x0000000c1014723c */ /* 0x088ff60000041814 */
[----:B------:R-:W-:Y:S11]  /*17600*/  @!UPT UIADD3 URZ, URZ, URZ, URZ ;  /* 0x0000003f3f3ff290 */ /* 0x000ff6000fffe03f */
[----:B------:R-:W-:Y:S01]  /*17610*/  @!UPT UIADD3 URZ, URZ, URZ, URZ ;  /* 0x0000003f3f3ff290 */ /* 0x000fe2000fffe03f */
[----:B------:R-:W-:Y:S01]  /*17620*/  STL.64 [R1+0x4d0], R20 ;  /* 0x0004d01401007387 */ /* 0x000fe20000100a00 */
[----:B------:R0:W-:Y:S03]  /*17630*/  STL.64 [R1+0x4d8], R22 ;  /* 0x0004d81601007387 */ /* 0x0001e60000100a00 */
[----:B0-----:R-:W2:Y:S01]  /*17640*/  LDL.LU.64 R22, [R1+0x1fb0] ;  /* 0x001fb00001167983 */ /* 0x001ea20000300a00 */
[----:B------:R-:W2:Y:S02]  /*17650*/  LDL.LU.64 R20, [R1+0x1fa8] ;  /* 0x001fa80001147983 */ /* 0x000ea40000300a00 */
[----:B------:R0:W-:Y:S02]  /*17660*/  STL.64 [R1+0x1f58], R18 ;  /* 0x001f581201007387 */ /* 0x0001e40000100a00 */
[----:B------:R1:W-:Y:S01]  /*17670*/  STL.64 [R1+0x1f50], R16 ;  /* 0x001f501001007387 */ /* 0x0003e20000100a00 */
[----:B0-----:R-:W3:Y:S04]  /*17680*/  LDL.64 R18, [R1+0x8] ;  /* 0x0000080001127983 */ /* 0x001ee80000100a00 */
[----:B-1----:R-:W3:Y:S01]  /*17690*/  LDL.64 R16, [R1] ;  /* 0x0000000001107983 */ /* 0x002ee20000100a00 */
[-C--:B--2---:R-:W-:Y:S08]  /*176a0*/  HMMA.16816.F32.BF16 R8, R20, R12.reuse, R8 ;  /* 0x0000000c1408723c */ /* 0x084ff00000041808 */
[----:B----4-:R-:W-:Y:S01]  /*176b0*/  HMMA.16816.F32.BF16 R12, R24, R12, R4 ;  /* 0x0000000c180c723c */ /* 0x010fe20000041804 */
[----:B---3--:R0:W-:Y:S01]  /*176c0*/  STL.64 [R1+0x1f68], R18 ;  /* 0x001f681201007387 */ /* 0x0081e20000100a00 */
[----:B------:R1:W-:Y:S03]  /*176d0*/  STL.64 [R1+0x1f60], R16 ;  /* 0x001f601001007387 */ /* 0x0003e60000100a00 */
[----:B0-----:R-:W2:Y:S04]  /*176e0*/  LDL.64 R18, [R1+0x18] ;  /* 0x0000180001127983 */ /* 0x001ea80000100a00 */
[----:B-1----:R-:W3:Y:S06]  /*176f0*/  LDL.64 R16, [R1+0x10] ;  /* 0x0000100001107983 */ /* 0x002eec0000100a00 */
[----:B------:R0:W-:Y:S02]  /*17700*/  STL.64 [R1+0x650], R8 ;  /* 0x0006500801007387 */ /* 0x0001e40000100a00 */
[----:B------:R1:W-:Y:S01]  /*17710*/  STL.64 [R1+0x658], R10 ;  /* 0x0006580a01007387 */ /* 0x0003e20000100a00 */
[----:B0-----:R-:W4:Y:S01]  /*17720*/  LDL.LU.64 R8, [R1+0x570] ;  /* 0x0005700001087983 */ /* 0x001f220000300a00 */
[----:B-1----:R-:W4:Y:S02]  /*17730*/  LDL.LU.64 R10, [R1+0x578] ;  /* 0x00057800010a7983 */ /* 0x002f240000300a00 */
[----:B------:R-:W-:Y:S02]  /*17740*/  STL.64 [R1+0x1f48], R22 ;  /* 0x001f481601007387 */ /* 0x000fe40000100a00 */
[----:B------:R0:W-:Y:S02]  /*17750*/  STL.64 [R1+0x1f40], R20 ;  /* 0x001f401401007387 */ /* 0x0001e40000100a00 */
[----:B0-----:R-:W4:Y:S01]  /*17760*/  LDL.LU.64 R20, [R1+0xc20] ;  /* 0x000c200001147983 */ /* 0x001f220000300a00 */
[----:B------:R-:W4:Y:S02]  /*17770*/  LDL.LU.64 R22, [R1+0xc28] ;  /* 0x000c280001167983 */ /* 0x000f240000300a00 */
[----:B------:R-:W4:Y:S02]  /*17780*/  LDL.LU.64 R6, [R1+0x1fa0] ;  /* 0x001fa00001067983 */ /* 0x000f240000300a00 */
[----:B------:R-:W4:Y:S01]  /*17790*/  LDL.LU.64 R4, [R1+0x1f98] ;  /* 0x001f980001047983 */ /* 0x000f220000300a00 */
[----:B------:R0:W-:Y:S01]  /*177a0*/  STL.64 [R1+0x7b0], R12 ;  /* 0x0007b00c01007387 */ /* 0x0001e20000100a00 */
[----:B------:R1:W-:Y:S03]  /*177b0*/  STL.64 [R1+0x7b8], R14 ;  /* 0x0007b80e01007387 */ /* 0x0003e60000100a00 */
[----:B0-----:R-:W4:Y:S01]  /*177c0*/  LDL.LU.64 R12, [R1+0x390] ;  /* 0x00039000010c7983 */ /* 0x001f220000300a00 */
[----:B-1----:R-:W4:Y:S02]  /*177d0*/  LDL.LU.64 R14, [R1+0x398] ;  /* 0x00039800010e7983 */ /* 0x002f240000300a00 */
[----:B------:R-:W-:Y:S02]  /*177e0*/  STL.64 [R1+0x1f38], R26 ;  /* 0x001f381a01007387 */ /* 0x000fe40000100a00 */
[----:B------:R0:W-:Y:S02]  /*177f0*/  STL.64 [R1+0x1f30], R24 ;  /* 0x001f301801007387 */ /* 0x0001e40000100a00 */
[----:B0-----:R-:W4:Y:S01]  /*17800*/  LDL.64 R24, [R1+0xd0] ;  /* 0x0000d00001187983 */ /* 0x001f220000100a00 */
[----:B--2---:R-:W-:-:S02]  /*17810*/  IMAD.MOV.U32 R2, RZ, RZ, R18 ;  /* 0x000000ffff027224 */ /* 0x004fc400078e0012 */
[----:B---3--:R-:W-:Y:S02]  /*17820*/  IMAD.MOV.U32 R29, RZ, RZ, R16 ;  /* 0x000000ffff1d7224 */ /* 0x008fe400078e0010 */
[----:B------:R-:W-:Y:S02]  /*17830*/  IMAD.MOV.U32 R3, RZ, RZ, R17 ;  /* 0x000000ffff037224 */ /* 0x000fe400078e0011 */
[----:B------:R-:W-:Y:S01]  /*17840*/  IMAD.MOV.U32 R0, RZ, RZ, R19 ;  /* 0x000000ffff007224 */ /* 0x000fe200078e0013 */
[-C--:B----4-:R-:W-:Y:S08]  /*17850*/  HMMA.16816.F32.BF16 R20, R16, R24.reuse, R20 ;  /* 0x000000181014723c */ /* 0x090ff00000041814 */
[----:B------:R-:W-:Y:S01]  /*17860*/  HMMA.16816.F32.BF16 R8, R4, R24, R8 ;  /* 0x000000180408723c */ /* 0x000fe20000041808 */
[----:B------:R-:W-:Y:S11]  /*17870*/  IMAD.MOV.U32 R28, RZ, RZ, R25 ;  /* 0x000000ffff1c7224 */ /* 0x000ff600078e0019 */
[----:B------:R-:W-:Y:S03]  /*17880*/  @!UPT UIADD3 URZ, URZ, URZ, URZ ;  /* 0x0000003f3f3ff290 */ /* 0x000fe6000fffe03f */
[----:B------:R0:W-:Y:S01]  /*17890*/  STL.64 [R1+0x3b0], R20 ;  /* 0x0003b01401007387 */ /* 0x0001e20000100a00 */
[----:B------:R1:W-:Y:S02]  /*178a0*/  STL.64 [R1+0x3b8], R22 ;  /* 0x0003b81601007387 */ /* 0x0003e40000100a00 */
[----:B------:R-:W2:Y:S02]  /*178b0*/  LDL.LU.64 R16, [R1+0x240] ;  /* 0x0002400001107983 */ /* 0x000ea40000300a00 */
[----:B------:R-:W2:Y:S01]  /*178c0*/  LDL.LU.64 R18, [R1+0x248] ;  /* 0x0002480001127983 */ /* 0x000ea20000300a00 */
[----:B0-----:R-:W3:Y:S01]  /*178d0*/  LDL.LU.64 R20, [R1+0x4c0] ;  /* 0x0004c00001147983 */ /* 0x001ee20000300a00 */
[----:B-1----:R-:W3:Y:S02]  /*178e0*/  LDL.LU.64 R22, [R1+0x4c8] ;  /* 0x0004c80001167983 */ /* 0x002ee40000300a00 */
[----:B------:R-:W-:Y:S02]  /*178f0*/  STL.64 [R1+0x570], R8 ;  /* 0x0005700801007387 */ /* 0x000fe40000100a00 */
[----:B------:R0:W-:Y:S02]  /*17900*/  STL.64 [R1+0x578], R10 ;  /* 0x0005780a01007387 */ /* 0x0001e40000100a00 */
[----:B0-----:R-:W4:Y:S01]  /*17910*/  LDL.LU.64 R10, [R1+0x1f90] ;  /* 0x001f9000010a7983 */ /* 0x001f220000300a00 */
[----:B------:R-:W4:Y:S02]  /*17920*/  LDL.LU.64 R8, [R1+0x1f88] ;  /* 0x001f880001087983 */ /* 0x000f240000300a00 */
[----:B------:R-:W2:Y:S02]  /*17930*/  LDL.LU.64 R24, [R1+0x290] ;  /* 0x0002900001187983 */ /* 0x000ea40000300a00 */
[----:B------:R-:W2:Y:S01]  /*17940*/  LDL.LU.64 R26, [R1+0x298] ;  /* 0x00029800011a7983 */ /* 0x000ea20000300a00 */
[----:B------:R-:W-:Y:S01]  /*17950*/  STL.64 [R1+0x1f18], R6 ;  /* 0x001f180601007387 */ /* 0x000fe20000100a00 */
[----:B------:R0:W-:Y:S03]  /*17960*/  STL.64 [R1+0x1f10], R4 ;  /* 0x001f100401007387 */ /* 0x0001e60000100a00 */
[----:B0-----:R-:W4:Y:S01]  /*17970*/  LDL.LU R4, [R1+0xd0] ;  /* 0x0000d00001047983 */ /* 0x001f220000300800 */
[----:B------:R-:W-:-:S02]  /*17980*/  IMAD.MOV.U32 R5, RZ, RZ, R28 ;  /* 0x000000ffff057224 */ /* 0x000fc400078e001c */
[----:B------:R-:W2:Y:S05]  /*17990*/  LDL.LU R28, [R1+0x1f80] ;  /* 0x001f8000011c7983 */ /* 0x000eaa0000300800 */
[-C--:B----4-:R-:W-:Y:S11]  /*179a0*/  HMMA.16816.F32.BF16 R12, R8, R4.reuse, R12 ;  /* 0x00000004080c723c */ /* 0x090ff6000004180c */
[----:B------:R-:W-:Y:S11]  /*179b0*/  @!UPT UIADD3 URZ, URZ, URZ, URZ ;  /* 0x0000003f3f3ff290 */ /* 0x000ff6000fffe03f */
[----:B------:R-:W-:Y:S01]  /*179c0*/  @!UPT UIADD3 URZ, URZ, URZ, URZ ;  /* 0x0000003f3f3ff290 */ /* 0x000fe2000fffe03f */
[----:B------:R-:W-:Y:S01]  /*179d0*/  STL.64 [R1+0x6f0], R12 ;  /* 0x0006f00c01007387 */ /* 0x000fe20000100a00 */
[----:B------:R0:W-:Y:S03]  /*179e0*/  STL.64 [R1+0x6f8], R14 ;  /* 0x0006f80e01007387 */ /* 0x0001e60000100a00 */
[----:B0-----:R-:W2:Y:S01]  /*179f0*/  LDL.LU.64 R14, [R1+0x1f78] ;  /* 0x001f7800010e7983 */ /* 0x001ea20000300a00 */
[----:B------:R-:W2:Y:S02]  /*17a00*/  LDL.LU.64 R12, [R1+0x1f70] ;  /* 0x001f7000010c7983 */ /* 0x000ea40000300a00 */
[----:B------:R-:W-:Y:S02]  /*17a10*/  STL.64 [R1+0x1f28], R10 ;  /* 0x001f280a01007387 */ /* 0x000fe40000100a00 */
[----:B------:R0:W-:Y:S02]  /*17a20*/  STL.64 [R1+0x1f20], R8 ;  /* 0x001f200801007387 */ /* 0x0001e40000100a00 */
[----:B0-----:R-:W4:Y:S01]  /*17a30*/  LDL.LU.64 R8, [R1+0xbd0] ;  /* 0x000bd00001087983 */ /* 0x001f220000300a00 */
[----:B------:R-:W4:Y:S01]  /*17a40*/  LDL.LU.64 R10, [R1+0xbd8] ;  /* 0x000bd800010a7983 */ /* 0x000f220000300a00 */
[-C--:B--2---:R-:W-:Y:S11]  /*17a50*/  HMMA.16816.F32.BF16 R16, R12, R4.reuse, R16 ;  /* 0x000000040c10723c */ /* 0x084ff60000041810 */
[----:B------:R-:W-:Y:S11]  /*17a60*/  @!UPT UIADD3 URZ, URZ, URZ, URZ ;  /* 0x0000003f3f3ff290 */ /* 0x000ff6000fffe03f */
[----:B------:R-:W-:Y:S01]  /*17a70*/  @!UPT UIADD3 URZ, URZ, URZ, URZ ;  /* 0x0000003f3f3ff290 */ /* 0x000fe2000fffe03f */
[----:B------:R-:W-:Y:S01]  /*17a80*/  STL.64 [R1+0x850], R16 ;  /* 0x0008501001007387 */ /* 0x000fe20000100a00 */
[----:B------:R0:W-:Y:S03]  /*17a90*/  STL.64 [R1+0x858], R18 ;  /* 0x0008581201007387 */ /* 0x0001e60000100a00 */
[----:B0-----:R-:W4:Y:S01]  /*17aa0*/  LDL.LU.64 R18, [R1+0x1f68] ;  /* 0x001f680001127983 */ /* 0x001f220000300a00 */
[----:B------:R-:W4:Y:S02]  /*17ab0*/  LDL.LU.64 R16, [R1+0x1f60] ;  /* 0x001f600001107983 */ /* 0x000f240000300a00 */
[-C--:B----4-:R-:W-:Y:S11]  /*17ac0*/  HMMA.16816.F32.BF16 R8, R16, R4.reuse, R8 ;  /* 0x000000041008723c */ /* 0x090ff60000041808 */
[----:B------:R-:W-:Y:S11]  /*17ad0*/  @!UPT UIADD3 URZ, URZ, URZ, URZ ;  /* 0x0000003f3f3ff290 */ /* 0x000ff6000fffe03f */
[----:B------:R-:W-:Y:S01]  /*17ae0*/  @!UPT UIADD3 URZ, URZ, URZ, URZ ;  /* 0x0000003f3f3ff290 */ /* 0x000fe2000fffe03f */
[----:B------:R0:W-:Y:S01]  /*17af0*/  STL.64 [R1+0x2c0], R8 ;  /* 0x0002c00801007387 */ /* 0x0001e20000100a00 */
[----:B------:R1:W-:Y:S02]  /*17b00*/  STL.64 [R1+0x2c8], R10 ;  /* 0x0002c80a01007387 */ /* 0x0003e40000100a00 */
[----:B0-----:R-:W-:Y:S02]  /*17b10*/  IMAD.MOV.U32 R9, RZ, RZ, R18 ;  /* 0x000000ffff097224 */ /* 0x001fe400078e0012 */
[----:B------:R-:W-:Y:S02]  /*17b20*/  IMAD.MOV.U32 R8, RZ, RZ, R19 ;  /* 0x000000ffff087224 */ /* 0x000fe400078e0013 */
[----:B-1----:R-:W-:Y:S02]  /*17b30*/  IMAD.MOV.U32 R11, RZ, RZ, R16 ;  /* 0x000000ffff0b7224 */ /* 0x002fe400078e0010 */
[----:B------:R-:W-:Y:S01]  /*17b40*/  IMAD.MOV.U32 R10, RZ, RZ, R17 ;  /* 0x000000ffff0a7224 */ /* 0x000fe200078e0011 */
[----:B------:R-:W3:Y:S01]  /*17b50*/  LDL.LU.64 R18, [R1+0x1f58] ;  /* 0x001f580001127983 */ /* 0x000ee20000300a00 */
[----:B------:R-:W3:Y:S02]  /*17b60*/  LDL.LU.64 R16, [R1+0x1f50] ;  /* 0x001f500001107983 */ /* 0x000ee40000300a00 */
[-C--:B---3--:R-:W-:Y:S11]  /*17b70*/  HMMA.16816.F32.BF16 R20, R16, R4.reuse, R20 ;  /* 0x000000041014723c */ /* 0x088ff60000041814 */
        /* <DEDUP_REMOVED lines=8> */
[----:B0-----:R-:W3:Y:S01]  /*17c00*/  LDL.LU.64 R16, [R1+0x180] ;  /* 0x0001800001107983 */ /* 0x001ee20000300a00 */
[----:B------:R-:W3:Y:S01]  /*17c10*/  LDL.LU.64 R18, [R1+0x188] ;  /* 0x0001880001127983 */ /* 0x000ee20000300a00 */
[-C--:B--2---:R-:W-:Y:S11]  /*17c20*/  HMMA.16816.F32.BF16 R24, R20, R4.reuse, R24 ;  /* 0x000000041418723c */ /* 0x084ff60000041818 */
[----:B------:R-:W-:Y:S11]  /*17c30*/  @!UPT UIADD3 URZ, URZ, URZ, URZ ;  /* 0x0000003f3f3ff290 */ /* 0x000ff6000fffe03f */
[----:B------:R-:W-:Y:S01]  /*17c40*/  @!UPT UIADD3 URZ, URZ, URZ, URZ ;  /* 0x0000003f3f3ff290 */ /* 0x000fe2000fffe03f */
[----:B------:R-:W-:Y:S01]  /*17c50*/  STL.64 [R1+0x640], R24 ;  /* 0x0006401801007387 */ /* 0x000fe20000100a00 */
[----:B------:R0:W-:Y:S03]  /*17c60*/  STL.64 [R1+0x648], R26 ;  /* 0x0006481a01007387 */ /* 0x0001e60000100a00 */
[----:B0-----:R-:W3:Y:S01]  /*17c70*/  LDL.LU.64 R26, [R1+0x1f38] ;  /* 0x001f3800011a7983 */ /* 0x001ee20000300a00 */
[----:B------:R-:W3:Y:S02]  /*17c80*/  LDL.LU.64 R24, [R1+0x1f30] ;  /* 0x001f300001187983 */ /* 0x000ee40000300a00 */
[----:B------:R-:W-:Y:S02]  /*17c90*/  STL.64 [R1+0x1ed8], R22 ;  /* 0x001ed81601007387 */ /* 0x000fe40000100a00 */
[----:B------:R0:W-:Y:S02]  /*17ca0*/  STL.64 [R1+0x1ed0], R20 ;  /* 0x001ed01401007387 */ /* 0x0001e40000100a00 */
[----:B0-----:R-:W2:Y:S01]  /*17cb0*/  LDL.LU.64 R20, [R1+0x560] ;  /* 0x0005600001147983 */ /* 0x001ea20000300a00 */
[----:B------:R-:W2:Y:S01]  /*17cc0*/  LDL.LU.64 R22, [R1+0x568] ;  /* 0x0005680001167983 */ /* 0x000ea20000300a00 */
[----:B---3--:R-:W-:Y:S02]  /*17cd0*/  HMMA.16816.F32.BF16 R16, R24, R4, R16 ;  /* 0x000000041810723c */ /* 0x008fe40000041810 */
[----:B------:R-:W3:Y:S01]  /*17ce0*/  LDL.LU.64 R4, [R1+0xc10] ;  /* 0x000c100001047983 */ /* 0x000ee20000300a00 */
[----:B------:R-:W3:Y:S11]  /*17cf0*/  LDL.LU.64 R6, [R1+0xc18] ;  /* 0x000c180001067983 */ /* 0x000ef60000300a00 */
[----:B------:R-:W-:Y:S09]  /*17d00*/  @!UPT UIADD3 URZ, URZ, URZ, URZ ;  /* 0x0000003f3f3ff290 */ /* 0x000ff2000fffe03f */
[----:B------:R0:W-:Y:S01]  /*17d10*/  STL.64 [R1+0x7a0], R16 ;  /* 0x0007a01001007387 */ /* 0x0001e20000100a00 */
[----:B------:R1:W-:Y:S02]  /*17d20*/  STL.64 [R1+0x7a8], R18 ;  /* 0x0007a81201007387 */ /* 0x0003e40000100a00 */
[----:B0-----:R-:W-:Y:S02]  /*17d30*/  IMAD.MOV.U32 R16, RZ, RZ, R11 ;  /* 0x000000ffff107224 */ /* 0x001fe400078e000b */
[----:B------:R-:W-:Y:S02]  /*17d40*/  IMAD.MOV.U32 R17, RZ, RZ, R10 ;  /* 0x000000ffff117224 */ /* 0x000fe400078e000a */
[----:B-1----:R-:W-:Y:S02]  /*17d50*/  IMAD.MOV.U32 R18, RZ, RZ, R9 ;  /* 0x000000ffff127224 */ /* 0x002fe400078e0009 */
[----:B------:R-:W-:Y:S02]  /*17d60*/  IMAD.MOV.U32 R19, RZ, RZ, R8 ;  /* 0x000000ffff137224 */ /* 0x000fe400078e0008 */
[----:B------:R-:W0:Y:S04]  /*17d70*/  LDSM.16.M88.4 R8, [R28+0x2800] ;  /* 0x002800001c08783b */ /* 0x000e280000000200 */
[----:B------:R-:W-:Y:S01]  /*17d80*/  STL.64 [R1+0x1f08], R18 ;  /* 0x001f081201007387 */ /* 0x000fe20000100a00 */
[----:B------:R-:W-:Y:S02]  /*17d90*/  STL.64 [R1+0x1f00], R16 ;  /* 0x001f001001007387 */ /* 0x000fe40000100a00 */
[----:B------:R-:W-:Y:S02]  /*17da0*/  STL.64 [R1+0x1ec8], R26 ;  /* 0x001ec81a01007387 */ /* 0x000fe40000100a00 */
[----:B------:R-:W-:Y:S02]  /*17db0*/  STL.64 [R1+0x1ec0], R24 ;  /* 0x001ec01801007387 */ /* 0x000fe40000100a00 */
[----:B------:R-:W-:Y:S04]  /*17dc0*/  LDSM.16.M88.4 R24, [R28+0x2000] ;  /* 0x002000001c18783b */ /* 0x000fe80000000200 */
[----:B0-----:R-:W-:Y:S01]  /*17dd0*/  STL.64 [R1+0xb0], R8 ;  /* 0x0000b00801007387 */ /* 0x001fe20000100a00 */
[----:B------:R-:W-:Y:S02]  /*17de0*/  STL.64 [R1+0xb8], R10 ;  /* 0x0000b80a01007387 */ /* 0x000fe40000100a00 */
[----:B------:R-:W0:Y:S02]  /*17df0*/  LDSM.16.M88.4 R8, [R28+0x3000] ;  /* 0x003000001c08783b */ /* 0x000e240000000200 */
[----:B0-----:R-:W-:Y:S02]  /*17e00*/  STL.64 [R1+0xa0], R8 ;  /* 0x0000a00801007387 */ /* 0x001fe40000100a00 */
[----:B------:R-:W-:Y:S02]  /*17e10*/  STL.64 [R1+0xa8], R10 ;  /* 0x0000a80a01007387 */ /* 0x000fe40000100a00 */
[----:B------:R-:W0:Y:S04]  /*17e20*/  LDSM.16.M88.4 R8, [R28+0x3800] ;  /* 0x003800001c08783b */ /* 0x000e280000000200 */
[----:B------:R-:W-:-:S02]  /*17e30*/  IMAD.MOV.U32 R16, RZ, RZ, R29 ;  /* 0x000000ffff107224 */ /* 0x000fc400078e001d */
[----:B------:R-:W-:Y:S02]  /*17e40*/  IMAD.MOV.U32 R17, RZ, RZ, R3 ;  /* 0x000000ffff117224 */ /* 0x000fe400078e0003 */
[----:B------:R-:W-:Y:S02]  /*17e50*/  IMAD.MOV.U32 R18, RZ, RZ, R2 ;  /* 0x000000ffff127224 */ /* 0x000fe400078e0002 */
[----:B------:R-:W-:Y:S01]  /*17e60*/  IMAD.MOV.U32 R19, RZ, RZ, R0 ;  /* 0x000000ffff137224 */ /* 0x000fe200078e0000 */
[----:B0-----:R-:W-:Y:S01]  /*17e70*/  STL.64 [R1+0x90], R8 ;  /* 0x0000900801007387 */ /* 0x001fe20000100a00 */
[----:B------:R0:W-:Y:S03]  /*17e80*/  STL.64 [R1+0x98], R10 ;  /* 0x0000980a01007387 */ /* 0x0001e60000100a00 */
[----:B0-----:R-:W4:Y:S01]  /*17e90*/  LDL.LU.64 R10, [R1+0x1f28] ;  /* 0x001f2800010a7983 */ /* 0x001f220000300a00 */
[----:B------:R-:W4:Y:S02]  /*17ea0*/  LDL.LU.64 R8, [R1+0x1f20] ;  /* 0x001f200001087983 */ /* 0x000f240000300a00 */
[----:B------:R-:W-:Y:S02]  /*17eb0*/  STL.64 [R1+0xc0], R24 ;  /* 0x0000c01801007387 */ /* 0x000fe40000100a00 */
[----:B------:R-:W-:Y:S01]  /*17ec0*/  STL.64 [R1+0xc8], R26 ;  /* 0x0000c81a01007387 */ /* 0x000fe20000100a00 */
[-C--:B---3--:R-:W-:Y:S01]  /*17ed0*/  HMMA.16816.F32.BF16 R16, R16, R24.reuse, R4 ;  /* 0x000000181010723c */ /* 0x088fe20000041804 */
[----:B------:R-:W2:Y:S01]  /*17ee0*/  LDL.LU.64 R6, [R1+0x1f18] ;  /* 0x001f180001067983 */ /* 0x000ea20000300a00 */
[----:B------:R-:W2:Y:S11]  /*17ef0*/  LDL.LU.64 R4, [R1+0x1f10] ;  /* 0x001f100001047983 */ /* 0x000eb60000300a00 */
[----:B------:R-:W-:Y:S10]  /*17f00*/  @!UPT UIADD3 URZ, URZ, URZ, URZ ;  /* 0x0000003f3f3ff290 */ /* 0x000ff4000fffe03f */
[----:B------:R0:W-:Y:S01]  /*17f10*/  STL.64 [R1+0x3a0], R16 ;  /* 0x0003a01001007387 */ /* 0x0001e20000100a00 */
[----:B------:R1:W-:Y:S03]  /*17f20*/  STL.64 [R1+0x3a8], R18 ;  /* 0x0003a81201007387 */ /* 0x0003e60000100a00 */
[----:B0-----:R-:W3:Y:S01]  /*17f30*/  LDL.LU.64 R16, [R1+0x1e0] ;  /* 0x0001e00001107983 */ /* 0x001ee20000300a00 */
[----:B-1----:R-:W3:Y:S01]  /*17f40*/  LDL.LU.64 R18, [R1+0x1e8] ;  /* 0x0001e80001127983 */ /* 0x002ee20000300a00 */
[-C--:B--2---:R-:W-:Y:S11]  /*17f50*/  HMMA.16816.F32.BF16 R20, R4, R24.reuse, R20 ;  /* 0x000000180414723c */ /* 0x084ff60000041814 */
[----:B------:R-:W-:Y:S11]  /*17f60*/  @!UPT UIADD3 URZ, URZ, URZ, URZ ;  /* 0x0000003f3f3ff290 */ /* 0x000ff6000fffe03f */
[----:B------:R-:W-:Y:S01]  /*17f70*/  @!UPT UIADD3 URZ, URZ, URZ, URZ ;  /* 0x0000003f3f3ff290 */ /* 0x000fe2000fffe03f */
[----:B------:R0:W-:Y:S01]  /*17f80*/  STL.64 [R1+0x560], R20 ;  /* 0x0005601401007387 */ /* 0x0001e20000100a00 */
[----:B------:R1:W-:Y:S03]  /*17f90*/  STL.64 [R1+0x568], R22 ;  /* 0x0005681601007387 */ /* 0x0003e60000100a00 */
[----:B0-----:R-:W2:Y:S01]  /*17fa0*/  LDL.LU.64 R20, [R1+0x380] ;  /* 0x0003800001147983 */ /* 0x001ea20000300a00 */
[----:B-1----:R-:W2:Y:S03]  /*17fb0*/  LDL.LU.64 R22, [R1+0x388] ;  /* 0x0003880001167983 */ /* 0x002ea60000300a00 */
[----:B--2---:R-:W-:Y:S01]  /*17fc0*/  STL.64 [R1+0x1ef8], R22 ;  /* 0x001ef81601007387 */ /* 0x004fe20000100a00 */
[----:B------:R0:W-:Y:S03]  /*17fd0*/  STL.64 [R1+0x1ef0], R20 ;  /* 0x001ef01401007387 */ /* 0x0001e60000100a00 */
[----:B0-----:R-:W2:Y:S01]  /*17fe0*/  LDL.LU.64 R20, [R1+0x9c0] ;  /* 0x0009c00001147983 */ /* 0x001ea20000300a00 */
[----:B------:R-:W2:Y:S02]  /*17ff0*/  LDL.LU.64 R22, [R1+0x9c8] ;  /* 0x0009c80001167983 */ /* 0x000ea40000300a00 */
[----:B------:R0:W-:Y:S02]  /*18000*/  STL.64 [R1+0x1ea8], R6 ;  /* 0x001ea80601007387 */ /* 0x0001e40000100a00 */
[----:B------:R1:W-:Y:S01]  /*18010*/  STL.64 [R1+0x1ea0], R4 ;  /* 0x001ea00401007387 */ /* 0x0003e20000100a00 */
[----:B0-----:R-:W2:Y:S04]  /*18020*/  LDL.64 R6, [R1+0x18] ;  /* 0x0000180001067983 */ /* 0x001ea80000100a00 */
[----:B-1----:R-:W3:Y:S04]  /*18030*/  LDL.64 R4, [R1+0x10] ;  /* 0x0000100001047983 */ /* 0x002ee80000100a00 */
[----:B--2---:R-:W-:Y:S01]  /*18040*/  STL.64 [R1+0x1eb8], R6 ;  /* 0x001eb80601007387 */ /* 0x004fe20000100a00 */
[----:B---3--:R0:W-:Y:S03]  /*18050*/  STL.64 [R1+0x1eb0], R4 ;  /* 0x001eb00401007387 */ /* 0x0081e60000100a00 */
[----:B0-----:R-:W4:Y:S01]  /*18060*/  LDL.LU.64 R4, [R1+0x2a0] ;  /* 0x0002a00001047983 */ /* 0x001f220000300a00 */
[----:B------:R-:W4:Y:S02]  /*18070*/  LDL.LU.64 R6, [R1+0x2a8] ;  /* 0x0002a80001067983 */ /* 0x000f240000300a00 */
[----:B----4-:R-:W-:Y:S01]  /*18080*/  HMMA.16816.F32.BF16 R4, R8, R24, R4 ;  /* 0x000000180804723c */ /* 0x010fe20000041804 */
[----:B------:R-:W2:Y:S01]  /*18090*/  LDL.LU.64 R24, [R1+0x250] ;  /* 0x0002500001187983 */ /* 0x000ea20000300a00 */
[----:B------:R-:W2:Y:S11]  /*180a0*/  LDL.LU.64 R26, [R1+0x258] ;  /* 0x00025800011a7983 */ /* 0x000eb60000300a00 */
[----:B------:R-:W-:Y:S10]  /*180b0*/  @!UPT UIADD3 URZ, URZ, URZ, URZ ;  /* 0x0000003f3f3ff290 */ /* 0x000ff4000fffe03f */
[----:B------:R0:W-:Y:S01]  /*180c0*/  STL.64 [R1+0x6e0], R4 ;  /* 0x0006e00401007387 */ /* 0x0001e20000100a00 */
[----:B------:R1:W-:Y:S03]  /*180d0*/  STL.64 [R1+0x6e8], R6 ;  /* 0x0006e80601007387 */ /* 0x0003e60000100a00 */
[----:B0-----:R-:W3:Y:S01]  /*180e0*/  LDL.LU.64 R4, [R1+0x170] ;  /* 0x0001700001047983 */ /* 0x001ee20000300a00 */
[----:B-1----:R-:W3:Y:S02]  /*180f0*/  LDL.LU.64 R6, [R1+0x178] ;  /* 0x0001780001067983 */ /* 0x002ee40000300a00 */
[----:B------:R-:W-:Y:S02]  /*18100*/  STL.64 [R1+0x1e98], R10 ;  /* 0x001e980a01007387 */ /* 0x000fe40000100a00 */
[----:B------:R0:W-:Y:S02]  /*18110*/  STL.64 [R1+0x1e90], R8 ;  /* 0x001e900801007387 */ /* 0x0001e40000100a00 */
[----:B0-----:R-:W4:Y:S02]  /*18120*/  LDL.LU.64 R8, [R1+0xc0] ;  /* 0x0000c00001087983 */ /* 0x001f240000300a00 */
[----:B----4-:R-:W-:Y:S11]  /*18130*/  HMMA.16816.F32.BF16 R16, R12, R8, R16 ;  /* 0x000000080c10723c */ /* 0x010ff60000041810 */
[----:B------:R-:W-:Y:S11]  /*18140*/  @!UPT UIADD3 URZ, URZ, URZ, URZ ;  /* 0x0000003f3f3ff290 */ /* 0x000ff6000fffe03f */
[----:B------:R-:W-:Y:S01]  /*18150*/  @!UPT UIADD3 URZ, URZ, URZ, URZ ;  /* 0x0000003f3f3ff290 */ /* 0x000fe2000fffe03f */
[----:B------:R-:W-:Y:S01]  /*18160*/  STL.64 [R1+0x840], R16 ;  /* 0x0008401001007387 */ /* 0x000fe20000100a00 */
[----:B------:R0:W-:Y:S03]  /*18170*/  STL.64 [R1+0x848], R18 ;  /* 0x0008481201007387 */ /* 0x0001e60000100a00 */
[----:B0-----:R-:W4:Y:S01]  /*18180*/  LDL.LU.64 R18, [R1+0x1f08] ;  /* 0x001f080001127983 */ /* 0x001f220000300a00 */
[----:B------:R-:W4:Y:S02]  /*18190*/  LDL.LU.64 R16, [R1+0x1f00] ;  /* 0x001f000001107983 */ /* 0x000f240000300a00 */
[----:B------:R-:W-:Y:S02]  /*181a0*/  IMAD.MOV.U32 R2, RZ, RZ, R8 ;  /* 0x000000ffff027224 */ /* 0x000fe400078e0008 */
[----:B------:R-:W-:Y:S02]  /*181b0*/  IMAD.MOV.U32 R0, RZ, RZ, R9 ;  /* 0x000000ffff007224 */ /* 0x000fe400078e0009 */
[----:B------:R-:W2:Y:S01]  /*181c0*/  LDL.LU.64 R8, [R1+0x550] ;  /* 0x0005500001087983 */ /* 0x000ea20000300a00 */
[----:B------:R-:W2:Y:S02]  /*181d0*/  LDL.LU.64 R10, [R1+0x558] ;  /* 0x00055800010a7983 */ /* 0x000ea40000300a00 */
[----:B------:R-:W-:Y:S02]  /*181e0*/  STL.64 [R1+0x1e88], R14 ;  /* 0x001e880e01007387 */ /* 0x000fe40000100a00 */
[----:B------:R0:W-:Y:S02]  /*181f0*/  STL.64 [R1+0x1e80], R12 ;  /* 0x001e800c01007387 */ /* 0x0001e40000100a00 */
[----:B0-----:R-:W-:-:S02]  /*18200*/  IMAD.MOV.U32 R12, RZ, RZ, R2 ;  /* 0x000000ffff0c7224 */ /* 0x001fc400078e0002 */
[----:B------:R-:W-:-:S07]  /*18210*/  IMAD.MOV.U32 R13, RZ, RZ, R0 ;  /* 0x000000ffff0d7224 */ /* 0x000fce00078e0000 */
[-C--:B----4-:R-:W-:Y:S01]  /*18220*/  HMMA.16816.F32.BF16 R16, R16, R12.reuse, R20 ;  /* 0x0000000c1010723c */ /* 0x090fe20000041814 */
[----:B------:R-:W4:Y:S01]  /*18230*/  LDL.LU.64 R22, [R1+0x1ef8] ;  /* 0x001ef80001167983 */ /* 0x000f220000300a00 */
[----:B------:R-:W4:Y:S11]  /*18240*/  LDL.LU.64 R20, [R1+0x1ef0] ;  /* 0x001ef00001147983 */ /* 0x000f360000300a00 */
[----:B------:R-:W-:Y:S10]  /*18250*/  @!UPT UIADD3 URZ, URZ, URZ, URZ ;  /* 0x0000003f3f3ff290 */ /* 0x000ff4000fffe03f */
[----:B------:R-:W-:Y:S01]  /*18260*/  STL.64 [R1+0x2b0], R16 ;  /* 0x0002b01001007387 */ /* 0x000fe20000100a00 */
[----:B------:R0:W-:Y:S03]  /*18270*/  STL.64 [R1+0x2b8], R18 ;  /* 0x0002b81201007387 */ /* 0x0001e60000100a00 */
[----:B0-----:R-:W4:Y:S01]  /*18280*/  LDL.LU.64 R18, [R1+0x1ee8] ;  /* 0x001ee80001127983 */ /* 0x001f220000300a00 */
[----:B------:R-:W4:Y:S02]  /*18290*/  LDL.LU.64 R16, [R1+0x1ee0] ;  /* 0x001ee00001107983 */ /* 0x000f240000300a00 */
        /* <DEDUP_REMOVED lines=16> */
[----:B0-----:R-:W3:Y:S01]  /*183a0*/  LDL.LU.64 R26, [R1+0x1ec8] ;  /* 0x001ec800011a7983 */ /* 0x001ee20000300a00 */
[----:B------:R-:W3:Y:S02]  /*183b0*/  LDL.LU.64 R24, [R1+0x1ec0] ;  /* 0x001ec00001187983 */ /* 0x000ee40000300a00 */
[----:B---3--:R-:W-:Y:S01]  /*183c0*/  HMMA.16816.F32.BF16 R12, R24, R12, R4 ;  /* 0x0000000c180c723c */ /* 0x008fe20000041804 */
[----:B------:R-:W2:Y:S01]  /*183d0*/  LDL.LU.64 R6, [R1+0x1eb8] ;  /* 0x001eb80001067983 */ /* 0x000ea20000300a00 */
[----:B------:R-:W4:Y:S11]  /*183e0*/  LDL.LU.64 R4, [R1+0x1eb0] ;  /* 0x001eb00001047983 */ /* 0x000f360000300a00 */
[----:B------:R-:W-:Y:S10]  /*183f0*/  @!UPT UIADD3 URZ, URZ, URZ, URZ ;  /* 0x0000003f3f3ff290 */ /* 0x000ff4000fffe03f */
[----:B------:R0:W-:Y:S01]  /*18400*/  STL.64 [R1+0x790], R12 ;  /* 0x0007900c01007387 */ /* 0x0001e20000100a00 */
[----:B------:R1:W-:Y:S03]  /*18410*/  STL.64 [R1+0x798], R14 ;  /* 0x0007980e01007387 */ /* 0x0003e60000100a00 */
[----:B0-----:R-:W3:Y:S01]  /*18420*/  LDL.LU.64 R12, [R1+0x360] ;  /* 0x00036000010c7983 */ /* 0x001ee20000300a00 */
[----:B-1----:R-:W3:Y:S02]  /*18430*/  LDL.LU.64 R14, [R1+0x368] ;  /* 0x00036800010e7983 */ /* 0x002ee40000300a00 */
[----:B------:R-:W-:Y:S02]  /*18440*/  STL.64 [R1+0x1e68], R26 ;  /* 0x001e681a01007387 */ /* 0x000fe40000100a00 */
[----:B------:R0:W-:Y:S02]  /*18450*/  STL.64 [R1+0x1e60], R24 ;  /* 0x001e601801007387 */ /* 0x0001e40000100a00 */
[----:B0-----:R-:W4:Y:S01]  /*18460*/  LDL.LU.64 R24, [R1+0xb0] ;  /* 0x0000b00001187983 */ /* 0x001f220000300a00 */
[----:B--2---:R-:W-:Y:S01]  /*18470*/  IMAD.MOV.U32 R3, RZ, RZ, R7 ;  /* 0x000000ffff037224 */ /* 0x004fe200078e0007 */
[-C--:B----4-:R-:W-:Y:S11]  /*18480*/  HMMA.16816.F32.BF16 R16, R4, R24.reuse, R16 ;  /* 0x000000180410723c */ /* 0x090ff60000041810 */
[----:B------:R-:W-:Y:S11]  /*18490*/  @!UPT UIADD3 URZ, URZ, URZ, URZ ;  /* 0x0000003f3f3ff290 */ /* 0x000ff6000fffe03f */
[----:B------:R-:W-:Y:S01]  /*184a0*/  @!UPT UIADD3 URZ, URZ, URZ, URZ ;  /* 0x0000003f3f3ff290 */ /* 0x000fe2000fffe03f */
[----:B------:R0:W-:Y:S01]  /*184b0*/  STL.64 [R1+0x390], R16 ;  /* 0x0003901001007387 */ /* 0x0001e20000100a00 */
[----:B------:R1:W-:Y:S02]  /*184c0*/  STL.64 [R1+0x398], R18 ;  /* 0x0003981201007387 */ /* 0x0003e40000100a00 */
[----:B0-----:R-:W-:Y:S02]  /*184d0*/  IMAD.MOV.U32 R16, RZ, RZ, R6 ;  /* 0x000000ffff107224 */ /* 0x001fe400078e0006 */
[----:B-1----:R-:W-:Y:S02]  /*184e0*/  IMAD.MOV.U32 R18, RZ, RZ, R4 ;  /* 0x000000ffff127224 */ /* 0x002fe400078e0004 */
[----:B------:R-:W-:Y:S01]  /*184f0*/  IMAD.MOV.U32 R17, RZ, RZ, R5 ;  /* 0x000000ffff117224 */ /* 0x000fe200078e0005 */
[----:B------:R-:W2:Y:S01]  /*18500*/  LDL.LU.64 R6, [R1+0x1ea8] ;  /* 0x001ea80001067983 */ /* 0x000ea20000300a00 */
[----:B------:R-:W2:Y:S02]  /*18510*/  LDL.LU.64 R4, [R1+0x1ea0] ;  /* 0x001ea00001047983 */ /* 0x000ea40000300a00 */
[----:B--2---:R-:W-:Y:S11]  /*18520*/  HMMA.16816.F32.BF16 R8, R4, R24, R8 ;  /* 0x000000180408723c */ /* 0x004ff60000041808 */
[----:B------:R-:W-:Y:S11]  /*18530*/  @!UPT UIADD3 URZ, URZ, URZ, URZ ;  /* 0x0000003f3f3ff290 */ /* 0x000ff6000fffe03f */
[----:B------:R-:W-:Y:S01]  /*18540*/  @!UPT UIADD3 URZ, URZ, URZ, URZ ;  /* 0x0000003f3f3ff290 */ /* 0x000fe2000fffe03f */
[----:B------:R-:W-:Y:S01]  /*18550*/  STL.64 [R1+0x550], R8 ;  /* 0x0005500801007387 */ /* 0x000fe20000100a00 */
[----:B------:R0:W-:Y:S03]  /*18560*/  STL.64 [R1+0x558], R10 ;  /* 0x0005580a01007387 */ /* 0x0001e60000100a00 */
[----:B0-----:R-:W3:Y:S01]  /*18570*/  LDL.LU.64 R10, [R1+0x1e98] ;  /* 0x001e9800010a7983 */ /* 0x001ee20000300a00 */
[----:B------:R-:W3:Y:S02]  /*18580*/  LDL.LU.64 R8, [R1+0x1e90] ;  /* 0x001e900001087983 */ /* 0x000ee40000300a00 */
[----:B------:R-:W-:Y:S02]  /*18590*/  IMAD.MOV.U32 R2, RZ, RZ, R24 ;  /* 0x000000ffff027224 */ /* 0x000fe400078e0018 */
[----:B------:R-:W-:Y:S02]  /*185a0*/  IMAD.MOV.U32 R0, RZ, RZ, R25 ;  /* 0x000000ffff007224 */ /* 0x000fe400078e0019 */
[----:B------:R-:W2:Y:S01]  /*185b0*/  LDL.LU.64 R24, [R1+0x210] ;  /* 0x0002100001187983 */ /* 0x000ea20000300a00 */
[----:B------:R-:W2:Y:S02]  /*185c0*/  LDL.LU.64 R26, [R1+0x218] ;  /* 0x00021800011a7983 */ /* 0x000ea40000300a00 */
[----:B------:R0:W-:Y:S02]  /*185d0*/  STL.64 [R1+0x1e28], R6 ;  /* 0x001e280601007387 */ /* 0x0001e40000100a00 */
[----:B------:R1:W-:Y:S02]  /*185e0*/  STL.64 [R1+0x1e20], R4 ;  /* 0x001e200401007387 */ /* 0x0003e40000100a00 */
[----:B0-----:R-:W-:-:S02]  /*185f0*/  IMAD.MOV.U32 R6, RZ, RZ, R16 ;  /* 0x000000ffff067224 */ /* 0x001fc400078e0010 */
[----:B------:R-:W-:Y:S02]  /*18600*/  IMAD.MOV.U32 R7, RZ, RZ, R3 ;  /* 0x000000ffff077224 */ /* 0x000fe400078e0003 */
[----:B-1----:R-:W-:Y:S02]  /*18610*/  IMAD.MOV.U32 R4, RZ, RZ, R18 ;  /* 0x000000ffff047224 */ /* 0x002fe400078e0012 */
[----:B------:R-:W-:Y:S02]  /*18620*/  IMAD.MOV.U32 R5, RZ, RZ, R17 ;  /* 0x000000ffff057224 */ /* 0x000fe400078e0011 */
[----:B------:R-:W4:Y:S01]  /*18630*/  LDL.LU.64 R16, [R1+0x9b0] ;  /* 0x0009b00001107983 */ /* 0x000f220000300a00 */
[----:B------:R-:W4:Y:S02]  /*18640*/  LDL.LU.64 R18, [R1+0x9b8] ;  /* 0x0009b80001127983 */ /* 0x000f240000300a00 */
[----:B------:R-:W-:Y:S02]  /*18650*/  STL.64 [R1+0x1e48], R6 ;  /* 0x001e480601007387 */ /* 0x000fe40000100a00 */
[----:B------:R0:W-:Y:S02]  /*18660*/  STL.64 [R1+0x1e40], R4 ;  /* 0x001e400401007387 */ /* 0x0001e40000100a00 */
[----:B0-----:R-:W-:-:S02]  /*18670*/  IMAD.MOV.U32 R4, RZ, RZ, R2 ;  /* 0x000000ffff047224 */ /* 0x001fc400078e0002 */
[----:B------:R-:W-:-:S07]  /*18680*/  IMAD.MOV.U32 R5, RZ, RZ, R0 ;  /* 0x000000ffff057224 */ /* 0x000fce00078e0000 */
        /* <DEDUP_REMOVED lines=14> */
[----:B------:R0:W-:Y:S01]  /*18770*/  STL.64 [R1+0x830], R24 ;  /* 0x0008301801007387 */ /* 0x0001e20000100a00 */
[----:B------:R1:W-:Y:S03]  /*18780*/  STL.64 [R1+0x838], R26 ;  /* 0x0008381a01007387 */ /* 0x0003e60000100a00 */
[----:B0-----:R-:W2:Y:S01]  /*18790*/  LDL.LU.64 R24, [R1+0x280] ;  /* 0x0002800001187983 */ /* 0x001ea20000300a00 */
[----:B-1----:R-:W2:Y:S02]  /*187a0*/  LDL.LU.64 R26, [R1+0x288] ;  /* 0x00028800011a7983 */ /* 0x002ea40000300a00 */
[----:B------:R0:W-:Y:S02]  /*187b0*/  STL.64 [R1+0x1e58], R14 ;  /* 0x001e580e01007387 */ /* 0x0001e40000100a00 */
[----:B------:R1:W-:Y:S01]  /*187c0*/  STL.64 [R1+0x1e50], R12 ;  /* 0x001e500c01007387 */ /* 0x0003e20000100a00 */
[----:B0-----:R-:W4:Y:S04]  /*187d0*/  LDL.64 R14, [R1+0x8] ;  /* 0x00000800010e7983 */ /* 0x001f280000100a00 */
[----:B-1----:R-:W4:Y:S02]  /*187e0*/  LDL.64 R12, [R1] ;  /* 0x00000000010c7983 */ /* 0x002f240000100a00 */
[-C--:B----4-:R-:W-:Y:S11]  /*187f0*/  HMMA.16816.F32.BF16 R16, R12, R4.reuse, R16 ;  /* 0x000000040c10723c */ /* 0x090ff60000041810 */
[----:B------:R-:W-:Y:S11]  /*18800*/  @!UPT UIADD3 URZ, URZ, URZ, URZ ;  /* 0x0000003f3f3ff290 */ /* 0x000ff6000fffe03f */
[----:B------:R-:W-:Y:S01]  /*18810*/  @!UPT UIADD3 URZ, URZ, URZ, URZ ;  /* 0x0000003f3f3ff290 */ /* 0x000fe2000fffe03f */
[----:B------:R-:W-:Y:S01]  /*18820*/  STL.64 [R1+0x2a0], R16 ;  /* 0x0002a01001007387 */ /* 0x000fe20000100a00 */
[----:B------:R0:W-:Y:S03]  /*18830*/  STL.64 [R1+0x2a8], R18 ;  /* 0x0002a81201007387 */ /* 0x0001e60000100a00 */
[----:B0-----:R-:W3:Y:S01]  /*18840*/  LDL.LU.64 R18, [R1+0x1e78] ;  /* 0x001e780001127983 */ /* 0x001ee20000300a00 */
[----:B------:R-:W3:Y:S01]  /*18850*/  LDL.LU.64 R16, [R1+0x1e70] ;  /* 0x001e700001107983 */ /* 0x000ee20000300a00 */
[----:B--2---:R-:W-:Y:S01]  /*18860*/  HMMA.16816.F32.BF16 R24, R20, R4, R24 ;  /* 0x000000041418723c */ /* 0x004fe20000041818 */
[----:B------:R-:W-:Y:S02]  /*18870*/  IMAD.MOV.U32 R6, RZ, RZ, R12 ;  /* 0x000000ffff067224 */ /* 0x000fe400078e000c */
[----:B------:R-:W-:Y:S02]  /*18880*/  IMAD.MOV.U32 R3, RZ, RZ, R13 ;  /* 0x000000ffff037224 */ /* 0x000fe400078e000d */
[----:B------:R-:W-:-:S02]  /*18890*/  IMAD.MOV.U32 R2, RZ, RZ, R14 ;  /* 0x000000ffff027224 */ /* 0x000fc400078e000e */
[----:B------:R-:W-:Y:S01]  /*188a0*/  IMAD.MOV.U32 R0, RZ, RZ, R15 ;  /* 0x000000ffff007224 */ /* 0x000fe200078e000f */
[----:B------:R-:W2:Y:S01]  /*188b0*/  LDL.LU.64 R12, [R1+0x1a0] ;  /* 0x0001a000010c7983 */ /* 0x000ea20000300a00 */
[----:B------:R-:W2:Y:S01]  /*188c0*/  LDL.LU.64 R14, [R1+0x1a8] ;  /* 0x0001a800010e7983 */ /* 0x000ea20000300a00 */
[----:B---3--:R-:W-:Y:S11]  /*188d0*/  HMMA.16816.F32.BF16 R8, R16, R4, R8 ;  /* 0x000000041008723c */ /* 0x008ff60000041808 */
[----:B------:R-:W-:Y:S11]  /*188e0*/  @!UPT UIADD3 URZ, URZ, URZ, URZ ;  /* 0x0000003f3f3ff290 */ /* 0x000ff6000fffe03f */
[----:B------:R-:W-:Y:S01]  /*188f0*/  @!UPT UIADD3 URZ, URZ, URZ, URZ ;  /* 0x0000003f3f3ff290 */ /* 0x000fe2000fffe03f */
[----:B------:R0:W-:Y:S01]  /*18900*/  STL.64 [R1+0x4a0], R8 ;  /* 0x0004a00801007387 */ /* 0x0001e20000100a00 */
[----:B------:R1:W-:Y:S03]  /*18910*/  STL.64 [R1+0x4a8], R10 ;  /* 0x0004a80a01007387 */ /* 0x0003e60000100a00 */
[----:B0-----:R-:W3:Y:S01]  /*18920*/  LDL.LU.64 R8, [R1+0xbf0] ;  /* 0x000bf00001087983 */ /* 0x001ee20000300a00 */
[----:B-1----:R-:W3:Y:S02]  /*18930*/  LDL.LU.64 R10, [R1+0xbf8] ;  /* 0x000bf800010a7983 */ /* 0x002ee40000300a00 */
[----:B------:R0:W-:Y:S02]  /*18940*/  STL.64 [R1+0x1df8], R18 ;  /* 0x001df81201007387 */ /* 0x0001e40000100a00 */
[----:B------:R1:W-:Y:S02]  /*18950*/  STL.64 [R1+0x1df0], R16 ;  /* 0x001df01001007387 */ /* 0x0003e40000100a00 */
[----:B0-----:R-:W-:-:S02]  /*18960*/  IMAD.MOV.U32 R18, RZ, RZ, R2 ;  /* 0x000000ffff127224 */ /* 0x001fc400078e0002 */
[----:B------:R-:W-:Y:S02]  /*18970*/  IMAD.MOV.U32 R19, RZ, RZ, R0 ;  /* 0x000000ffff137224 */ /* 0x000fe400078e0000 */
[----:B-1----:R-:W-:Y:S02]  /*18980*/  IMAD.MOV.U32 R16, RZ, RZ, R6 ;  /* 0x000000ffff107224 */ /* 0x002fe400078e0006 */
[----:B------:R-:W-:Y:S01]  /*18990*/  IMAD.MOV.U32 R17, RZ, RZ, R3 ;  /* 0x000000ffff117224 */ /* 0x000fe200078e0003 */
[----:B------:R-:W-:Y:S04]  /*189a0*/  STL.64 [R1+0x1e18], R18 ;  /* 0x001e181201007387 */ /* 0x000fe80000100a00 */
[----:B------:R0:W-:Y:S02]  /*189b0*/  STL.64 [R1+0x1e10], R16 ;  /* 0x001e101001007387 */ /* 0x0001e40000100a00 */
[----:B0-----:R-:W3:Y:S01]  /*189c0*/  LDL.LU.64 R16, [R1+0xa0] ;  /* 0x0000a00001107983 */ /* 0x001ee20000300a00 */
[----:B------:R-:W-:Y:S02]  /*189d0*/  STL.64 [R1+0x620], R24 ;  /* 0x0006201801007387 */ /* 0x000fe40000100a00 */
[----:B------:R0:W-:Y:S02]  /*189e0*/  STL.64 [R1+0x628], R26 ;  /* 0x0006281a01007387 */ /* 0x0001e40000100a00 */
[----:B0-----:R-:W2:Y:S01]  /*189f0*/  LDL.LU.64 R26, [R1+0x1e68] ;  /* 0x001e6800011a7983 */ /* 0x001ea20000300a00 */
[----:B------:R-:W2:Y:S02]  /*18a00*/  LDL.LU.64 R24, [R1+0x1e60] ;  /* 0x001e600001187983 */ /* 0x000ea40000300a00 */
[----:B------:R-:W-:Y:S02]  /*18a10*/  STL.64 [R1+0x1e08], R22 ;  /* 0x001e081601007387 */ /* 0x000fe40000100a00 */
[----:B------:R0:W-:Y:S02]  /*18a20*/  STL.64 [R1+0x1e00], R20 ;  /* 0x001e001401007387 */ /* 0x0001e40000100a00 */
[----:B0-----:R-:W4:Y:S01]  /*18a30*/  LDL.LU.64 R20, [R1+0x540] ;  /* 0x0005400001147983 */ /* 0x001f220000300a00 */
[----:B------:R-:W4:Y:S01]  /*18a40*/  LDL.LU.64 R22, [R1+0x548] ;  /* 0x0005480001167983 */ /* 0x000f220000300a00 */
[----:B--2---:R-:W-:Y:S02]  /*18a50*/  HMMA.16816.F32.BF16 R4, R24, R4, R12 ;  /* 0x000000041804723c */ /* 0x004fe4000004180c */
[----:B------:R-:W2:Y:S01]  /*18a60*/  LDL.LU.64 R14, [R1+0x1e58] ;  /* 0x001e5800010e7983 */ /* 0x000ea20000300a00 */
[----:B------:R-:W2:Y:S11]  /*18a70*/  LDL.LU.64 R12, [R1+0x1e50] ;  /* 0x001e5000010c7983 */ /* 0x000eb60000300a00 */
[----:B------:R-:W-:Y:S09]  /*18a80*/  @!UPT UIADD3 URZ, URZ, URZ, URZ ;  /* 0x0000003f3f3ff290 */ /* 0x000ff2000fffe03f */
        /* <DEDUP_REMOVED lines=8> */
[-C--:B---3--:R-:W-:Y:S02]  /*18b10*/  HMMA.16816.F32.BF16 R4, R4, R16.reuse, R8 ;  /* 0x000000100404723c */ /* 0x088fe40000041808 */
[----:B------:R-:W2:Y:S01]  /*18b20*/  LDL.LU.64 R10, [R1+0x1e38] ;  /* 0x001e3800010a7983 */ /* 0x000ea20000300a00 */
[----:B------:R-:W2:Y:S11]  /*18b30*/  LDL.LU.64 R8, [R1+0x1e30] ;  /* 0x001e300001087983 */ /* 0x000eb60000300a00 */
[----:B------:R-:W-:Y:S09]  /*18b40*/  @!UPT UIADD3 URZ, URZ, URZ, URZ ;  /* 0x0000003f3f3ff290 */ /* 0x000ff2000fffe03f */
[----:B------:R-:W-:Y:S01]  /*18b50*/  STL.64 [R1+0x380], R4 ;  /* 0x0003800401007387 */ /* 0x000fe20000100a00 */
[----:B------:R0:W-:Y:S03]  /*18b60*/  STL.64 [R1+0x388], R6 ;  /* 0x0003880601007387 */ /* 0x0001e60000100a00 */
[----:B0-----:R-:W4:Y:S01]  /*18b70*/  LDL.LU.64 R6, [R1+0x1e28] ;  /* 0x001e280001067983 */ /* 0x001f220000300a00 */
[----:B------:R-:W4:Y:S02]  /*18b80*/  LDL.LU.64 R4, [R1+0x1e20] ;  /* 0x001e200001047983 */ /* 0x000f240000300a00 */
[----:B------:R-:W-:Y:S02]  /*18b90*/  IMAD.MOV.U32 R2, RZ, RZ, R16 ;  /* 0x000000ffff027224 */ /* 0x000fe400078e0010 */
[----:B------:R-:W-:Y:S01]  /*18ba0*/  IMAD.MOV.U32 R0, RZ, RZ, R17 ;  /* 0x000000ffff007224 */ /* 0x000fe200078e0011 */
[----:B----4-:R-:W-:Y:S11]  /*18bb0*/  HMMA.16816.F32.BF16 R20, R4, R16, R20 ;  /* 0x000000100414723c */ /* 0x010ff60000041814 */
[----:B------:R-:W-:Y:S11]  /*18bc0*/  @!UPT UIADD3 URZ, URZ, URZ, URZ ;  /* 0x0000003f3f3ff290 */ /* 0x000ff6000fffe03f */
[----:B------:R-:W-:Y:S01]  /*18bd0*/  @!UPT UIADD3 URZ, URZ, URZ, URZ ;  /* 0x0000003f3f3ff290 */ /* 0x000fe2000fffe03f */
[----:B------:R0:W-:Y:S01]  /*18be0*/  STL.64 [R1+0x540], R20 ;  /* 0x0005401401007387 */ /* 0x0001e20000100a00 */
[----:B------:R1:W-:Y:S02]  /*18bf0*/  STL.64 [R1+0x548], R22 ;  /* 0x0005481601007387 */ /* 0x0003e40000100a00 */
[----:B------:R-:W3:Y:S02]  /*18c00*/  LDL.LU.64 R16, [R1+0x260] ;  /* 0x0002600001107983 */ /* 0x000ee40000300a00 */
[----:B------:R-:W3:Y:S01]  /*18c10*/  LDL.LU.64 R18, [R1+0x268] ;  /* 0x0002680001127983 */ /* 0x000ee20000300a00 */
[----:B0-----:R-:W4:Y:S01]  /*18c20*/  LDL.LU.64 R20, [R1+0x9e0] ;  /* 0x0009e00001147983 */ /* 0x001f220000300a00 */
[----:B-1----:R-:W4:Y:S02]  /*18c30*/  LDL.LU.64 R22, [R1+0x9e8] ;  /* 0x0009e80001167983 */ /* 0x002f240000300a00 */
[----:B------:R0:W-:Y:S02]  /*18c40*/  STL.64 [R1+0x1da8], R6 ;  /* 0x001da80601007387 */ /* 0x0001e40000100a00 */
[----:B------:R1:W-:Y:S01]  /*18c50*/  STL.64 [R1+0x1da0], R4 ;  /* 0x001da00401007387 */ /* 0x0003e20000100a00 */
[----:B0-----:R-:W2:Y:S04]  /*18c60*/  LDL.64 R6, [R1+0x18] ;  /* 0x0000180001067983 */ /* 0x001ea80000100a00 */
[----:B-1----:R-:W3:Y:S04]  /*18c70*/  LDL.64 R4, [R1+0x10] ;  /* 0x0000100001047983 */ /* 0x002ee80000100a00 */
[----:B--2---:R-:W-:Y:S01]  /*18c80*/  STL.64 [R1+0x1dc8], R6 ;  /* 0x001dc80601007387 */ /* 0x004fe20000100a00 */
[----:B---3--:R0:W-:Y:S02]  /*18c90*/  STL.64 [R1+0x1dc0], R4 ;  /* 0x001dc00401007387 */ /* 0x0081e40000100a00 */
[----:B0-----:R-:W-:-:S02]  /*18ca0*/  IMAD.MOV.U32 R4, RZ, RZ, R2 ;  /* 0x000000ffff047224 */ /* 0x001fc400078e0002 */
[----:B------:R-:W-:-:S07]  /*18cb0*/  IMAD.MOV.U32 R5, RZ, RZ, R0 ;  /* 0x000000ffff057224 */ /* 0x000fce00078e0000 */
[-C--:B------:R-:W-:Y:S08]  /*18cc0*/  HMMA.16816.F32.BF16 R24, R8, R4.reuse, R24 ;  /* 0x000000040818723c */ /* 0x080ff00000041818 */
[-C--:B------:R-:W-:Y:S11]  /*18cd0*/  HMMA.16816.F32.BF16 R16, R12, R4.reuse, R16 ;  /* 0x000000040c10723c */ /* 0x080ff60000041810 */
[----:B------:R-:W-:Y:S04]  /*18ce0*/  @!UPT UIADD3 URZ, URZ, URZ, URZ ;  /* 0x0000003f3f3ff290 */ /* 0x000fe8000fffe03f */
[----:B------:R0:W-:Y:S01]  /*18cf0*/  STL.64 [R1+0x6c0], R24 ;  /* 0x0006c01801007387 */ /* 0x0001e20000100a00 */
[----:B------:R1:W-:Y:S03]  /*18d00*/  STL.64 [R1+0x6c8], R26 ;  /* 0x0006c81a01007387 */ /* 0x0003e60000100a00 */
[----:B0-----:R-:W2:Y:S01]  /*18d10*/  LDL.LU.64 R24, [R1+0x330] ;  /* 0x0003300001187983 */ /* 0x001ea20000300a00 */
[----:B-1----:R-:W2:Y:S02]  /*18d20*/  LDL.LU.64 R26, [R1+0x338] ;  /* 0x00033800011a7983 */ /* 0x002ea40000300a00 */
[----:B------:R-:W-:Y:S02]  /*18d30*/  STL.64 [R1+0x1db8], R10 ;  /* 0x001db80a01007387 */ /* 0x000fe40000100a00 */
[----:B------:R0:W-:Y:S02]  /*18d40*/  STL.64 [R1+0x1db0], R8 ;  /* 0x001db00801007387 */ /* 0x0001e40000100a00 */
[----:B0-----:R-:W3:Y:S01]  /*18d50*/  LDL.LU.64 R8, [R1+0x490] ;  /* 0x0004900001087983 */ /* 0x001ee20000300a00 */
[----:B------:R-:W3:Y:S02]  /*18d60*/  LDL.LU.64 R10, [R1+0x498] ;  /* 0x00049800010a7983 */ /* 0x000ee40000300a00 */
[----:B------:R-:W-:Y:S02]  /*18d70*/  STL.64 [R1+0x820], R16 ;  /* 0x0008201001007387 */ /* 0x000fe40000100a00 */
[----:B------:R0:W-:Y:S02]  /*18d80*/  STL.64 [R1+0x828], R18 ;  /* 0x0008281201007387 */ /* 0x0001e40000100a00 */
[----:B0-----:R-:W4:Y:S01]  /*18d90*/  LDL.LU.64 R18, [R1+0x1e18] ;  /* 0x001e180001127983 */ /* 0x001f220000300a00 */
[----:B------:R-:W4:Y:S02]  /*18da0*/  LDL.LU.64 R16, [R1+0x1e10] ;  /* 0x001e100001107983 */ /* 0x000f240000300a00 */
[----:B------:R-:W-:Y:S02]  /*18db0*/  STL.64 [R1+0x1dd8], R14 ;  /* 0x001dd80e01007387 */ /* 0x000fe40000100a00 */
[----:B------:R0:W-:Y:S02]  /*18dc0*/  STL.64 [R1+0x1dd0], R12 ;  /* 0x001dd00c01007387 */ /* 0x0001e40000100a00 */
[----:B0-----:R-:W2:Y:S01]  /*18dd0*/  LDL.LU.64 R12, [R1+0x1d0] ;  /* 0x0001d000010c7983 */ /* 0x001ea20000300a00 */
[----:B------:R-:W2:Y:S01]  /*18de0*/  LDL.LU.64 R14, [R1+0x1d8] ;  /* 0x0001d800010e7983 */ /* 0x000ea20000300a00 */
[-C--:B----4-:R-:W-:Y:S02]  /*18df0*/  HMMA.16816.F32.BF16 R16, R16, R4.reuse, R20 ;  /* 0x000000041010723c */ /* 0x090fe40000041814 */
[----:B------:R-:W2:Y:S01]  /*18e00*/  LDL.LU.64 R22, [R1+0x1e08] ;  /* 0x001e080001167983 */ /* 0x000ea20000300a00 */
[----:B------:R-:W2:Y:S11]  /*18e10*/  LDL.LU.64 R20, [R1+0x1e00] ;  /* 0x001e000001147983 */ /* 0x000eb60000300a00 */
[----:B------:R-:W-:Y:S09]  /*18e20*/  @!UPT UIADD3 URZ, URZ, URZ, URZ ;  /* 0x0000003f3f3ff290 */ /* 0x000ff2000fffe03f */
[----:B------:R-:W-:Y:S01]  /*18e30*/  STL.64 [R1+0x290], R16 ;  /* 0x0002901001007387 */ /* 0x000fe20000100a00 */
[----:B------:R0:W-:Y:S03]  /*18e40*/  STL.64 [R1+0x298], R18 ;  /* 0x0002981201007387 */ /* 0x0001e60000100a00 */
[----:B0-----:R-:W3:Y:S01]  /*18e50*/  LDL.LU.64 R18, [R1+0x1df8] ;  /* 0x001df80001127983 */ /* 0x001ee20000300a00 */
[----:B------:R-:W3:Y:S02]  /*18e60*/  LDL.LU.64 R16, [R1+0x1df0] ;  /* 0x001df00001107983 */ /* 0x000ee40000300a00 */
[-C--:B---3--:R-:W-:Y:S11]  /*18e70*/  HMMA.16816.F32.BF16 R8, R16, R4.reuse, R8 ;  /* 0x000000041008723c */ /* 0x088ff60000041808 */
[----:B------:R-:W-:Y:S11]  /*18e80*/  @!UPT UIADD3 URZ, URZ, URZ, URZ ;  /* 0x0000003f3f3ff290 */ /* 0x000ff6000fffe03f */
[----:B------:R-:W-:Y:S01]  /*18e90*/  @!UPT UIADD3 URZ, URZ, URZ, URZ ;  /* 0x0000003f3f3ff290 */ /* 0x000fe2000fffe03f */
[----:B------:R0:W-:Y:S01]  /*18ea0*/  STL.64 [R1+0x490], R8 ;  /* 0x0004900801007387 */ /* 0x0001e20000100a00 */
[----:B------:R1:W-:Y:S03]  /*18eb0*/  STL.64 [R1+0x498], R10 ;  /* 0x0004980a01007387 */ /* 0x0003e60000100a00 */
[----:B0-----:R-:W3:Y:S01]  /*18ec0*/  LDL.LU.64 R8, [R1+0xbe0] ;  /* 0x000be00001087983 */ /* 0x001ee20000300a00 */
[----:B-1----:R-:W3:Y:S02]  /*18ed0*/  LDL.LU.64 R10, [R1+0xbe8] ;  /* 0x000be800010a7983 */ /* 0x002ee40000300a00 */
[----:B------:R0:W-:Y:S02]  /*18ee0*/  STL.64 [R1+0x1d88], R18 ;  /* 0x001d881201007387 */ /* 0x0001e40000100a00 */
[----:B------:R1:W-:Y:S01]  /*18ef0*/  STL.64 [R1+0x1d80], R16 ;  /* 0x001d801001007387 */ /* 0x0003e20000100a00 */
[----:B0-----:R-:W4:Y:S04]  /*18f00*/  LDL.64 R18, [R1+0x8] ;  /* 0x0000080001127983 */ /* 0x001f280000100a00 */
[----:B-1----:R-:W3:Y:S01]  /*18f10*/  LDL.64 R16, [R1] ;  /* 0x0000000001107983 */ /* 0x002ee20000100a00 */
[-C--:B--2---:R-:W-:Y:S03]  /*18f20*/  HMMA.16816.F32.BF16 R24, R20, R4.reuse, R24 ;  /* 0x000000041418723c */ /* 0x084fe60000041818 */
[----:B----4-:R-:W-:Y:S01]  /*18f30*/  STL.64 [R1+0x1d98], R18 ;  /* 0x001d981201007387 */ /* 0x010fe20000100a00 */
[----:B---3--:R0:W-:Y:S03]  /*18f40*/  STL.64 [R1+0x1d90], R16 ;  /* 0x001d901001007387 */ /* 0x0081e60000100a00 */
[----:B0-----:R-:W2:Y:S11]  /*18f50*/  LDL.LU.64 R16, [R1+0x90] ;  /* 0x0000900001107983 */ /* 0x001eb60000300a00 */
[----:B------:R-:W-:Y:S05]  /*18f60*/  @!UPT UIADD3 URZ, URZ, URZ, URZ ;  /* 0x0000003f3f3ff290 */ /* 0x000fea000fffe03f */
[----:B------:R-:W-:Y:S02]  /*18f70*/  STL.64 [R1+0x610], R24 ;  /* 0x0006101801007387 */ /* 0x000fe40000100a00 */
[----:B------:R0:W-:Y:S02]  /*18f80*/  STL.64 [R1+0x618], R26 ;  /* 0x0006181a01007387 */ /* 0x0001e40000100a00 */
[----:B0-----:R-:W3:Y:S01]  /*18f90*/  LDL.LU.64 R26, [R1+0x1de8] ;  /* 0x001de800011a7983 */ /* 0x001ee20000300a00 */
[----:B------:R-:W3:Y:S02]  /*18fa0*/  LDL.LU.64 R24, [R1+0x1de0] ;  /* 0x001de00001187983 */ /* 0x000ee40000300a00 */
[----:B------:R-:W-:Y:S02]  /*18fb0*/  STL.64 [R1+0x1d78], R22 ;  /* 0x001d781601007387 */ /* 0x000fe40000100a00 */
[----:B------:R0:W-:Y:S02]  /*18fc0*/  STL.64 [R1+0x1d70], R20 ;  /* 0x001d701401007387 */ /* 0x0001e40000100a00 */
[----:B0-----:R-:W4:Y:S01]  /*18fd0*/  LDL.LU.64 R20, [R1+0x470] ;  /* 0x0004700001147983 */ /* 0x001f220000300a00 */
[----:B------:R-:W4:Y:S01]  /*18fe0*/  LDL.LU.64 R22, [R1+0x478] ;  /* 0x0004780001167983 */ /* 0x000f220000300a00 */
[----:B---3--:R-:W-:Y:S02]  /*18ff0*/  HMMA.16816.F32.BF16 R4, R24, R4, R12 ;  /* 0x000000041804723c */ /* 0x008fe4000004180c */
[----:B------:R-:W3:Y:S01]  /*19000*/  LDL.LU.64 R14, [R1+0x1dd8] ;  /* 0x001dd800010e7983 */ /* 0x000ee20000300a00 */
[----:B------:R-:W3:Y:S11]  /*19010*/  LDL.LU.64 R12, [R1+0x1dd0] ;  /* 0x001dd000010c7983 */ /* 0x000ef60000300a00 */
[----:B------:R-:W-:Y:S09]  /*19020*/  @!UPT UIADD3 URZ, URZ, URZ, URZ ;  /* 0x0000003f3f3ff290 */ /* 0x000ff2000fffe03f */
        /* <DEDUP_REMOVED lines=8> */
[----:B--2---:R-:W-:Y:S01]  /*190b0*/  HMMA.16816.F32.BF16 R8, R4, R16, R8 ;  /* 0x000000100408723c */ /* 0x004fe20000041808 */
[----:B------:R-:W-:-:S02]  /*190c0*/  IMAD.MOV.U32 R2, RZ, RZ, R6 ;  /* 0x000000ffff027224 */ /* 0x000fc400078e0006 */
[----:B------:R-:W-:Y:S02]  /*190d0*/  IMAD.MOV.U32 R0, RZ, RZ, R7 ;  /* 0x000000ffff007224 */ /* 0x000fe400078e0007 */
[----:B------:R-:W-:Y:S02]  /*190e0*/  IMAD.MOV.U32 R29, RZ, RZ, R4 ;  /* 0x000000ffff1d7224 */ /* 0x000fe400078e0004 */
[----:B------:R-:W-:Y:S11]  /*190f0*/  IMAD.MOV.U32 R3, RZ, RZ, R5 ;  /* 0x000000ffff037224 */ /* 0x000ff600078e0005 */
[----:B------:R-:W-:Y:S05]  /*19100*/  @!UPT UIADD3 URZ, URZ, URZ, URZ ;  /* 0x0000003f3f3ff290 */ /* 0x000fea000fffe03f */
[----:B------:R-:W-:Y:S01]  /*19110*/  STL.64 [R1+0x370], R8 ;  /* 0x0003700801007387 */ /* 0x000fe20000100a00 */
[----:B------:R0:W-:Y:S03]  /*19120*/  STL.64 [R1+0x378], R10 ;  /* 0x0003780a01007387 */ /* 0x0001e60000100a00 */
[----:B0-----:R-:W4:Y:S01]  /*19130*/  LDL.LU.64 R10, [R1+0x1db8] ;  /* 0x001db800010a7983 */ /* 0x001f220000300a00 */
[----:B------:R-:W4:Y:S02]  /*19140*/  LDL.LU.64 R8, [R1+0x1db0] ;  /* 0x001db00001087983 */ /* 0x000f240000300a00 */
[----:B------:R-:W3:Y:S02]  /*19150*/  LDL.LU.64 R6, [R1+0x1da8] ;  /* 0x001da80001067983 */ /* 0x000ee40000300a00 */
[----:B------:R-:W3:Y:S01]  /*19160*/  LDL.LU.64 R4, [R1+0x1da0] ;  /* 0x001da00001047983 */ /* 0x000ee20000300a00 */
[-C--:B----4-:R-:W-:Y:S08]  /*19170*/  HMMA.16816.F32.BF16 R20, R8, R16.reuse, R20 ;  /* 0x000000100814723c */ /* 0x090ff00000041814 */
[----:B---3--:R-:W-:Y:S01]  /*19180*/  HMMA.16816.F32.BF16 R24, R4, R16, R24 ;  /* 0x000000100418723c */ /* 0x008fe20000041818 */
[----:B------:R-:W-:Y:S01]  /*19190*/  STL.64 [R1+0x1d38], R6 ;  /* 0x001d380601007387 */ /* 0x000fe20000100a00 */
[----:B------:R0:W-:Y:S05]  /*191a0*/  STL.64 [R1+0x1d30], R4 ;  /* 0x001d300401007387 */ /* 0x0001ea0000100a00 */
[----:B0-----:R-:W-:-:S02]  /*191b0*/  IMAD.MOV.U32 R5, RZ, RZ, R16 ;  /* 0x000000ffff057224 */ /* 0x001fc400078e0010 */
[----:B------:R-:W-:Y:S11]  /*191c0*/  IMAD.MOV.U32 R4, RZ, RZ, R17 ;  /* 0x000000ffff047224 */ /* 0x000ff600078e0011 */
[----:B------:R-:W-:Y:S03]  /*191d0*/  @!UPT UIADD3 URZ, URZ, URZ, URZ ;  /* 0x0000003f3f3ff290 */ /* 0x000fe6000fffe03f */
[----:B------:R-:W-:Y:S01]  /*191e0*/  STL.64 [R1+0x530], R24 ;  /* 0x0005301801007387 */ /* 0x000fe20000100a00 */
[----:B------:R-:W-:Y:S02]  /*191f0*/  STL.64 [R1+0x538], R26 ;  /* 0x0005381a01007387 */ /* 0x000fe40000100a00 */
[----:B------:R0:W-:Y:S02]  /*19200*/  STL.64 [R1+0x6b0], R20 ;  /* 0x0006b01401007387 */ /* 0x0001e40000100a00 */
[----:B------:R1:W-:Y:S01]  /*19210*/  STL.64 [R1+0x6b8], R22 ;  /* 0x0006b81601007387 */ /* 0x0003e20000100a00 */
[----:B------:R-:W2:Y:S01]  /*19220*/  LDL.LU.64 R16, [R1+0x310] ;  /* 0x0003100001107983 */ /* 0x000ea20000300a00 */
[----:B------:R-:W2:Y:S03]  /*19230*/  LDL.LU.64 R18, [R1+0x318] ;  /* 0x0003180001127983 */ /* 0x000ea60000300a00 */
[----:B0-----:R-:W3:Y:S01]  /*19240*/  LDL.LU.64 R20, [R1+0x480] ;  /* 0x0004800001147983 */ /* 0x001ee20000300a00 */
[----:B-1----:R-:W3:Y:S02]  /*19250*/  LDL.LU.64 R22, [R1+0x488] ;  /* 0x0004880001167983 */ /* 0x002ee40000300a00 */
[----:B------:R-:W-:Y:S02]  /*19260*/  STL.64 [R1+0x1d48], R10 ;  /* 0x001d480a01007387 */ /* 0x000fe40000100a00 */
[----:B------:R0:W-:Y:S02]  /*19270*/  STL.64 [R1+0x1d40], R8 ;  /* 0x001d400801007387 */ /* 0x0001e40000100a00 */
[----:B------:R-:W-:-:S02]  /*19280*/  IMAD.MOV.U32 R6, RZ, RZ, R2 ;  /* 0x000000ffff067224 */ /* 0x000fc400078e0002 */
[----:B------:R-:W-:Y:S01]  /*19290*/  IMAD.MOV.U32 R7, RZ, RZ, R0 ;  /* 0x000000ffff077224 */ /* 0x000fe200078e0000 */
[----:B------:R-:W4:Y:S01]  /*192a0*/  LDL.LU.64 R24, [R1+0x350] ;  /* 0x0003500001187983 */ /* 0x000f220000300a00 */
[----:B------:R-:W4:Y:S02]  /*192b0*/  LDL.LU.64 R26, [R1+0x358] ;  /* 0x00035800011a7983 */ /* 0x000f240000300a00 */
[----:B0-----:R-:W-:Y:S02]  /*192c0*/  IMAD.MOV.U32 R8, RZ, RZ, R5 ;  /* 0x000000ffff087224 */ /* 0x001fe400078e0005 */
[----:B------:R-:W-:Y:S02]  /*192d0*/  IMAD.MOV.U32 R9, RZ, RZ, R4 ;  /* 0x000000ffff097224 */ /* 0x000fe400078e0004 */
[----:B------:R-:W-:Y:S02]  /*192e0*/  IMAD.MOV.U32 R4, RZ, RZ, R29 ;  /* 0x000000ffff047224 */ /* 0x000fe400078e001d */
[----:B------:R-:W-:Y:S01]  /*192f0*/  IMAD.MOV.U32 R5, RZ, RZ, R3 ;  /* 0x000000ffff057224 */ /* 0x000fe200078e0003 */
[----:B------:R-:W-:Y:S04]  /*19300*/  STL.64 [R1+0x1d58], R6 ;  /* 0x001d580601007387 */ /* 0x000fe80000100a00 */
[----:B------:R0:W-:Y:S04]  /*19310*/  STL.64 [R1+0x1d50], R4 ;  /* 0x001d500401007387 */ /* 0x0001e80000100a00 */
        /* <DEDUP_REMOVED lines=10> */
[----:B------:R-:W-:Y:S02]  /*193c0*/  IMAD.MOV.U32 R2, RZ, RZ, R18 ;  /* 0x000000ffff027224 */ /* 0x000fe400078e0012 */
[----:B------:R-:W-:-:S02]  /*193d0*/  IMAD.MOV.U32 R0, RZ, RZ, R19 ;  /* 0x000000ffff007224 */ /* 0x000fc400078e0013 */
[----:B------:R-:W-:Y:S11]  /*193e0*/  IMAD.MOV.U32 R3, RZ, RZ, R17 ;  /* 0x000000ffff037224 */ /* 0x000ff600078e0011 */
[----:B------:R-:W-:Y:S07]  /*193f0*/  @!UPT UIADD3 URZ, URZ, URZ, URZ ;  /* 0x0000003f3f3ff290 */ /* 0x000fee000fffe03f */
[----:B------:R0:W-:Y:S01]  /*19400*/  STL.64 [R1+0x280], R4 ;  /* 0x0002800401007387 */ /* 0x0001e20000100a00 */
[----:B------:R-:W-:Y:S02]  /*19410*/  STL.64 [R1+0x288], R6 ;  /* 0x0002880601007387 */ /* 0x000fe40000100a00 */
[----:B------:R-:W2:Y:S02]  /*19420*/  LDL.LU.64 R18, [R1+0x1d88] ;  /* 0x001d880001127983 */ /* 0x000ea40000300a00 */
[----:B0-----:R-:W-:Y:S02]  /*19430*/  IMAD.MOV.U32 R4, RZ, RZ, R16 ;  /* 0x000000ffff047224 */ /* 0x001fe400078e0010 */
[----:B------:R-:W2:Y:S02]  /*19440*/  LDL.LU.64 R16, [R1+0x1d80] ;  /* 0x001d800001107983 */ /* 0x000ea40000300a00 */
[-C--:B--2---:R-:W-:Y:S11]  /*19450*/  HMMA.16816.F32.BF16 R20, R16, R8.reuse, R20 ;  /* 0x000000081014723c */ /* 0x084ff60000041814 */
[----:B------:R-:W-:Y:S11]  /*19460*/  @!UPT UIADD3 URZ, URZ, URZ, URZ ;  /* 0x0000003f3f3ff290 */ /* 0x000ff6000fffe03f */
[----:B------:R-:W-:Y:S01]  /*19470*/  @!UPT UIADD3 URZ, URZ, URZ, URZ ;  /* 0x0000003f3f3ff290 */ /* 0x000fe2000fffe03f */
[----:B------:R-:W-:Y:S01]  /*19480*/  STL.64 [R1+0x480], R20 ;  /* 0x0004801401007387 */ /* 0x000fe20000100a00 */
[----:B------:R0:W-:Y:S03]  /*19490*/  STL.64 [R1+0x488], R22 ;  /* 0x0004881601007387 */ /* 0x0001e60000100a00 */
[----:B0-----:R-:W4:Y:S01]  /*194a0*/  LDL.LU.64 R22, [R1+0x1d78] ;  /* 0x001d780001167983 */ /* 0x001f220000300a00 */
[----:B------:R-:W4:Y:S02]  /*194b0*/  LDL.LU.64 R20, [R1+0x1d70] ;  /* 0x001d700001147983 */ /* 0x000f240000300a00 */
[----:B------:R-:W-:Y:S02]  /*194c0*/  STL.64 [R1+0x1cf8], R18 ;  /* 0x001cf81201007387 */ /* 0x000fe40000100a00 */
[----:B------:R0:W-:Y:S02]  /*194d0*/  STL.64 [R1+0x1cf0], R16 ;  /* 0x001cf01001007387 */ /* 0x0001e40000100a00 */
[----:B0-----:R-:W2:Y:S01]  /*194e0*/  LDL.LU.64 R16, [R1+0x220] ;  /* 0x0002200001107983 */ /* 0x001ea20000300a00 */
[----:B------:R-:W2:Y:S01]  /*194f0*/  LDL.LU.64 R18, [R1+0x228] ;  /* 0x0002280001127983 */ /* 0x000ea20000300a00 */
        /* <DEDUP_REMOVED lines=8> */
[----:B------:R-:W-:Y:S01]  /*19580*/  STL.64 [R1+0x1d00], R20 ;  /* 0x001d001401007387 */ /* 0x000fe20000100a00 */
[----:B--2---:R-:W-:Y:S07]  /*19590*/  HMMA.16816.F32.BF16 R8, R24, R8, R16 ;  /* 0x000000081808723c */ /* 0x004fee0000041810 */
[----:B------:R-:W-:-:S02]  /*195a0*/  IMAD.MOV.U32 R16, RZ, RZ, R4 ;  /* 0x000000ffff107224 */ /* 0x000fc400078e0004 */
[----:B------:R-:W0:Y:S01]  /*195b0*/  LDSM.16.M88.4 R4, [R28+0x4800] ;  /* 0x004800001c04783b */ /* 0x000e220000000200 */
[----:B------:R-:W-:Y:S02]  /*195c0*/  IMAD.MOV.U32 R18, RZ, RZ, R2 ;  /* 0x000000ffff127224 */ /* 0x000fe400078e0002 */
[----:B------:R-:W-:Y:S02]  /*195d0*/  IMAD.MOV.U32 R19, RZ, RZ, R0 ;  /* 0x000000ffff137224 */ /* 0x000fe400078e0000 */
[----:B------:R-:W-:-:S09]  /*195e0*/  IMAD.MOV.U32 R17, RZ, RZ, R3 ;  /* 0x000000ffff117224 */ /* 0x000fd200078e0003 */
[----:B------:R1:W-:Y:S01]  /*195f0*/  STL.64 [R1+0x760], R8 ;  /* 0x0007600801007387 */ /* 0x0003e20000100a00 */
[----:B------:R2:W-:Y:S03]  /*19600*/  STL.64 [R1+0x768], R10 ;  /* 0x0007680a01007387 */ /* 0x0005e60000100a00 */
[----:B-1----:R-:W3:Y:S01]  /*19610*/  LDL.LU.64 R8, [R1+0xba0] ;  /* 0x000ba00001087983 */ /* 0x002ee20000300a00 */
[----:B--2---:R-:W3:Y:S02]  /*19620*/  LDL.LU.64 R10, [R1+0xba8] ;  /* 0x000ba800010a7983 */ /* 0x004ee40000300a00 */
[----:B------:R-:W2:Y:S02]  /*19630*/  LDL.LU.64 R20, [R1+0x520] ;  /* 0x0005200001147983 */ /* 0x000ea40000300a00 */
[----:B------:R-:W2:Y:S01]  /*19640*/  LDL.LU.64 R22, [R1+0x528] ;  /* 0x0005280001167983 */ /* 0x000ea20000300a00 */
[----:B------:R-:W-:Y:S01]  /*19650*/  STL.64 [R1+0x1d18], R18 ;  /* 0x001d181201007387 */ /* 0x000fe20000100a00 */
[----:B------:R-:W-:Y:S02]  /*19660*/  STL.64 [R1+0x1d10], R16 ;  /* 0x001d101001007387 */ /* 0x000fe40000100a00 */
[----:B------:R-:W-:Y:S02]  /*19670*/  STL.64 [R1+0x1ce8], R26 ;  /* 0x001ce81a01007387 */ /* 0x000fe40000100a00 */
[----:B------:R1:W-:Y:S01]  /*19680*/  STL.64 [R1+0x1ce0], R24 ;  /* 0x001ce01801007387 */ /* 0x0003e20000100a00 */
[----:B------:R-:W4:Y:S04]  /*19690*/  LDSM.16.M88.4 R16, [R28+0x4000] ;  /* 0x004000001c10783b */ /* 0x000f280000000200 */
[----:B0-----:R-:W-:Y:S01]  /*196a0*/  STL.64 [R1+0x70], R4 ;  /* 0x0000700401007387 */ /* 0x001fe20000100a00 */
[----:B------:R-:W-:-:S02]  /*196b0*/  IMAD.MOV.U32 R2, RZ, RZ, R6 ;  /* 0x000000ffff027224 */ /* 0x000fc400078e0006 */
[----:B------:R-:W-:Y:S02]  /*196c0*/  STL.64 [R1+0x78], R6 ;  /* 0x0000780601007387 */ /* 0x000fe40000100a00 */
[----:B------:R-:W-:Y:S02]  /*196d0*/  IMAD.MOV.U32 R0, RZ, RZ, R7 ;  /* 0x000000ffff007224 */ /* 0x000fe400078e0007 */
[----:B------:R-:W0:Y:S04]  /*196e0*/  LDSM.16.M88.4 R4, [R28+0x5000] ;  /* 0x005000001c04783b */ /* 0x000e280000000200 */
[----:B-1----:R-:W2:Y:S01]  /*196f0*/  LDL.LU.64 R24, [R1+0x460] ;  /* 0x0004600001187983 */ /* 0x002ea20000300a00 */
[----:B------:R-:W2:Y:S03]  /*19700*/  LDL.LU.64 R26, [R1+0x468] ;  /* 0x00046800011a7983 */ /* 0x000ea60000300a00 */
[----:B----4-:R-:W-:Y:S01]  /*19710*/  STL.64 [R1+0x88], R18 ;  /* 0x0000881201007387 */ /* 0x010fe20000100a00 */
[----:B------:R-:W-:Y:S02]  /*19720*/  STL [R1+0x1aa4], R0 ;  /* 0x001aa40001007387 */ /* 0x000fe40000100800 */
[----:B------:R-:W-:Y:S01]  /*19730*/  STL [R1+0x1aa0], R2 ;  /* 0x001aa00201007387 */ /* 0x000fe20000100800 */
[----:B0-----:R-:W-:Y:S01]  /*19740*/  STL.64 [R1+0x60], R4 ;  /* 0x0000600401007387 */ /* 0x001fe20000100a00 */
[----:B------:R-:W-:Y:S02]  /*19750*/  STL.64 [R1+0x68], R6 ;  /* 0x0000680601007387 */ /* 0x000fe40000100a00 */
[----:B------:R-:W0:Y:S02]  /*19760*/  LDSM.16.M88.4 R4, [R28+0x5800] ;  /* 0x005800001c04783b */ /* 0x000e240000000200 */
[----:B0-----:R-:W-:Y:S02]  /*19770*/  STL.64 [R1+0x50], R4 ;  /* 0x0000500401007387 */ /* 0x001fe40000100a00 */
[----:B------:R0:W-:Y:S02]  /*19780*/  STL.64 [R1+0x58], R6 ;  /* 0x0000580601007387 */ /* 0x0001e40000100a00 */
[----:B0-----:R-:W3:Y:S01]  /*19790*/  LDL.LU.64 R6, [R1+0x1d58] ;  /* 0x001d580001067983 */ /* 0x001ee20000300a00 */
[----:B------:R-:W3:Y:S02]  /*197a0*/  LDL.LU.64 R4, [R1+0x1d50] ;  /* 0x001d500001047983 */ /* 0x000ee40000300a00 */
[-C--:B---3--:R-:W-:Y:S01]  /*197b0*/  HMMA.16816.F32.BF16 R4, R4, R16.reuse, R8 ;  /* 0x000000100404723c */ /* 0x088fe20000041808 */
[----:B------:R-:W3:Y:S01]  /*197c0*/  LDL.LU.64 R10, [R1+0x1d48] ;  /* 0x001d4800010a7983 */ /* 0x000ee20000300a00 */
[----:B------:R-:W3:Y:S11]  /*197d0*/  LDL.LU.64 R8, [R1+0x1d40] ;  /* 0x001d400001087983 */ /* 0x000ef60000300a00 */
[----:B------:R-:W-:Y:S10]  /*197e0*/  @!UPT UIADD3 URZ, URZ, URZ, URZ ;  /* 0x0000003f3f3ff290 */ /* 0x000ff4000fffe03f */
[----:B------:R-:W-:Y:S01]  /*197f0*/  STL.64 [R1+0x360], R4 ;  /* 0x0003600401007387 */ /* 0x000fe20000100a00 */
[----:B------:R0:W-:Y:S03]  /*19800*/  STL.64 [R1+0x368], R6 ;  /* 0x0003680601007387 */ /* 0x0001e60000100a00 */
[----:B0-----:R-:W2:Y:S01]  /*19810*/  LDL.LU.64 R6, [R1+0x1d38] ;  /* 0x001d380001067983 */ /* 0x001ea20000300a00 */
[----:B------:R-:W2:Y:S02]  /*19820*/  LDL.LU.64 R4, [R1+0x1d30] ;  /* 0x001d300001047983 */ /* 0x000ea40000300a00 */
[----:B--2---:R-:W-:Y:S11]  /*19830*/  HMMA.16816.F32.BF16 R20, R4, R16, R20 ;  /* 0x000000100414723c */ /* 0x004ff60000041814 */
[----:B------:R-:W-:Y:S11]  /*19840*/  @!UPT UIADD3 URZ, URZ, URZ, URZ ;  /* 0x0000003f3f3ff290 */ /* 0x000ff6000fffe03f */
[----:B------:R-:W-:Y:S01]  /*19850*/  @!UPT UIADD3 URZ, URZ, URZ, URZ ;  /* 0x0000003f3f3ff290 */ /* 0x000fe2000fffe03f */
[----:B------:R0:W-:Y:S01]  /*19860*/  STL.64 [R1+0x520], R20 ;  /* 0x0005201401007387 */ /* 0x0001e20000100a00 */
[----:B------:R1:W-:Y:S03]  /*19870*/  STL.64 [R1+0x528], R22 ;  /* 0x0005281601007387 */ /* 0x0003e60000100a00 */
[----:B0-----:R-:W2:Y:S01]  /*19880*/  LDL.LU.64 R20, [R1+0x9d0] ;  /* 0x0009d00001147983 */ /* 0x001ea20000300a00 */
[----:B-1----:R-:W4:Y:S03]  /*19890*/  LDL.LU.64 R22, [R1+0x9d8] ;  /* 0x0009d80001167983 */ /* 0x002f260000300a00 */
[----:B----4-:R-:W-:Y:S01]  /*198a0*/  STL.64 [R1+0x1d28], R22 ;  /* 0x001d281601007387 */ /* 0x010fe20000100a00 */
[----:B--2---:R0:W-:Y:S03]  /*198b0*/  STL.64 [R1+0x1d20], R20 ;  /* 0x001d201401007387 */ /* 0x0041e60000100a00 */
[----:B0-----:R-:W2:Y:S01]  /*198c0*/  LDL.LU.64 R20, [R1+0x320] ;  /* 0x0003200001147983 */ /* 0x001ea20000300a00 */
[----:B------:R-:W2:Y:S02]  /*198d0*/  LDL.LU.64 R22, [R1+0x328] ;  /* 0x0003280001167983 */ /* 0x000ea40000300a00 */
[----:B------:R0:W-:Y:S02]  /*198e0*/  STL.64 [R1+0x1cc8], R6 ;  /* 0x001cc80601007387 */ /* 0x0001e40000100a00 */
[----:B------:R1:W-:Y:S01]  /*198f0*/  STL.64 [R1+0x1cc0], R4 ;  /* 0x001cc00401007387 */ /* 0x0003e20000100a00 */
[----:B0-----:R-:W4:Y:S04]  /*19900*/  LDL.64 R6, [R1+0x18] ;  /* 0x0000180001067983 */ /* 0x001f280000100a00 */
[----:B-1----:R-:W3:Y:S01]  /*19910*/  LDL.64 R4, [R1+0x10] ;  /* 0x0000100001047983 */ /* 0x002ee20000100a00 */
[----:B------:R-:W-:-:S02]  /*19920*/  IMAD.MOV.U32 R2, RZ, RZ, R16 ;  /* 0x000000ffff027224 */ /* 0x000fc400078e0010 */
[----:B------:R-:W-:Y:S01]  /*19930*/  IMAD.MOV.U32 R0, RZ, RZ, R17 ;  /* 0x000000ffff007224 */ /* 0x000fe200078e0011 */
[-C--:B--2---:R-:W-:Y:S01]  /*19940*/  HMMA.16816.F32.BF16 R20, R12, R16.reuse, R20 ;  /* 0x000000100c14723c */ /* 0x084fe20000041814 */
[----:B----4-:R-:W-:Y:S01]  /*19950*/  STL.64 [R1+0x1cd8], R6 ;  /* 0x001cd80601007387 */ /* 0x010fe20000100a00 */
[----:B---3--:R0:W-:Y:S06]  /*19960*/  STL.64 [R1+0x1cd0], R4 ;  /* 0x001cd00401007387 */ /* 0x0081ec0000100a00 */
[----:B0-----:R-:W-:Y:S01]  /*19970*/  HMMA.16816.F32.BF16 R4, R8, R16, R24 ;  /* 0x000000100804723c */ /* 0x001fe20000041818 */
        /* <DEDUP_REMOVED lines=10> */
[----:B------:R-:W4:Y:S02]  /*19a20*/  LDL.LU.64 R10, [R1+0x518] ;  /* 0x00051800010a7983 */ /* 0x000f240000300a00 */
[----:B------:R-:W-:Y:S02]  /*19a30*/  STL.64 [R1+0x800], R20 ;  /* 0x0008001401007387 */ /* 0x000fe40000100a00 */
[----:B------:R0:W-:Y:S02]  /*19a40*/  STL.64 [R1+0x808], R22 ;  /* 0x0008081601007387 */ /* 0x0001e40000100a00 */
[----:B0-----:R-:W2:Y:S01]  /*19a50*/  LDL.LU.64 R22, [R1+0x1d28] ;  /* 0x001d280001167983 */ /* 0x001ea20000300a00 */
[----:B------:R-:W2:Y:S02]  /*19a60*/  LDL.LU.64 R20, [R1+0x1d20] ;  /* 0x001d200001147983 */ /* 0x000ea40000300a00 */
[----:B------:R-:W2:Y:S02]  /*19a70*/  LDL.LU.64 R18, [R1+0x1d18] ;  /* 0x001d180001127983 */ /* 0x000ea40000300a00 */
[----:B------:R-:W2:Y:S01]  /*19a80*/  LDL.LU.64 R16, [R1+0x1d10] ;  /* 0x001d100001107983 */ /* 0x000ea20000300a00 */
[----:B------:R-:W-:Y:S01]  /*19a90*/  STL.64 [R1+0x1ca8], R14 ;  /* 0x001ca80e01007387 */ /* 0x000fe20000100a00 */
[----:B------:R0:W-:Y:S02]  /*19aa0*/  STL.64 [R1+0x1ca0], R12 ;  /* 0x001ca00c01007387 */ /* 0x0001e40000100a00 */
[----:B0-----:R-:W-:-:S02]  /*19ab0*/  IMAD.MOV.U32 R12, RZ, RZ, R2 ;  /* 0x000000ffff0c7224 */ /* 0x001fc400078e0002 */
[----:B------:R-:W-:-:S07]  /*19ac0*/  IMAD.MOV.U32 R13, RZ, RZ, R0 ;  /* 0x000000ffff0d7224 */ /* 0x000fce00078e0000 */
[-C--:B--2---:R-:W-:Y:S01]  /*19ad0*/  HMMA.16816.F32.BF16 R16, R16, R12.reuse, R20 ;  /* 0x0000000c1010723c */ /* 0x084fe20000041814 */
[----:B------:R-:W2:Y:S01]  /*19ae0*/  LDL.LU.64 R22, [R1+0x1d08] ;  /* 0x001d080001167983 */ /* 0x000ea20000300a00 */
[----:B------:R-:W2:Y:S11]  /*19af0*/  LDL.LU.64 R20, [R1+0x1d00] ;  /* 0x001d000001147983 */ /* 0x000eb60000300a00 */
[----:B------:R-:W-:Y:S10]  /*19b00*/  @!UPT UIADD3 URZ, URZ, URZ, URZ ;  /* 0x0000003f3f3ff290 */ /* 0x000ff4000fffe03f */
[----:B------:R-:W-:Y:S01]  /*19b10*/  STL.64 [R1+0x270], R16 ;  /* 0x0002701001007387 */ /* 0x000fe20000100a00 */
[----:B------:R0:W-:Y:S03]  /*19b20*/  STL.64 [R1+0x278], R18 ;  /* 0x0002781201007387 */ /* 0x0001e60000100a00 */
[----:B0-----:R-:W4:Y:S01]  /*19b30*/  LDL.LU.64 R18, [R1+0x1cf8] ;  /* 0x001cf80001127983 */ /* 0x001f220000300a00 */
[----:B------:R-:W4:Y:S01]  /*19b40*/  LDL.LU.64 R16, [R1+0x1cf0] ;  /* 0x001cf00001107983 */ /* 0x000f220000300a00 */
[-C--:B--2---:R-:W-:Y:S08]  /*19b50*/  HMMA.16816.F32.BF16 R24, R20, R12.reuse, R24 ;  /* 0x0000000c1418723c */ /* 0x084ff00000041818 */
[-C--:B----4-:R-:W-:Y:S11]  /*19b60*/  HMMA.16816.F32.BF16 R8, R16, R12.reuse, R8 ;  /* 0x0000000c1008723c */ /* 0x090ff60000041808 */
[----:B------:R-:W-:Y:S11]  /*19b70*/  @!UPT UIADD3 URZ, URZ, URZ, URZ ;  /* 0x0000003f3f3ff290 */ /* 0x000ff6000fffe03f */
[----:B------:R-:W-:Y:S01]  /*19b80*/  @!UPT UIADD3 URZ, URZ, URZ, URZ ;  /* 0x0000003f3f3ff290 */ /* 0x000fe2000fffe03f */
[----:B------:R0:W-:Y:S01]  /*19b90*/  STL.64 [R1+0x470], R8 ;  /* 0x0004700801007387 */ /* 0x0001e20000100a00 */
[----:B------:R1:W-:Y:S03]  /*19ba0*/  STL.64 [R1+0x478], R10 ;  /* 0x0004780a01007387 */ /* 0x0003e60000100a00 */
[----:B0-----:R-:W2:Y:S01]  /*19bb0*/  LDL.LU.64 R8, [R1+0x940] ;  /* 0x0009400001087983 */ /* 0x001ea20000300a00 */
[----:B-1----:R-:W2:Y:S02]  /*19bc0*/  LDL.LU.64 R10, [R1+0x948] ;  /* 0x00094800010a7983 */ /* 0x002ea40000300a00 */
[----:B------:R-:W-:Y:S02]  /*19bd0*/  STL.64 [R1+0x1c98], R18 ;  /* 0x001c981201007387 */ /* 0x000fe40000100a00 */
[----:B------:R0:W-:Y:S02]  /*19be0*/  STL.64 [R1+0x1c90], R16 ;  /* 0x001c901001007387 */ /* 0x0001e40000100a00 */
[----:B0-----:R-:W4:Y:S01]  /*19bf0*/  LDL.LU.64 R16, [R1+0xb90] ;  /* 0x000b900001107983 */ /* 0x001f220000300a00 */
[----:B------:R-:W4:Y:S02]  /*19c00*/  LDL.LU.64 R18, [R1+0xb98] ;  /* 0x000b980001127983 */ /* 0x000f240000300a00 */
[----:B------:R-:W-:Y:S02]  /*19c10*/  STL.64 [R1+0x5f0], R24 ;  /* 0x0005f01801007387 */ /* 0x000fe40000100a00 */
[----:B------:R0:W-:Y:S02]  /*19c20*/  STL.64 [R1+0x5f8], R26 ;  /* 0x0005f81a01007387 */ /* 0x0001e40000100a00 */
[----:B0-----:R-:W3:Y:S01]  /*19c30*/  LDL.LU.64 R26, [R1+0x1ce8] ;  /* 0x001ce800011a7983 */ /* 0x001ee20000300a00 */
[----:B------:R-:W3:Y:S02]  /*19c40*/  LDL.LU.64 R24, [R1+0x1ce0] ;  /* 0x001ce00001187983 */ /* 0x000ee40000300a00 */
[----:B---3--:R-:W-:Y:S01]  /*19c50*/  HMMA.16816.F32.BF16 R12, R24, R12, R4 ;  /* 0x0000000c180c723c */ /* 0x008fe20000041804 */
[----:B------:R-:W3:Y:S01]  /*19c60*/  LDL.LU.64 R6, [R1+0x1cd8] ;  /* 0x001cd80001067983 */ /* 0x000ee20000300a00 */
[----:B------:R-:W4:Y:S11]  /*19c70*/  LDL.LU.64 R4, [R1+0x1cd0] ;  /* 0x001cd00001047983 */ /* 0x000f360000300a00 */
[----:B------:R-:W-:Y:S10]  /*19c80*/  @!UPT UIADD3 URZ, URZ, URZ, URZ ;  /* 0x0000003f3f3ff290 */ /* 0x000ff4000fffe03f */
[----:B------:R0:W-:Y:S01]  /*19c90*/  STL.64 [R1+0x750], R12 ;  /* 0x0007500c01007387 */ /* 0x0001e20000100a00 */
[----:B------:R1:W-:Y:S02]  /*19ca0*/  STL [R1+0x758], R14 ;  /* 0x0007580e01007387 */ /* 0x0003e40000100800 */
[----:B------:R-:W-:Y:S01]  /*19cb0*/  IMAD.MOV.U32 R28, RZ, RZ, R15 ;  /* 0x000000ffff1c7224 */ /* 0x000fe200078e000f */
[----:B0-----:R-:W2:Y:S01]  /*19cc0*/  LDL.LU.64 R12, [R1+0x690] ;  /* 0x00069000010c7983 */ /* 0x001ea20000300a00 */
[----:B-1----:R-:W2:Y:S02]  /*19cd0*/  LDL.LU.64 R14, [R1+0x698] ;  /* 0x00069800010e7983 */ /* 0x002ea40000300a00 */
[----:B------:R-:W-:Y:S02]  /*19ce0*/  STL.64 [R1+0x1c88], R26 ;  /* 0x001c881a01007387 */ /* 0x000fe40000100a00 */
[----:B------:R0:W-:Y:S02]  /*19cf0*/  STL.64 [R1+0x1c80], R24 ;  /* 0x001c801801007387 */ /* 0x0001e40000100a00 */
[----:B0-----:R-:W4:Y:S01]  /*19d00*/  LDL.LU.64 R24, [R1+0x70] ;  /* 0x0000700001187983 */ /* 0x001f220000300a00 */
[----:B------:R-:W-:Y:S02]  /*19d10*/  STL [R1+0x1270], R28 ;  /* 0x0012701c01007387 */ /* 0x000fe40000100800 */
[----:B---3--:R-:W-:Y:S01]  /*19d20*/  IMAD.MOV.U32 R3, RZ, RZ, R7 ;  /* 0x000000ffff037224 */ /* 0x008fe200078e0007 */
        /* <DEDUP_REMOVED lines=15> */
[----:B0-----:R-:W2:Y:S01]  /*19e20*/  LDL.LU.64 R10, [R1+0x1cb8] ;  /* 0x001cb800010a7983 */ /* 0x001ea20000300a00 */
[----:B------:R-:W2:Y:S02]  /*19e30*/  LDL.LU.64 R8, [R1+0x1cb0] ;  /* 0x001cb00001087983 */ /* 0x000ea40000300a00 */
[----:B------:R-:W-:Y:S02]  /*19e40*/  IMAD.MOV.U32 R2, RZ, RZ, R24 ;  /* 0x000000ffff027224 */ /* 0x000fe400078e0018 */
[----:B------:R-:W-:Y:S02]  /*19e50*/  IMAD.MOV.U32 R0, RZ, RZ, R25 ;  /* 0x000000ffff007224 */ /* 0x000fe400078e0019 */
[----:B------:R-:W3:Y:S01]  /*19e60*/  LDL.LU.64 R24, [R1+0x3f0] ;  /* 0x0003f00001187983 */ /* 0x000ee20000300a00 */
[----:B------:R-:W3:Y:S02]  /*19e70*/  LDL.LU.64 R26, [R1+0x3f8] ;  /* 0x0003f800011a7983 */ /* 0x000ee40000300a00 */
        /* <DEDUP_REMOVED lines=33> */
[----:B-1----:R-:W4:Y:S02]  /*1a090*/  LDL.64 R12, [R1] ;  /* 0x00000000010c7983 */ /* 0x002f240000100a00 */
[----:B----4-:R-:W-:Y:S11]  /*1a0a0*/  HMMA.16816.F32.BF16 R16, R12, R4, R16 ;  /* 0x000000040c10723c */ /* 0x010ff60000041810 */
        /* <DEDUP_REMOVED lines=8> */
[----:B------:R-:W-:-:S02]  /*1a130*/  IMAD.MOV.U32 R2, RZ, RZ, R14 ;  /* 0x000000ffff027224 */ /* 0x000fc400078e000e */
[----:B------:R-:W-:Y:S01]  /*1a140*/  IMAD.MOV.U32 R0, RZ, RZ, R15 ;  /* 0x000000ffff007224 */ /* 0x000fe200078e000f */
[----:B------:R-:W4:Y:S01]  /*1a150*/  LDL.LU.64 R12, [R1+0xb80] ;  /* 0x000b8000010c7983 */ /* 0x000f220000300a00 */
[----:B------:R-:W4:Y:S01]  /*1a160*/  LDL.LU.64 R14, [R1+0xb88] ;  /* 0x000b8800010e7983 */ /* 0x000f220000300a00 */
[-C--:B---3--:R-:W-:Y:S08]  /*1a170*/  HMMA.16816.F32.BF16 R24, R20, R4.reuse, R24 ;  /* 0x000000041418723c */ /* 0x088ff00000041818 */
[----:B--2---:R-:W-:Y:S11]  /*1a180*/  HMMA.16816.F32.BF16 R8, R16, R4, R8 ;  /* 0x000000041008723c */ /* 0x004ff60000041808 */
[----:B------:R-:W-:Y:S11]  /*1a190*/  @!UPT UIADD3 URZ, URZ, URZ, URZ ;  /* 0x0000003f3f3ff290 */ /* 0x000ff6000fffe03f */
[----:B------:R-:W-:Y:S01]  /*1a1a0*/  @!UPT UIADD3 URZ, URZ, URZ, URZ ;  /* 0x0000003f3f3ff290 */ /* 0x000fe2000fffe03f */
[----:B------:R-:W-:Y:S01]  /*1a1b0*/  STL.64 [R1+0x460], R8 ;  /* 0x0004600801007387 */ /* 0x000fe20000100a00 */
[----:B------:R-:W-:Y:S02]  /*1a1c0*/  STL.64 [R1+0x468], R10 ;  /* 0x0004680a01007387 */ /* 0x000fe40000100a00 */
[----:B----4-:R-:W-:Y:S02]  /*1a1d0*/  STL.64 [R1+0x1c78], R14 ;  /* 0x001c780e01007387 */ /* 0x010fe40000100a00 */
[----:B------:R0:W-:Y:S02]  /*1a1e0*/  STL.64 [R1+0x1c70], R12 ;  /* 0x001c700c01007387 */ /* 0x0001e40000100a00 */
[----:B0-----:R-:W2:Y:S01]  /*1a1f0*/  LDL.LU.64 R12, [R1+0x340] ;  /* 0x00034000010c7983 */ /* 0x001ea20000300a00 */
[----:B------:R-:W2:Y:S02]  /*1a200*/  LDL.LU.64 R14, [R1+0x348] ;  /* 0x00034800010e7983 */ /* 0x000ea40000300a00 */
[----:B------:R-:W3:Y:S02]  /*1a210*/  LDL.LU.64 R8, [R1+0x960] ;  /* 0x0009600001087983 */ /* 0x000ee40000300a00 */
[----:B------:R-:W3:Y:S01]  /*1a220*/  LDL.LU.64 R10, [R1+0x968] ;  /* 0x00096800010a7983 */ /* 0x000ee20000300a00 */
[----:B------:R-:W-:Y:S01]  /*1a230*/  STL.64 [R1+0x1c18], R18 ;  /* 0x001c181201007387 */ /* 0x000fe20000100a00 */
[----:B------:R-:W-:Y:S02]  /*1a240*/  STL.64 [R1+0x1c10], R16 ;  /* 0x001c101001007387 */ /* 0x000fe40000100a00 */
[----:B------:R-:W-:Y:S02]  /*1a250*/  STL.64 [R1+0x5e0], R24 ;  /* 0x0005e01801007387 */ /* 0x000fe40000100a00 */
[----:B------:R0:W-:Y:S02]  /*1a260*/  STL.64 [R1+0x5e8], R26 ;  /* 0x0005e81a01007387 */ /* 0x0001e40000100a00 */
[----:B0-----:R-:W2:Y:S01]  /*1a270*/  LDL.LU.64 R26, [R1+0x1c88] ;  /* 0x001c8800011a7983 */ /* 0x001ea20000300a00 */
[----:B------:R-:W2:Y:S02]  /*1a280*/  LDL.LU.64 R24, [R1+0x1c80] ;  /* 0x001c800001187983 */ /* 0x000ea40000300a00 */
[----:B------:R-:W-:-:S02]  /*1a290*/  IMAD.MOV.U32 R16, RZ, RZ, R6 ;  /* 0x000000ffff107224 */ /* 0x000fc400078e0006 */
[----:B------:R-:W-:Y:S01]  /*1a2a0*/  STL.64 [R1+0x1c08], R22 ;  /* 0x001c081601007387 */ /* 0x000fe20000100a00 */
[----:B------:R0:W-:Y:S04]  /*1a2b0*/  STL.64 [R1+0x1c00], R20 ;  /* 0x001c001401007387 */ /* 0x0001e80000100a00 */
[----:B0-----:R-:W4:Y:S01]  /*1a2c0*/  LDL.LU.64 R20, [R1+0x60] ;  /* 0x0000600001147983 */ /* 0x001f220000300a00 */
[----:B--2---:R-:W-:Y:S03]  /*1a2d0*/  HMMA.16816.F32.BF16 R4, R24, R4, R12 ;  /* 0x000000041804723c */ /* 0x004fe6000004180c */
[----:B------:R-:W4:Y:S01]  /*1a2e0*/  LDL.LU.64 R14, [R1+0x1c78] ;  /* 0x001c7800010e7983 */ /* 0x000f220000300a00 */
[----:B------:R-:W4:Y:S11]  /*1a2f0*/  LDL.LU.64 R12, [R1+0x1c70] ;  /* 0x001c7000010c7983 */ /* 0x000f360000300a00 */
[----:B------:R-:W-:Y:S08]  /*1a300*/  @!UPT UIADD3 URZ, URZ, URZ, URZ ;  /* 0x0000003f3f3ff290 */ /* 0x000ff0000fffe03f */
        /* <DEDUP_REMOVED lines=8> */
[----:B----4-:R-:W-:Y:S02]  /*1a390*/  HMMA.16816.F32.BF16 R4, R4, R20, R12 ;  /* 0x000000140404723c */ /* 0x010fe4000004180c */
[----:B------:R-:W4:Y:S01]  /*1a3a0*/  LDL.LU.64 R14, [R1+0x1c58] ;  /* 0x001c5800010e7983 */ /* 0x000f220000300a00 */
[----:B------:R-:W4:Y:S11]  /*1a3b0*/  LDL.LU.64 R12, [R1+0x1c50] ;  /* 0x001c5000010c7983 */ /* 0x000f360000300a00 */
[----:B------:R-:W-:Y:S09]  /*1a3c0*/  @!UPT UIADD3 URZ, URZ, URZ, URZ ;  /* 0x0000003f3f3ff290 */ /* 0x000ff2000fffe03f */
[----:B------:R-:W-:Y:S01]  /*1a3d0*/  STL.64 [R1+0x340], R4 ;  /* 0x0003400401007387 */ /* 0x000fe20000100a00 */
[----:B------:R0:W-:Y:S03]  /*1a3e0*/  STL.64 [R1+0x348], R6 ;  /* 0x0003480601007387 */ /* 0x0001e60000100a00 */
[----:B0-----:R-:W3:Y:S01]  /*1a3f0*/  LDL.LU.64 R6, [R1+0x1c48] ;  /* 0x001c480001067983 */ /* 0x001ee20000300a00 */
[----:B------:R-:W3:Y:S02]  /*1a400*/  LDL.LU.64 R4, [R1+0x1c40] ;  /* 0x001c400001047983 */ /* 0x000ee40000300a00 */
[----:B------:R-:W-:Y:S02]  /*1a410*/  IMAD.MOV.U32 R18, RZ, RZ, R2 ;  /* 0x000000ffff127224 */ /* 0x000fe400078e0002 */
[----:B------:R-:W-:Y:S02]  /*1a420*/  IMAD.MOV.U32 R19, RZ, RZ, R0 ;  /* 0x000000ffff137224 */ /* 0x000fe400078e0000 */
[----:B------:R-:W-:-:S02]  /*1a430*/  IMAD.MOV.U32 R2, RZ, RZ, R20 ;  /* 0x000000ffff027224 */ /* 0x000fc400078e0014 */
[----:B------:R-:W-:Y:S01]  /*1a440*/  IMAD.MOV.U32 R0, RZ, RZ, R21 ;  /* 0x000000ffff007224 */ /* 0x000fe200078e0015 */
[----:B---3--:R-:W-:Y:S11]  /*1a450*/  HMMA.16816.F32.BF16 R8, R4, R20, R8 ;  /* 0x000000140408723c */ /* 0x008ff60000041808 */
[----:B------:R-:W-:Y:S11]  /*1a460*/  @!UPT UIADD3 URZ, URZ, URZ, URZ ;  /* 0x0000003f3f3ff290 */ /* 0x000ff6000fffe03f */
[----:B------:R-:W-:Y:S01]  /*1a470*/  @!UPT UIADD3 URZ, URZ, URZ, URZ ;  /* 0x0000003f3f3ff290 */ /* 0x000fe2000fffe03f */
[----:B------:R-:W-:Y:S01]  /*1a480*/  STL.64 [R1+0x500], R8 ;  /* 0x0005000801007387 */ /* 0x000fe20000100a00 */
[----:B------:R0:W-:Y:S03]  /*1a490*/  STL.64 [R1+0x508], R10 ;  /* 0x0005080a01007387 */ /* 0x0001e60000100a00 */
[----:B0-----:R-:W2:Y:S01]  /*1a4a0*/  LDL.LU.64 R10, [R1+0x1c38] ;  /* 0x001c3800010a7983 */ /* 0x001ea20000300a00 */
[----:B------:R-:W2:Y:S02]  /*1a4b0*/  LDL.LU.64 R8, [R1+0x1c30] ;  /* 0x001c300001087983 */ /* 0x000ea40000300a00 */
[----:B------:R-:W3:Y:S02]  /*1a4c0*/  LDL.LU.64 R20, [R1+0x920] ;  /* 0x0009200001147983 */ /* 0x000ee40000300a00 */
[----:B------:R-:W2:Y:S02]  /*1a4d0*/  LDL.LU.64 R22, [R1+0x928] ;  /* 0x0009280001167983 */ /* 0x000ea40000300a00 */
[----:B--2---:R-:W-:Y:S01]  /*1a4e0*/  STL.64 [R1+0x1c28], R22 ;  /* 0x001c281601007387 */ /* 0x004fe20000100a00 */
[----:B---3--:R0:W-:Y:S03]  /*1a4f0*/  STL.64 [R1+0x1c20], R20 ;  /* 0x001c201401007387 */ /* 0x0081e60000100a00 */
[----:B0-----:R-:W2:Y:S01]  /*1a500*/  LDL.LU.64 R20, [R1+0xa30] ;  /* 0x000a300001147983 */ /* 0x001ea20000300a00 */
[----:B------:R-:W2:Y:S02]  /*1a510*/  LDL.LU.64 R22, [R1+0xa38] ;  /* 0x000a380001167983 */ /* 0x000ea40000300a00 */
[----:B------:R-:W-:Y:S02]  /*1a520*/  STL.64 [R1+0x1bd8], R6 ;  /* 0x001bd80601007387 */ /* 0x000fe40000100a00 */
[----:B------:R0:W-:Y:S02]  /*1a530*/  STL.64 [R1+0x1bd0], R4 ;  /* 0x001bd00401007387 */ /* 0x0001e40000100a00 */
[----:B0-----:R-:W-:-:S02]  /*1a540*/  IMAD.MOV.U32 R4, RZ, RZ, R2 ;  /* 0x000000ffff047224 */ /* 0x001fc400078e0002 */
[----:B------:R-:W-:-:S07]  /*1a550*/  IMAD.MOV.U32 R5, RZ, RZ, R0 ;  /* 0x000000ffff057224 */ /* 0x000fce00078e0000 */
[----:B------:R-:W-:Y:S11]  /*1a560*/  HMMA.16816.F32.BF16 R24, R8, R4, R24 ;  /* 0x000000040818723c */ /* 0x000ff60000041818 */
[----:B------:R-:W-:Y:S11]  /*1a570*/  @!UPT UIADD3 URZ, URZ, URZ, URZ ;  /* 0x0000003f3f3ff290 */ /* 0x000ff6000fffe03f */
[----:B------:R-:W-:Y:S01]  /*1a580*/  @!UPT UIADD3 URZ, URZ, URZ, URZ ;  /* 0x0000003f3f3ff290 */ /* 0x000fe2000fffe03f */
        /* <DEDUP_REMOVED lines=8> */
[----:B------:R-:W-:-:S07]  /*1a610*/  IMAD.MOV.U32 R17, RZ, RZ, R3 ;  /* 0x000000ffff117224 */ /* 0x000fce00078e0003 */
        /* <DEDUP_REMOVED lines=11> */
[----:B------:R-:W2:Y:S02]  /*1a6d0*/  LDL.LU.64 R14, [R1+0x18] ;  /* 0x00001800010e7983 */ /* 0x000ea40000300a00 */
[----:B------:R-:W2:Y:S02]  /*1a6e0*/  LDL.LU.64 R22, [R1+0x1c28] ;  /* 0x001c280001167983 */ /* 0x000ea40000300a00 */
[----:B------:R-:W2:Y:S01]  /*1a6f0*/  LDL.LU.64 R20, [R1+0x1c20] ;  /* 0x001c200001147983 */ /* 0x000ea20000300a00 */
[----:B------:R-:W-:Y:S01]  /*1a700*/  STL.64 [R1+0x250], R16 ;  /* 0x0002501001007387 */ /* 0x000fe20000100a00 */
[----:B------:R0:W-:Y:S03]  /*1a710*/  STL.64 [R1+0x258], R18 ;  /* 0x0002581201007387 */ /* 0x0001e60000100a00 */
[----:B0-----:R-:W2:Y:S01]  /*1a720*/  LDL.LU.64 R18, [R1+0x1c18] ;  /* 0x001c180001127983 */ /* 0x001ea20000300a00 */
[----:B------:R-:W2:Y:S02]  /*1a730*/  LDL.LU.64 R16, [R1+0x1c10] ;  /* 0x001c100001107983 */ /* 0x000ea40000300a00 */
        /* <DEDUP_REMOVED lines=9> */
[----:B0-----:R-:W2:Y:S01]  /*1a7d0*/  LDL.LU.64 R16, [R1] ;  /* 0x0000000001107983 */ /* 0x001ea20000300a00 */
[----:B------:R-:W2:Y:S01]  /*1a7e0*/  LDL.LU.64 R18, [R1+0x8] ;  /* 0x0000080001127983 */ /* 0x000ea20000300a00 */
[-C--:B---3--:R-:W-:Y:S02]  /*1a7f0*/  HMMA.16816.F32.BF16 R24, R20, R4.reuse, R24 ;  /* 0x000000041418723c */ /* 0x088fe40000041818 */
[----:B--2---:R-:W-:Y:S01]  /*1a800*/  STL.64 [R1+0x1ba8], R18 ;  /* 0x001ba81201007387 */ /* 0x004fe20000100a00 */
[----:B------:R0:W-:Y:S03]  /*1a810*/  STL.64 [R1+0x1ba0], R16 ;  /* 0x001ba01001007387 */ /* 0x0001e60000100a00 */
[----:B0-----:R-:W2:Y:S11]  /*1a820*/  LDL.LU.64 R16, [R1+0x50] ;  /* 0x0000500001107983 */ /* 0x001eb60000300a00 */
[----:B------:R-:W-:Y:S06]  /*1a830*/  @!UPT UIADD3 URZ, URZ, URZ, URZ ;  /* 0x0000003f3f3ff290 */ /* 0x000fec000fffe03f */
[----:B------:R-:W-:Y:S02]  /*1a840*/  STL.64 [R1+0x5d0], R24 ;  /* 0x0005d01801007387 */ /* 0x000fe40000100a00 */
[----:B------:R0:W-:Y:S02]  /*1a850*/  STL.64 [R1+0x5d8], R26 ;  /* 0x0005d81a01007387 */ /* 0x0001e40000100a00 */
        /* <DEDUP_REMOVED lines=16> */
[----:B0-----:R-:W2:Y:S01]  /*1a960*/  LDL.LU.64 R24, [R1+0xb70] ;  /* 0x000b700001187983 */ /* 0x001ea20000300a00 */
[----:B------:R-:W2:Y:S02]  /*1a970*/  LDL.LU.64 R26, [R1+0xb78] ;  /* 0x000b7800011a7983 */ /* 0x000ea40000300a00 */
[----:B----4-:R-:W-:-:S02]  /*1a980*/  IMAD.MOV.U32 R18, RZ, RZ, R12 ;  /* 0x000000ffff127224 */ /* 0x010fc400078e000c */
[----:B------:R-:W-:Y:S02]  /*1a990*/  IMAD.MOV.U32 R3, RZ, RZ, R13 ;  /* 0x000000ffff037224 */ /* 0x000fe400078e000d */
[----:B------:R-:W-:Y:S02]  /*1a9a0*/  IMAD.MOV.U32 R2, RZ, RZ, R14 ;  /* 0x000000ffff027224 */ /* 0x000fe400078e000e */
[----:B------:R-:W-:Y:S01]  /*1a9b0*/  IMAD.MOV.U32 R0, RZ, RZ, R15 ;  /* 0x000000ffff007224 */ /* 0x000fe200078e000f */
[-C--:B--2---:R-:W-:Y:S11]  /*1a9c0*/  HMMA.16816.F32.BF16 R24, R12, R16.reuse, R24 ;  /* 0x000000100c18723c */ /* 0x084ff60000041818 */
[----:B------:R-:W-:Y:S11]  /*1a9d0*/  @!UPT UIADD3 URZ, URZ, URZ, URZ ;  /* 0x0000003f3f3ff290 */ /* 0x000ff6000fffe03f */
[----:B------:R-:W-:Y:S01]  /*1a9e0*/  @!UPT UIADD3 URZ, URZ, URZ, URZ ;  /* 0x0000003f3f3ff290 */ /* 0x000fe2000fffe03f */
[----:B------:R0:W-:Y:S01]  /*1a9f0*/  STL.64 [R1+0x240], R24 ;  /* 0x0002401801007387 */ /* 0x0001e20000100a00 */
[----:B------:R1:W-:Y:S02]  /*1aa00*/  STL.64 [R1+0x248], R26 ;  /* 0x0002481a01007387 */ /* 0x0003e40000100a00 */
[----:B------:R-:W3:Y:S02]  /*1aa10*/  LDL.LU.64 R12, [R1+0x8f0] ;  /* 0x0008f000010c7983 */ /* 0x000ee40000300a00 */
[----:B------:R-:W3:Y:S01]  /*1aa20*/  LDL.LU.64 R14, [R1+0x8f8] ;  /* 0x0008f800010e7983 */ /* 0x000ee20000300a00 */
[----:B0-----:R-:W2:Y:S01]  /*1aa30*/  LDL.LU.64 R24, [R1+0xaa0] ;  /* 0x000aa00001187983 */ /* 0x001ea20000300a00 */
[----:B-1----:R-:W4:Y:S01]  /*1aa40*/  LDL.LU.64 R26, [R1+0xaa8] ;  /* 0x000aa800011a7983 */ /* 0x002f220000300a00 */
[-C--:B------:R-:W-:Y:S11]  /*1aa50*/  HMMA.16816.F32.BF16 R20, R4, R16.reuse, R20 ;  /* 0x000000100414723c */ /* 0x080ff60000041814 */
[----:B------:R-:W-:Y:S11]  /*1aa60*/  @!UPT UIADD3 URZ, URZ, URZ, URZ ;  /* 0x0000003f3f3ff290 */ /* 0x000ff6000fffe03f */
[----:B------:R-:W-:Y:S01]  /*1aa70*/  @!UPT UIADD3 URZ, URZ, URZ, URZ ;  /* 0x0000003f3f3ff290 */ /* 0x000fe2000fffe03f */
[----:B------:R-:W-:Y:S01]  /*1aa80*/  STL.64 [R1+0x430], R20 ;  /* 0x0004301401007387 */ /* 0x000fe20000100a00 */
[----:B------:R-:W-:Y:S01]  /*1aa90*/  STL.64 [R1+0x438], R22 ;  /* 0x0004381601007387 */ /* 0x000fe20000100a00 */
[----:B---3--:R-:W-:Y:S02]  /*1aaa0*/  HMMA.16816.F32.BF16 R12, R8, R16, R12 ;  /* 0x00000010080c723c */ /* 0x008fe4000004180c */
[----:B----4-:R-:W-:Y:S01]  /*1aab0*/  STL.64 [R1+0x1bb8], R26 ;  /* 0x001bb81a01007387 */ /* 0x010fe20000100a00 */
[----:B--2---:R0:W-:Y:S03]  /*1aac0*/  STL.64 [R1+0x1bb0], R24 ;  /* 0x001bb01801007387 */ /* 0x0041e60000100a00 */
[----:B0-----:R-:W2:Y:S01]  /*1aad0*/  LDL.LU.64 R24, [R1+0x5b0] ;  /* 0x0005b00001187983 */ /* 0x001ea20000300a00 */
[----:B------:R-:W2:Y:S02]  /*1aae0*/  LDL.LU.64 R26, [R1+0x5b8] ;  /* 0x0005b800011a7983 */ /* 0x000ea40000300a00 */
[----:B------:R-:W3:Y:S02]  /*1aaf0*/  LDL.LU.64 R20, [R1+0x930] ;  /* 0x0009300001147983 */ /* 0x000ee40000300a00 */
[----:B------:R-:W3:Y:S01]  /*1ab00*/  LDL.LU.64 R22, [R1+0x938] ;  /* 0x0009380001167983 */ /* 0x000ee20000300a00 */
[----:B------:R-:W4:Y:S01]  /*1ab10*/  LDL R28, [R1+0x458] ;  /* 0x00045800011c7983 */ /* 0x000f220000100800 */
[----:B------:R-:W-:Y:S02]  /*1ab20*/  STL.64 [R1+0x1b58], R6 ;  /* 0x001b580601007387 */ /* 0x000fe40000100a00 */
[----:B------:R-:W-:Y:S08]  /*1ab30*/  STL.64 [R1+0x1b50], R4 ;  /* 0x001b500401007387 */ /* 0x000ff00000100a00 */
[----:B------:R-:W-:Y:S01]  /*1ab40*/  STL.64 [R1+0x5c0], R12 ;  /* 0x0005c00c01007387 */ /* 0x000fe20000100a00 */
[----:B------:R0:W-:Y:S04]  /*1ab50*/  STL.64 [R1+0x5c8], R14 ;  /* 0x0005c80e01007387 */ /* 0x0001e80000100a00 */
[----:B0-----:R-:W2:Y:S01]  /*1ab60*/  LDL.LU.64 R14, [R1+0x1bc8] ;  /* 0x001bc800010e7983 */ /* 0x001ea20000300a00 */
[----:B------:R-:W2:Y:S02]  /*1ab70*/  LDL.LU.64 R12, [R1+0x1bc0] ;  /* 0x001bc000010c7983 */ /* 0x000ea40000300a00 */
[----:B------:R-:W-:Y:S02]  /*1ab80*/  STL.64 [R1+0x1b10], R10 ;  /* 0x001b100a01007387 */ /* 0x000fe40000100a00 */
[----:B------:R0:W-:Y:S02]  /*1ab90*/  STL.64 [R1+0x1b08], R8 ;  /* 0x001b080801007387 */ /* 0x0001e40000100a00 */
[----:B------:R-:W-:-:S02]  /*1aba0*/  IMAD.MOV.U32 R4, RZ, RZ, R18 ;  /* 0x000000ffff047224 */ /* 0x000fc400078e0012 */
[----:B------:R-:W-:Y:S02]  /*1abb0*/  IMAD.MOV.U32 R6, RZ, RZ, R2 ;  /* 0x000000ffff067224 */ /* 0x000fe400078e0002 */
[----:B------:R-:W-:Y:S02]  /*1abc0*/  IMAD.MOV.U32 R7, RZ, RZ, R0 ;  /* 0x000000ffff077224 */ /* 0x000fe400078e0000 */
[----:B------:R-:W-:Y:S02]  /*1abd0*/  IMAD.MOV.U32 R2, RZ, RZ, R16 ;  /* 0x000000ffff027224 */ /* 0x000fe400078e0010 */
[----:B------:R-:W-:Y:S01]  /*1abe0*/  IMAD.MOV.U32 R0, RZ, RZ, R17 ;  /* 0x000000ffff007224 */ /* 0x000fe200078e0011 */
[----:B0-----:R-:W3:Y:S01]  /*1abf0*/  LDL.LU.64 R8, [R1+0x8e0] ;  /* 0x0008e00001087983 */ /* 0x001ee20000300a00 */
[----:B------:R-:W3:Y:S01]  /*1ac00*/  LDL.LU.64 R10, [R1+0x8e8] ;  /* 0x0008e800010a7983 */ /* 0x000ee20000300a00 */
[----:B--2---:R-:W-:Y:S11]  /*1ac10*/  HMMA.16816.F32.BF16 R24, R12, R16, R24 ;  /* 0x000000100c18723c */ /* 0x004ff60000041818 */
[----:B------:R-:W-:Y:S11]  /*1ac20*/  @!UPT UIADD3 URZ, URZ, URZ, URZ ;  /* 0x0000003f3f3ff290 */ /* 0x000ff6000fffe03f */
[----:B------:R-:W-:Y:S01]  /*1ac30*/  @!UPT UIADD3 URZ, URZ, URZ, URZ ;  /* 0x0000003f3f3ff290 */ /* 0x000fe2000fffe03f */
[----:B------:R-:W-:Y:S01]  /*1ac40*/  STL.64 [R1+0x730], R24 ;  /* 0x0007301801007387 */ /* 0x000fe20000100a00 */
[----:B------:R0:W-:Y:S03]  /*1ac50*/  STL.64 [R1+0x738], R26 ;  /* 0x0007381a01007387 */ /* 0x0001e60000100a00 */
[----:B0-----:R-:W2:Y:S01]  /*1ac60*/  LDL.LU.64 R26, [R1+0x1bb8] ;  /* 0x001bb800011a7983 */ /* 0x001ea20000300a00 */
[----:B------:R-:W2:Y:S02]  /*1ac70*/  LDL.LU.64 R24, [R1+0x1bb0] ;  /* 0x001bb00001187983 */ /* 0x000ea40000300a00 */
[----:B------:R-:W2:Y:S02]  /*1ac80*/  LDL.LU.64 R18, [R1+0x1ba8] ;  /* 0x001ba80001127983 */ /* 0x000ea40000300a00 */
[----:B------:R-:W2:Y:S01]  /*1ac90*/  LDL.LU.64 R16, [R1+0x1ba0] ;  /* 0x001ba00001107983 */ /* 0x000ea20000300a00 */
[----:B------:R-:W-:Y:S01]  /*1aca0*/  STL.64 [R1+0x1ad0], R14 ;  /* 0x001ad00e01007387 */ /* 0x000fe20000100a00 */
[----:B------:R0:W-:Y:S02]  /*1acb0*/  STL.64 [R1+0x1ac8], R12 ;  /* 0x001ac80c01007387 */ /* 0x0001e40000100a00 */
[----:B0-----:R-:W-:-:S02]  /*1acc0*/  IMAD.MOV.U32 R12, RZ, RZ, R2 ;  /* 0x000000ffff0c7224 */ /* 0x001fc400078e0002 */
[----:B------:R-:W-:Y:S02]  /*1acd0*/  IMAD.MOV.U32 R13, RZ, RZ, R0 ;  /* 0x000000ffff0d7224 */ /* 0x000fe400078e0000 */
[----:B------:R-:W-:-:S05]  /*1ace0*/  IMAD.MOV.U32 R5, RZ, RZ, R3 ;  /* 0x000000ffff057224 */ /* 0x000fca00078e0003 */
[-C--:B--2---:R-:W-:Y:S01]  /*1acf0*/  HMMA.16816.F32.BF16 R24, R16, R12.reuse, R24 ;  /* 0x0000000c1018723c */ /* 0x084fe20000041818 */
[----:B------:R-:W-:Y:S02]  /*1ad00*/  IMAD.MOV.U32 R3, RZ, RZ, R18 ;  /* 0x000000ffff037224 */ /* 0x000fe400078e0012 */
[----:B------:R-:W-:Y:S02]  /*1ad10*/  IMAD.MOV.U32 R29, RZ, RZ, R19 ;  /* 0x000000ffff1d7224 */ /* 0x000fe400078e0013 */
[----:B------:R-:W-:Y:S02]  /*1ad20*/  IMAD.MOV.U32 R0, RZ, RZ, R16 ;  /* 0x000000ffff007224 */ /* 0x000fe400078e0010 */
[----:B------:R-:W-:Y:S11]  /*1ad30*/  IMAD.MOV.U32 R2, RZ, RZ, R17 ;  /* 0x000000ffff027224 */ /* 0x000ff600078e0011 */
[----:B------:R-:W-:Y:S05]  /*1ad40*/  @!UPT UIADD3 URZ, URZ, URZ, URZ ;  /* 0x0000003f3f3ff290 */ /* 0x000fea000fffe03f */
[----:B------:R-:W-:Y:S01]  /*1ad50*/  STL.64 [R1+0x1f0], R24 ;  /* 0x0001f01801007387 */ /* 0x000fe20000100a00 */
[----:B------:R0:W-:Y:S03]  /*1ad60*/  STL.64 [R1+0x1f8], R26 ;  /* 0x0001f81a01007387 */ /* 0x0001e60000100a00 */
[----:B0-----:R-:W2:Y:S01]  /*1ad70*/  LDL.LU.64 R26, [R1+0x1b98] ;  /* 0x001b9800011a7983 */ /* 0x001ea20000300a00 */
[----:B------:R-:W2:Y:S02]  /*1ad80*/  LDL.LU.64 R24, [R1+0x1b90] ;  /* 0x001b900001187983 */ /* 0x000ea40000300a00 */
[----:B------:R-:W3:Y:S02]  /*1ad90*/  LDL.LU.64 R18, [R1+0x1b88] ;  /* 0x001b880001127983 */ /* 0x000ee40000300a00 */
[----:B------:R-:W3:Y:S02]  /*1ada0*/  LDL.LU.64 R16, [R1+0x1b80] ;  /* 0x001b800001107983 */ /* 0x000ee40000300a00 */
[-C--:B---3--:R-:W-:Y:S11]  /*1adb0*/  HMMA.16816.F32.BF16 R20, R16, R12.reuse, R20 ;  /* 0x0000000c1014723c */ /* 0x088ff60000041814 */
        /* <DEDUP_REMOVED lines=10> */
[-C--:B---3--:R-:W-:Y:S08]  /*1ae60*/  HMMA.16816.F32.BF16 R8, R20, R12.reuse, R8 ;  /* 0x0000000c1408723c */ /* 0x088ff00000041808 */
[----:B--2---:R-:W-:Y:S01]  /*1ae70*/  HMMA.16816.F32.BF16 R12, R24, R12, R16 ;  /* 0x0000000c180c723c */ /* 0x004fe20000041810 */
[----:B----4-:R-:W-:Y:S11]  /*1ae80*/  LDSM.16.M88.4 R16, [R28+0x6000] ;  /* 0x006000001c10783b */ /* 0x010ff60000000200 */
[----:B------:R-:W-:Y:S03]  /*1ae90*/  @!UPT UIADD3 URZ, URZ, URZ, URZ ;  /* 0x0000003f3f3ff290 */ /* 0x000fe6000fffe03f */
[----:B------:R0:W-:Y:S01]  /*1aea0*/  STL.64 [R1+0x5b0], R8 ;  /* 0x0005b00801007387 */ /* 0x0001e20000100a00 */
[----:B------:R1:W-:Y:S03]  /*1aeb0*/  STL.64 [R1+0x5b8], R10 ;  /* 0x0005b80a01007387 */ /* 0x0003e60000100a00 */
[----:B0-----:R-:W2:Y:S01]  /*1aec0*/  LDL.LU.64 R8, [R1+0xb50] ;  /* 0x000b500001087983 */ /* 0x001ea20000300a00 */
[----:B-1----:R-:W2:Y:S02]  /*1aed0*/  LDL.LU.64 R10, [R1+0xb58] ;  /* 0x000b5800010a7983 */ /* 0x002ea40000300a00 */
[----:B------:R-:W-:Y:S02]  /*1aee0*/  STL.64 [R1+0x1a28], R22 ;  /* 0x001a281601007387 */ /* 0x000fe40000100a00 */
[----:B------:R-:W-:Y:S01]  /*1aef0*/  STL.64 [R1+0x1a20], R20 ;  /* 0x001a201401007387 */ /* 0x000fe20000100a00 */
[----:B------:R-:W-:Y:S01]  /*1af00*/  STL.64 [R1+0x19f0], R26 ;  /* 0x0019f01a01007387 */ /* 0x000fe20000100a00 */
[----:B------:R0:W-:Y:S02]  /*1af10*/  STL.64 [R1+0x19e8], R24 ;  /* 0x0019e81801007387 */ /* 0x0001e40000100a00 */
[----:B------:R-:W-:Y:S02]  /*1af20*/  STL.64 [R1+0x8d0], R12 ;  /* 0x0008d00c01007387 */ /* 0x000fe40000100a00 */
[----:B------:R-:W-:Y:S02]  /*1af30*/  STL.64 [R1+0x8d8], R14 ;  /* 0x0008d80e01007387 */ /* 0x000fe40000100a00 */
[----:B------:R-:W1:Y:S04]  /*1af40*/  LDSM.16.M88.4 R12, [R28+0x7000] ;  /* 0x007000001c0c783b */ /* 0x000e680000000200 */
[----:B------:R-:W-:Y:S04]  /*1af50*/  LDSM.16.M88.4 R20, [R28+0x6800] ;  /* 0x006800001c14783b */ /* 0x000fe80000000200 */
[----:B0-----:R-:W3:Y:S01]  /*1af60*/  LDL.LU.64 R24, [R1+0xb60] ;  /* 0x000b600001187983 */ /* 0x001ee20000300a00 */
[----:B------:R-:W3:Y:S03]  /*1af70*/  LDL.LU.64 R26, [R1+0xb68] ;  /* 0x000b6800011a7983 */ /* 0x000ee60000300a00 */
[----:B-1----:R-:W-:Y:S01]  /*1af80*/  STL.64 [R1+0x30], R12 ;  /* 0x0000300c01007387 */ /* 0x002fe20000100a00 */
[----:B------:R-:W-:Y:S02]  /*1af90*/  STL.64 [R1+0x38], R14 ;  /* 0x0000380e01007387 */ /* 0x000fe40000100a00 */
[----:B------:R-:W0:Y:S04]  /*1afa0*/  LDSM.16.M88.4 R12, [R28+0x7800] ;  /* 0x007800001c0c783b */ /* 0x000e280000000200 */
[----:B------:R-:W-:Y:S01]  /*1afb0*/  STL.64 [R1+0x1b0], R16 ;  /* 0x0001b01001007387 */ /* 0x000fe20000100a00 */
[----:B------:R-:W-:Y:S01]  /*1afc0*/  STL.64 [R1+0x1b8], R18 ;  /* 0x0001b81201007387 */ /* 0x000fe20000100a00 */
[----:B------:R-:W-:Y:S03]  /*1afd0*/  STL.64 [R1+0x1b60], R16 ;  /* 0x001b601001007387 */ /* 0x000fe60000100a00 */
[----:B0-----:R-:W-:Y:S01]  /*1afe0*/  STL.64 [R1+0x28], R14 ;  /* 0x0000280e01007387 */ /* 0x001fe20000100a00 */
[C---:B--2---:R-:W-:Y:S08]  /*1aff0*/  HMMA.16816.F32.BF16 R8, R4.reuse, R20, R8 ;  /* 0x000000140408723c */ /* 0x044ff00000041808 */
[C---:B---3--:R-:W-:Y:S11]  /*1b000*/  HMMA.16816.F32.BF16 R24, R4.reuse, R16, R24 ;  /* 0x000000100418723c */ /* 0x048ff60000041818 */
[----:B------:R-:W-:Y:S11]  /*1b010*/  @!UPT UIADD3 URZ, URZ, URZ, URZ ;  /* 0x0000003f3f3ff290 */ /* 0x000ff6000fffe03f */
[----:B------:R-:W-:Y:S01]  /*1b020*/  @!UPT UIADD3 URZ, URZ, URZ, URZ ;  /* 0x0000003f3f3ff290 */ /* 0x000fe2000fffe03f */
[----:B------:R-:W-:Y:S01]  /*1b030*/  STL.64 [R1+0x1e0], R24 ;  /* 0x0001e01801007387 */ /* 0x000fe20000100a00 */
[----:B------:R-:W-:Y:S02]  /*1b040*/  STL.64 [R1+0x1e8], R26 ;  /* 0x0001e81a01007387 */ /* 0x000fe40000100a00 */
[----:B------:R0:W-:Y:S02]  /*1b050*/  STL.64 [R1+0x1b68], R12 ;  /* 0x001b680c01007387 */ /* 0x0001e40000100a00 */
[----:B------:R-:W-:Y:S01]  /*1b060*/  STL.64 [R1+0x48], R22 ;  /* 0x0000481601007387 */ /* 0x000fe20000100a00 */
[----:B0-----:R-:W2:Y:S01]  /*1b070*/  LDL.LU.64 R12, [R1+0xb40] ;  /* 0x000b4000010c7983 */ /* 0x001ea20000300a00 */
[----:B------:R-:W2:Y:S02]  /*1b080*/  LDL.LU.64 R14, [R1+0xb48] ;  /* 0x000b4800010e7983 */ /* 0x000ea40000300a00 */
[----:B------:R-:W-:Y:S02]  /*1b090*/  STL.64 [R1+0x1d0], R8 ;  /* 0x0001d00801007387 */ /* 0x000fe40000100a00 */
[----:B------:R-:W-:Y:S01]  /*1b0a0*/  STL.64 [R1+0x1d8], R10 ;  /* 0x0001d80a01007387 */ /* 0x000fe20000100a00 */
[----:B------:R-:W3:Y:S01]  /*1b0b0*/  LDL.LU.64 R16, [R1+0xb30] ;  /* 0x000b300001107983 */ /* 0x000ee20000300a00 */
[----:B------:R-:W3:Y:S02]  /*1b0c0*/  LDL.LU.64 R18, [R1+0xb38] ;  /* 0x000b380001127983 */ /* 0x000ee40000300a00 */
[----:B------:R0:W-:Y:S02]  /*1b0d0*/  STL.64 [R1+0x1b48], R20 ;  /* 0x001b481401007387 */ /* 0x0001e40000100a00 */
[----:B0-----:R-:W4:Y:S01]  /*1b0e0*/  LDL.LU.64 R20, [R1+0xa60] ;  /* 0x000a600001147983 */ /* 0x001f220000300a00 */
[----:B------:R-:W4:Y:S02]  /*1b0f0*/  LDL.LU.64 R22, [R1+0xa68] ;  /* 0x000a680001167983 */ /* 0x000f240000300a00 */
[----:B------:R-:W2:Y:S02]  /*1b100*/  LDL.LU.64 R8, [R1+0xa10] ;  /* 0x000a100001087983 */ /* 0x000ea40000300a00 */
[----:B------:R-:W2:Y:S02]  /*1b110*/  LDL.LU.64 R10, [R1+0xa18] ;  /* 0x000a1800010a7983 */ /* 0x000ea40000300a00 */
[----:B--2---:R-:W-:Y:S01]  /*1b120*/  STL.64 [R1+0x1b20], R10 ;  /* 0x001b200a01007387 */ /* 0x004fe20000100a00 */
[----:B------:R0:W-:Y:S03]  /*1b130*/  STL.64 [R1+0x1b18], R8 ;  /* 0x001b180801007387 */ /* 0x0001e60000100a00 */
[----:B0-----:R-:W2:Y:S01]  /*1b140*/  LDL.LU.64 R8, [R1+0x30] ;  /* 0x0000300001087983 */ /* 0x001ea20000300a00 */
[----:B------:R-:W2:Y:S02]  /*1b150*/  LDL.LU.64 R24, [R1+0x420] ;  /* 0x0004200001187983 */ /* 0x000ea40000300a00 */
[----:B------:R-:W2:Y:S02]  /*1b160*/  LDL.LU.64 R26, [R1+0x428] ;  /* 0x00042800011a7983 */ /* 0x000ea40000300a00 */
[----:B--2---:R-:W-:Y:S01]  /*1b170*/  STL.64 [R1+0x1ae0], R26 ;  /* 0x001ae01a01007387 */ /* 0x004fe20000100a00 */
[----:B------:R0:W-:Y:S03]  /*1b180*/  STL.64 [R1+0x1ad8], R24 ;  /* 0x001ad81801007387 */ /* 0x0001e60000100a00 */
[----:B0-----:R-:W2:Y:S01]  /*1b190*/  LDL.LU.64 R24, [R1+0x970] ;  /* 0x0009700001187983 */ /* 0x001ea20000300a00 */
[----:B------:R-:W2:Y:S03]  /*1b1a0*/  LDL.LU.64 R26, [R1+0x978] ;  /* 0x00097800011a7983 */ /* 0x000ea60000300a00 */
[----:B--2---:R-:W-:Y:S01]  /*1b1b0*/  STL.64 [R1+0x1af0], R26 ;  /* 0x001af01a01007387 */ /* 0x004fe20000100a00 */
[----:B------:R0:W-:Y:S03]  /*1b1c0*/  STL.64 [R1+0x1ae8], R24 ;  /* 0x001ae81801007387 */ /* 0x0001e60000100a00 */
[----:B0-----:R-:W2:Y:S01]  /*1b1d0*/  LDL.LU.64 R24, [R1+0x980] ;  /* 0x0009800001187983 */ /* 0x001ea20000300a00 */
[----:B------:R-:W2:Y:S03]  /*1b1e0*/  LDL.LU.64 R26, [R1+0x988] ;  /* 0x00098800011a7983 */ /* 0x000ea60000300a00 */
[----:B--2---:R-:W-:Y:S01]  /*1b1f0*/  STL.64 [R1+0x1b00], R26 ;  /* 0x001b001a01007387 */ /* 0x004fe20000100a00 */
[----:B------:R0:W-:Y:S03]  /*1b200*/  STL.64 [R1+0x1af8], R24 ;  /* 0x001af81801007387 */ /* 0x0001e60000100a00 */
[----:B0-----:R-:W2:Y:S01]  /*1b210*/  LDL.LU.64 R24, [R1+0x990] ;  /* 0x0009900001187983 */ /* 0x001ea20000300a00 */
[----:B------:R-:W2:Y:S01]  /*1b220*/  LDL.LU.64 R26, [R1+0x998] ;  /* 0x00099800011a7983 */ /* 0x000ea20000300a00 */
[C---:B------:R-:W-:Y:S02]  /*1b230*/  HMMA.16816.F32.BF16 R12, R4.reuse, R8, R12 ;  /* 0x00000008040c723c */ /* 0x040fe4000004180c */
[----:B--2---:R-:W-:Y:S01]  /*1b240*/  STL.64 [R1+0x1b30], R26 ;  /* 0x001b301a01007387 */ /* 0x004fe20000100a00 */
[----:B------:R0:W-:Y:S03]  /*1b250*/  STL.64 [R1+0x1b28], R24 ;  /* 0x001b281801007387 */ /* 0x0001e60000100a00 */
[----:B0-----:R-:W2:Y:S01]  /*1b260*/  LDL.LU.64 R24, [R1+0xa40] ;  /* 0x000a400001187983 */ /* 0x001ea20000300a00 */
[----:B------:R-:W2:Y:S03]  /*1b270*/  LDL.LU.64 R26, [R1+0xa48] ;  /* 0x000a4800011a7983 */ /* 0x000ea60000300a00 */
[----:B--2---:R-:W-:Y:S01]  /*1b280*/  STL.64 [R1+0x1b40], R26 ;  /* 0x001b401a01007387 */ /* 0x004fe20000100a00 */
[----:B------:R0:W-:Y:S03]  /*1b290*/  STL.64 [R1+0x1b38], R24 ;  /* 0x001b381801007387 */ /* 0x0001e60000100a00 */
[----:B0-----:R-:W2:Y:S01]  /*1b2a0*/  LDL.LU.64 R24, [R1+0xa50] ;  /* 0x000a500001187983 */ /* 0x001ea20000300a00 */
[----:B------:R-:W2:Y:S08]  /*1b2b0*/  LDL.LU.64 R26, [R1+0xa58] ;  /* 0x000a5800011a7983 */ /* 0x000eb00000300a00 */
[----:B------:R0:W-:Y:S02]  /*1b2c0*/  STL.64 [R1+0x1c0], R12 ;  /* 0x0001c00c01007387 */ /* 0x0001e40000100a00 */
[----:B------:R-:W-:Y:S01]  /*1b2d0*/  STL.64 [R1+0x1c8], R14 ;  /* 0x0001c80e01007387 */ /* 0x000fe20000100a00 */
[----:B0-----:R-:W3:Y:S02]  /*1b2e0*/  LDL.LU.64 R12, [R1+0x1b68] ;  /* 0x001b6800010c7983 */ /* 0x001ee40000300a00 */
[----:B---3--:R-:W-:Y:S02]  /*1b2f0*/  HMMA.16816.F32.BF16 R4, R4, R12, R16 ;  /* 0x0000000c0404723c */ /* 0x008fe40000041810 */
[----:B------:R-:W4:Y:S11]  /*1b300*/  LDL.LU.64 R16, [R1+0x1b60] ;  /* 0x001b600001107983 */ /* 0x000f360000300a00 */
[----:B------:R-:W-:Y:S10]  /*1b310*/  @!UPT UIADD3 URZ, URZ, URZ, URZ ;  /* 0x0000003f3f3ff290 */ /* 0x000ff4000fffe03f */
[----:B------:R-:W-:Y:S01]  /*1b320*/  STL.64 [R1+0x190], R4 ;  /* 0x0001900401007387 */ /* 0x000fe20000100a00 */
[----:B------:R0:W-:Y:S03]  /*1b330*/  STL.64 [R1+0x198], R6 ;  /* 0x0001980601007387 */ /* 0x0001e60000100a00 */
[----:B0-----:R-:W4:Y:S01]  /*1b340*/  LDL.LU.64 R6, [R1+0x1b58] ;  /* 0x001b580001067983 */ /* 0x001f220000300a00 */
[----:B------:R-:W4:Y:S02]  /*1b350*/  LDL.LU.64 R4, [R1+0x1b50] ;  /* 0x001b500001047983 */ /* 0x000f240000300a00 */
[C---:B----4-:R-:W-:Y:S11]  /*1b360*/  HMMA.16816.F32.BF16 R20, R4.reuse, R16, R20 ;  /* 0x000000100414723c */ /* 0x050ff60000041814 */
[----:B------:R-:W-:Y:S11]  /*1b370*/  @!UPT UIADD3 URZ, URZ, URZ, URZ ;  /* 0x0000003f3f3ff290 */ /* 0x000ff6000fffe03f */
[----:B------:R-:W-:Y:S01]  /*1b380*/  @!UPT UIADD3 URZ, URZ, URZ, URZ ;  /* 0x0000003f3f3ff290 */ /* 0x000fe2000fffe03f */
[----:B------:R0:W-:Y:S01]  /*1b390*/  STL.64 [R1+0x230], R20 ;  /* 0x0002301401007387 */ /* 0x0001e20000100a00 */
[----:B------:R-:W-:Y:S03]  /*1b3a0*/  STL.64 [R1+0x238], R22 ;  /* 0x0002381601007387 */ /* 0x000fe60000100a00 */
[----:B0-----:R-:W2:Y:S02]  /*1b3b0*/  LDL.LU.64 R20, [R1+0x1b48] ;  /* 0x001b480001147983 */ /* 0x001ea40000300a00 */
[C---:B--2---:R-:W-:Y:S11]  /*1b3c0*/  HMMA.16816.F32.BF16 R24, R4.reuse, R20, R24 ;  /* 0x000000140418723c */ /* 0x044ff60000041818 */
[----:B------:R-:W-:Y:S11]  /*1b3d0*/  @!UPT UIADD3 URZ, URZ, URZ, URZ ;  /* 0x0000003f3f3ff290 */ /* 0x000ff6000fffe03f */
[----:B------:R-:W-:Y:S01]  /*1b3e0*/  @!UPT UIADD3 URZ, URZ, URZ, URZ ;  /* 0x0000003f3f3ff290 */ /* 0x000fe2000fffe03f */
[----:B------:R-:W-:Y:S01]  /*1b3f0*/  STL.64 [R1+0x220], R24 ;  /* 0x0002201801007387 */ /* 0x000fe20000100a00 */
[----:B------:R0:W-:Y:S03]  /*1b400*/  STL.64 [R1+0x228], R26 ;  /* 0x0002281a01007387 */ /* 0x0001e60000100a00 */
[----:B0-----:R-:W2:Y:S01]  /*1b410*/  LDL.LU.64 R26, [R1+0x1b40] ;  /* 0x001b4000011a7983 */ /* 0x001ea20000300a00 */
[----:B------:R-:W2:Y:S02]  /*1b420*/  LDL.LU.64 R24, [R1+0x1b38] ;  /* 0x001b380001187983 */ /* 0x000ea40000300a00 */
[----:B------:R-:W-:Y:S02]  /*1b430*/  IMAD.MOV.U32 R15, RZ, RZ, R8 ;  /* 0x000000ffff0f7224 */ /* 0x000fe400078e0008 */
[----:B------:R-:W-:Y:S01]  /*1b440*/  IMAD.MOV.U32 R14, RZ, RZ, R9 ;  /* 0x000000ffff0e7224 */ /* 0x000fe200078e0009 */
[C---:B--2---:R-:W-:Y:S11]  /*1b450*/  HMMA.16816.F32.BF16 R24, R4.reuse, R8, R24 ;  /* 0x000000080418723c */ /* 0x044ff60000041818 */
[----:B------:R-:W-:Y:S11]  /*1b460*/  @!UPT UIADD3 URZ, URZ, URZ, URZ ;  /* 0x0000003f3f3ff290 */ /* 0x000ff6000fffe03f */
[----:B------:R-:W-:Y:S01]  /*1b470*/  @!UPT UIADD3 URZ, URZ, URZ, URZ ;  /* 0x0000003f3f3ff290 */ /* 0x000fe2000fffe03f */
[----:B------:R-:W-:Y:S01]  /*1b480*/  STL.64 [R1+0x210], R24 ;  /* 0x0002101801007387 */ /* 0x000fe20000100a00 */
[----:B------:R0:W-:Y:S03]  /*1b490*/  STL.64 [R1+0x218], R26 ;  /* 0x0002181a01007387 */ /* 0x0001e60000100a00 */
[----:B0-----:R-:W2:Y:S01]  /*1b4a0*/  LDL.LU.64 R26, [R1+0x1b30] ;  /* 0x001b3000011a7983 */ /* 0x001ea20000300a00 */
[----:B------:R-:W2:Y:S02]  /*1b4b0*/  LDL.LU.64 R24, [R1+0x1b28] ;  /* 0x001b280001187983 */ /* 0x000ea40000300a00 */
[----:B------:R-:W3:Y:S02]  /*1b4c0*/  LDL.LU.64 R10, [R1+0x1b20] ;  /* 0x001b2000010a7983 */ /* 0x000ee40000300a00 */
[----:B------:R-:W3:Y:S02]  /*1b4d0*/  LDL.LU.64 R8, [R1+0x1b18] ;  /* 0x001b180001087983 */ /* 0x000ee40000300a00 */
[----:B---3--:R-:W-:Y:S01]  /*1b4e0*/  HMMA.16816.F32.BF16 R4, R4, R12, R8 ;  /* 0x0000000c0404723c */ /* 0x008fe20000041808 */
[----:B------:R-:W2:Y:S01]  /*1b4f0*/  LDL.LU.64 R10, [R1+0x1b10] ;  /* 0x001b1000010a7983 */ /* 0x000ea20000300a00 */
[----:B------:R-:W2:Y:S11]  /*1b500*/  LDL.LU.64 R8, [R1+0x1b08] ;  /* 0x001b080001087983 */ /* 0x000eb60000300a00 */
[----:B------:R-:W-:Y:S10]  /*1b510*/  @!UPT UIADD3 URZ, URZ, URZ, URZ ;  /* 0x0000003f3f3ff290 */ /* 0x000ff4000fffe03f */
[----:B------:R-:W-:Y:S01]  /*1b520*/  STL.64 [R1+0x1a0], R4 ;  /* 0x0001a00401007387 */ /* 0x000fe20000100a00 */
[----:B------:R-:W-:Y:S01]  /*1b530*/  STL.64 [R1+0x1a8], R6 ;  /* 0x0001a80601007387 */ /* 0x000fe20000100a00 */
[C---:B--2---:R-:W-:Y:S11]  /*1b540*/  HMMA.16816.F32.BF16 R24, R8.reuse, R16, R24 ;  /* 0x000000100818723c */ /* 0x044ff60000041818 */
[----:B------:R-:W-:Y:S11]  /*1b550*/  @!UPT UIADD3 URZ, URZ, URZ, URZ ;  /* 0x0000003f3f3ff290 */ /* 0x000ff6000fffe03f */
[----:B------:R-:W-:Y:S01]  /*1b560*/  @!UPT UIADD3 URZ, URZ, URZ, URZ ;  /* 0x0000003f3f3ff290 */ /* 0x000fe2000fffe03f */
[----:B------:R-:W-:Y:S01]  /*1b570*/  STL.64 [R1+0x330], R24 ;  /* 0x0003301801007387 */ /* 0x000fe20000100a00 */
[----:B------:R0:W-:Y:S03]  /*1b580*/  STL.64 [R1+0x338], R26 ;  /* 0x0003381a01007387 */ /* 0x0001e60000100a00 */
[----:B0-----:R-:W2:Y:S01]  /*1b590*/  LDL.LU.64 R26, [R1+0x1b00] ;  /* 0x001b0000011a7983 */ /* 0x001ea20000300a00 */
        /* <DEDUP_REMOVED lines=9> */
[----:B------:R-:W-:-:S07]  /*1b630*/  IMAD.MOV.U32 R5, RZ, RZ, R14 ;  /* 0x000000ffff057224 */ /* 0x000fce00078e000e */
[C---:B--2---:R-:W-:Y:S11]  /*1b640*/  HMMA.16816.F32.BF16 R24, R8.reuse, R4, R24 ;  /* 0x000000040818723c */ /* 0x044ff60000041818 */
[----:B------:R-:W-:Y:S11]  /*1b650*/  @!UPT UIADD3 URZ, URZ, URZ, URZ ;  /* 0x0000003f3f3ff290 */ /* 0x000ff6000fffe03f */
[----:B------:R-:W-:Y:S01]  /*1b660*/  @!UPT UIADD3 URZ, URZ, URZ, URZ ;  /* 0x0000003f3f3ff290 */ /* 0x000fe2000fffe03f */
[----:B------:R-:W-:Y:S01]  /*1b670*/  STL.64 [R1+0x310], R24 ;  /* 0x0003101801007387 */ /* 0x000fe20000100a00 */
[----:B------:R0:W-:Y:S03]  /*1b680*/  STL.64 [R1+0x318], R26 ;  /* 0x0003181a01007387 */ /* 0x0001e60000100a00 */
[----:B0-----:R-:W2:Y:S01]  /*1b690*/  LDL.LU.64 R26, [R1+0x1ae0] ;  /* 0x001ae000011a7983 */ /* 0x001ea20000300a00 */
[----:B------:R-:W2:Y:S02]  /*1b6a0*/  LDL.LU.64 R24, [R1+0x1ad8] ;  /* 0x001ad80001187983 */ /* 0x000ea40000300a00 */
[----:B------:R0:W-:Y:S02]  /*1b6b0*/  STL.64 [R1+0x1ac0], R4 ;  /* 0x001ac00401007387 */ /* 0x0001e40000100a00 */
[----:B0-----:R-:W3:Y:S01]  /*1b6c0*/  LDL.LU.64 R4, [R1+0x950] ;  /* 0x0009500001047983 */ /* 0x001ee20000300a00 */
[----:B------:R-:W3:Y:S02]  /*1b6d0*/  LDL.LU.64 R6, [R1+0x958] ;  /* 0x0009580001067983 */ /* 0x000ee40000300a00 */
[----:B---3--:R-:W-:Y:S07]  /*1b6e0*/  HMMA.16816.F32.BF16 R8, R8, R12, R4 ;  /* 0x0000000c0808723c */ /* 0x008fee0000041804 */
[----:B------:R-:W-:-:S02]  /*1b6f0*/  IMAD.MOV.U32 R5, RZ, RZ, R12 ;  /* 0x000000ffff057224 */ /* 0x000fc400078e000c */
[----:B------:R-:W-:Y:S11]  /*1b700*/  IMAD.MOV.U32 R4, RZ, RZ, R13 ;  /* 0x000000ffff047224 */ /* 0x000ff600078e000d */
[----:B------:R-:W-:Y:S03]  /*1b710*/  @!UPT UIADD3 URZ, URZ, URZ, URZ ;  /* 0x0000003f3f3ff290 */ /* 0x000fe6000fffe03f */
[----:B------:R0:W-:Y:S01]  /*1b720*/  STL.64 [R1+0x200], R8 ;  /* 0x0002000801007387 */ /* 0x0001e20000100a00 */
[----:B------:R-:W-:Y:S02]  /*1b730*/  STL.64 [R1+0x208], R10 ;  /* 0x0002080a01007387 */ /* 0x000fe40000100a00 */
[----:B------:R-:W2:Y:S02]  /*1b740*/  LDL.LU.64 R14, [R1+0x1ad0] ;  /* 0x001ad000010e7983 */ /* 0x000ea40000300a00 */
[----:B------:R-:W2:Y:S02]  /*1b750*/  LDL.LU.64 R12, [R1+0x1ac8] ;  /* 0x001ac800010c7983 */ /* 0x000ea40000300a00 */
[----:B0-----:R-:W-:Y:S02]  /*1b760*/  IMAD.MOV.U32 R8, RZ, RZ, R5 ;  /* 0x000000ffff087224 */ /* 0x001fe400078e0005 */
[----:B------:R-:W-:-:S05]  /*1b770*/  IMAD.MOV.U32 R9, RZ, RZ, R4 ;  /* 0x000000ffff097224 */ /* 0x000fca00078e0004 */
[----:B------:R-:W-:Y:S01]  /*1b780*/  STL.64 [R1+0x1ab8], R8 ;  /* 0x001ab80801007387 */ /* 0x000fe20000100a00 */
[----:B------:R-:W-:Y:S02]  /*1b790*/  IMAD.MOV.U32 R23, RZ, RZ, R16 ;  /* 0x000000ffff177224 */ /* 0x000fe400078e0010 */
[----:B------:R-:W-:Y:S01]  /*1b7a0*/  IMAD.MOV.U32 R22, RZ, RZ, R17 ;  /* 0x000000ffff167224 */ /* 0x000fe200078e0011 */
[C---:B--2---:R-:W-:Y:S11]  /*1b7b0*/  HMMA.16816.F32.BF16 R4, R12.reuse, R16, R24 ;  /* 0x000000100c04723c */ /* 0x044ff60000041818 */
[----:B------:R-:W-:Y:S11]  /*1b7c0*/  @!UPT UIADD3 URZ, URZ, URZ, URZ ;  /* 0x0000003f3f3ff290 */ /* 0x000ff6000fffe03f */
[----:B------:R-:W-:Y:S01]  /*1b7d0*/  @!UPT UIADD3 URZ, URZ, URZ, URZ ;  /* 0x0000003f3f3ff290 */ /* 0x000fe2000fffe03f */
[----:B------:R0:W-:Y:S01]  /*1b7e0*/  STL.64 [R1+0x420], R4 ;  /* 0x0004200401007387 */ /* 0x0001e20000100a00 */
[----:B------:R1:W-:Y:S03]  /*1b7f0*/  STL.64 [R1+0x428], R6 ;  /* 0x0004280601007387 */ /* 0x0003e60000100a00 */
[----:B0-----:R-:W2:Y:S01]  /*1b800*/  LDL.LU.64 R4, [R1+0x410] ;  /* 0x0004100001047983 */ /* 0x001ea20000300a00 */
[----:B-1----:R-:W2:Y:S02]  /*1b810*/  LDL.LU.64 R6, [R1+0x418] ;  /* 0x0004180001067983 */ /* 0x002ea40000300a00 */
[----:B------:R-:W3:Y:S02]  /*1b820*/  LDL.LU.64 R8, [R1+0x400] ;  /* 0x0004000001087983 */ /* 0x000ee40000300a00 */
[----:B------:R-:W3:Y:S01]  /*1b830*/  LDL.LU.64 R10, [R1+0x408] ;  /* 0x00040800010a7983 */ /* 0x000ee20000300a00 */
[----:B------:R-:W4:Y:S01]  /*1b840*/  LDL.LU.64 R16, [R1+0xaf0] ;  /* 0x000af00001107983 */ /* 0x000f220000300a00 */
[----:B------:R-:W2:Y:S03]  /*1b850*/  LDL.LU.64 R18, [R1+0xaf8] ;  /* 0x000af80001127983 */ /* 0x000ea60000300a00 */
[----:B--2---:R-:W-:Y:S01]  /*1b860*/  STL.64 [R1+0x1a70], R18 ;  /* 0x001a701201007387 */ /* 0x004fe20000100a00 */
[----:B----4-:R0:W-:Y:S03]  /*1b870*/  STL.64 [R1+0x1a68], R16 ;  /* 0x001a681001007387 */ /* 0x0101e60000100a00 */
[----:B0-----:R-:W2:Y:S01]  /*1b880*/  LDL.LU.64 R16, [R1+0xb00] ;  /* 0x000b000001107983 */ /* 0x001ea20000300a00 */
[----:B------:R-:W4:Y:S03]  /*1b890*/  LDL.LU.64 R18, [R1+0xb08] ;  /* 0x000b080001127983 */ /* 0x000f260000300a00 */
[----:B----4-:R-:W-:Y:S01]  /*1b8a0*/  STL.64 [R1+0x1a80], R18 ;  /* 0x001a801201007387 */ /* 0x010fe20000100a00 */
[----:B--2---:R0:W-:Y:S03]  /*1b8b0*/  STL.64 [R1+0x1a78], R16 ;  /* 0x001a781001007387 */ /* 0x0041e60000100a00 */
        /* <DEDUP_REMOVED lines=9> */
[----:B------:R-:W2:Y:S02]  /*1b950*/  LDL.LU.64 R18, [R1+0x918] ;  /* 0x0009180001127983 */ /* 0x000ea40000300a00 */
[----:B------:R-:W4:Y:S02]  /*1b960*/  LDL.LU.64 R24, [R1+0xab0] ;  /* 0x000ab00001187983 */ /* 0x000f240000300a00 */
[----:B------:R-:W2:Y:S01]  /*1b970*/  LDL.LU.64 R26, [R1+0xab8] ;  /* 0x000ab800011a7983 */ /* 0x000ea20000300a00 */
[C---:B------:R-:W-:Y:S01]  /*1b980*/  HMMA.16816.F32.BF16 R4, R12.reuse, R20, R4 ;  /* 0x000000140c04723c */ /* 0x040fe20000041804 */
[----:B--2---:R-:W-:Y:S01]  /*1b990*/  STL.64 [R1+0x1a38], R26 ;  /* 0x001a381a01007387 */ /* 0x004fe20000100a00 */
[----:B----4-:R0:W-:Y:S03]  /*1b9a0*/  STL.64 [R1+0x1a30], R24 ;  /* 0x001a301801007387 */ /* 0x0101e60000100a00 */
[----:B0-----:R-:W2:Y:S01]  /*1b9b0*/  LDL.LU.64 R24, [R1+0xad0] ;  /* 0x000ad00001187983 */ /* 0x001ea20000300a00 */
[----:B------:R-:W4:Y:S03]  /*1b9c0*/  LDL.LU.64 R26, [R1+0xad8] ;  /* 0x000ad800011a7983 */ /* 0x000f260000300a00 */
[----:B----4-:R-:W-:Y:S01]  /*1b9d0*/  STL.64 [R1+0x1a48], R26 ;  /* 0x001a481a01007387 */ /* 0x010fe20000100a00 */
[----:B--2---:R-:W-:Y:S11]  /*1b9e0*/  STL.64 [R1+0x1a40], R24 ;  /* 0x001a401801007387 */ /* 0x004ff60000100a00 */
[----:B------:R-:W-:Y:S02]  /*1b9f0*/  @!UPT UIADD3 URZ, URZ, URZ, URZ ;  /* 0x0000003f3f3ff290 */ /* 0x000fe4000fffe03f */
[----:B------:R0:W-:Y:S02]  /*1ba00*/  STL.64 [R1+0x410], R4 ;  /* 0x0004100401007387 */ /* 0x0001e40000100a00 */
[----:B------:R-:W-:Y:S01]  /*1ba10*/  STL.64 [R1+0x418], R6 ;  /* 0x0004180601007387 */ /* 0x000fe20000100a00 */
[----:B0-----:R-:W3:Y:S02]  /*1ba20*/  LDL.LU.64 R4, [R1+0x1ac0] ;  /* 0x001ac00001047983 */ /* 0x001ee40000300a00 */
[----:B---3--:R-:W-:Y:S11]  /*1ba30*/  HMMA.16816.F32.BF16 R8, R12, R4, R8 ;  /* 0x000000040c08723c */ /* 0x008ff60000041808 */
[----:B------:R-:W-:Y:S11]  /*1ba40*/  @!UPT UIADD3 URZ, URZ, URZ, URZ ;  /* 0x0000003f3f3ff290 */ /* 0x000ff6000fffe03f */
[----:B------:R-:W-:Y:S01]  /*1ba50*/  @!UPT UIADD3 URZ, URZ, URZ, URZ ;  /* 0x0000003f3f3ff290 */ /* 0x000fe2000fffe03f */
[----:B------:R0:W-:Y:S01]  /*1ba60*/  STL.64 [R1+0x400], R8 ;  /* 0x0004000801007387 */ /* 0x0001e20000100a00 */
[----:B------:R-:W-:Y:S03]  /*1ba70*/  STL [R1+0x408], R10 ;  /* 0x0004080a01007387 */ /* 0x000fe60000100800 */
[----:B0-----:R-:W2:Y:S01]  /*1ba80*/  LDL.LU.64 R8, [R1+0x1ab8] ;  /* 0x001ab80001087983 */ /* 0x001ea20000300a00 */
[----:B------:R-:W-:-:S05]  /*1ba90*/  IMAD.MOV.U32 R28, RZ, RZ, R11 ;  /* 0x000000ffff1c7224 */ /* 0x000fca00078e000b */
[----:B------:R-:W-:Y:S01]  /*1baa0*/  STL [R1+0x1274], R28 ;  /* 0x0012741c01007387 */ /* 0x000fe20000100800 */
[----:B--2---:R-:W-:Y:S03]  /*1bab0*/  HMMA.16816.F32.BF16 R12, R12, R8, R16 ;  /* 0x000000080c0c723c */ /* 0x004fe60000041810 */
[----:B------:R-:W2:Y:S01]  /*1bac0*/  LDL.LU.64 R18, [R1+0x1ab0] ;  /* 0x001ab00001127983 */ /* 0x000ea20000300a00 */
[----:B------:R-:W2:Y:S02]  /*1bad0*/  LDL.LU.64 R16, [R1+0x1aa8] ;  /* 0x001aa80001107983 */ /* 0x000ea40000300a00 */
[----:B------:R-:W-:Y:S02]  /*1bae0*/  IMAD.MOV.U32 R24, RZ, RZ, R23 ;  /* 0x000000ffff187224 */ /* 0x000fe400078e0017 */
[----:B------:R-:W-:Y:S11]  /*1baf0*/  IMAD.MOV.U32 R25, RZ, RZ, R22 ;  /* 0x000000ffff197224 */ /* 0x000ff600078e0016 */
[----:B------:R-:W-:Y:S04]  /*1bb00*/  @!UPT UIADD3 URZ, URZ, URZ, URZ ;  /* 0x0000003f3f3ff290 */ /* 0x000fe8000fffe03f */
[----:B------:R0:W-:Y:S01]  /*1bb10*/  STL.64 [R1+0x300], R12 ;  /* 0x0003000c01007387 */ /* 0x0001e20000100a00 */
[----:B------:R1:W-:Y:S02]  /*1bb20*/  STL.64 [R1+0x308], R14 ;  /* 0x0003080e01007387 */ /* 0x0003e40000100a00 */
[----:B0-----:R-:W-:Y:S02]  /*1bb30*/  IMAD.MOV.U32 R12, RZ, RZ, R0 ;  /* 0x000000ffff0c7224 */ /* 0x001fe400078e0000 */
[----:B------:R-:W-:Y:S02]  /*1bb40*/  IMAD.MOV.U32 R13, RZ, RZ, R2 ;  /* 0x000000ffff0d7224 */ /* 0x000fe400078e0002 */
[----:B-1----:R-:W-:Y:S02]  /*1bb50*/  IMAD.MOV.U32 R14, RZ, RZ, R3 ;  /* 0x000000ffff0e7224 */ /* 0x002fe400078e0003 */
[----:B------:R-:W-:Y:S01]  /*1bb60*/  IMAD.MOV.U32 R15, RZ, RZ, R29 ;  /* 0x000000ffff0f7224 */ /* 0x000fe200078e001d */
[----:B------:R-:W3:Y:S01]  /*1bb70*/  LDL.LU R0, [R1+0x1aa4] ;  /* 0x001aa40001007983 */ /* 0x000ee20000300800 */
[----:B------:R-:W4:Y:S02]  /*1bb80*/  LDL.LU R2, [R1+0x1aa0] ;  /* 0x001aa00001027983 */ /* 0x000f240000300800 */
[----:B------:R-:W3:Y:S02]  /*1bb90*/  LDL.LU R3, [R1+0x1a9c] ;  /* 0x001a9c0001037983 */ /* 0x000ee40000300800 */
[----:B------:R-:W3:Y:S01]  /*1bba0*/  LDL.LU R29, [R1+0x1a98] ;  /* 0x001a9800011d7983 */ /* 0x000ee20000300800 */
[C---:B--2---:R-:W-:Y:S11]  /*1bbb0*/  HMMA.16816.F32.BF16 R16, R12.reuse, R24, R16 ;  /* 0x000000180c10723c */ /* 0x044ff60000041810 */
[----:B------:R-:W-:Y:S11]  /*1bbc0*/  @!UPT UIADD3 URZ, URZ, URZ, URZ ;  /* 0x0000003f3f3ff290 */ /* 0x000ff6000fffe03f */
[----:B------:R-:W-:Y:S01]  /*1bbd0*/  @!UPT UIADD3 URZ, URZ, URZ, URZ ;  /* 0x0000003f3f3ff290 */ /* 0x000fe2000fffe03f */
[----:B------:R-:W-:Y:S01]  /*1bbe0*/  STL.64 [R1+0x120], R16 ;  /* 0x0001201001007387 */ /* 0x000fe20000100a00 */
[----:B------:R0:W-:Y:S03]  /*1bbf0*/  STL.64 [R1+0x128], R18 ;  /* 0x0001281201007387 */ /* 0x0001e60000100a00 */
[----:B0-----:R-:W2:Y:S01]  /*1bc00*/  LDL.LU.64 R18, [R1+0x1a90] ;  /* 0x001a900001127983 */ /* 0x001ea20000300a00 */
[----:B------:R-:W2:Y:S02]  /*1bc10*/  LDL.LU.64 R16, [R1+0x1a88] ;  /* 0x001a880001107983 */ /* 0x000ea40000300a00 */
        /* <DEDUP_REMOVED lines=9> */
[----:B------:R-:W3:Y:S01]  /*1bcb0*/  LDL.LU.64 R22, [R1+0xae8] ;  /* 0x000ae80001167983 */ /* 0x000ee20000300a00 */
[C---:B--2---:R-:W-:Y:S11]  /*1bcc0*/  HMMA.16816.F32.BF16 R16, R12.reuse, R4, R16 ;  /* 0x000000040c10723c */ /* 0x044ff60000041810 */
[----:B------:R-:W-:Y:S11]  /*1bcd0*/  @!UPT UIADD3 URZ, URZ, URZ, URZ ;  /* 0x0000003f3f3ff290 */ /* 0x000ff6000fffe03f */
[----:B------:R-:W-:Y:S01]  /*1bce0*/  @!UPT UIADD3 URZ, URZ, URZ, URZ ;  /* 0x0000003f3f3ff290 */ /* 0x000fe2000fffe03f */
[----:B------:R-:W-:Y:S01]  /*1bcf0*/  STL.64 [R1+0x10], R16 ;  /* 0x0000101001007387 */ /* 0x000fe20000100a00 */
[----:B------:R0:W-:Y:S03]  /*1bd00*/  STL.64 [R1+0x18], R18 ;  /* 0x0000181201007387 */ /* 0x0001e60000100a00 */
[----:B0-----:R-:W2:Y:S01]  /*1bd10*/  LDL.LU.64 R18, [R1+0x1a70] ;  /* 0x001a700001127983 */ /* 0x001ea20000300a00 */
[----:B------:R-:W2:Y:S02]  /*1bd20*/  LDL.LU.64 R16, [R1+0x1a68] ;  /* 0x001a680001107983 */ /* 0x000ea40000300a00 */
[----:B--2---:R-:W-:Y:S01]  /*1bd30*/  HMMA.16816.F32.BF16 R12, R12, R8, R16 ;  /* 0x000000080c0c723c */ /* 0x004fe20000041810 */
[----:B------:R-:W3:Y:S01]  /*1bd40*/  LDL.LU.64 R18, [R1+0x1a60] ;  /* 0x001a600001127983 */ /* 0x000ee20000300a00 */
[----:B------:R-:W3:Y:S11]  /*1bd50*/  LDL.LU.64 R16, [R1+0x1a58] ;  /* 0x001a580001107983 */ /* 0x000ef60000300a00 */
[----:B------:R-:W-:Y:S10]  /*1bd60*/  @!UPT UIADD3 URZ, URZ, URZ, URZ ;  /* 0x0000003f3f3ff290 */ /* 0x000ff4000fffe03f */
[----:B------:R-:W-:Y:S01]  /*1bd70*/  STL.64 [R1+0x1788], R14 ;  /* 0x0017880e01007387 */ /* 0x000fe20000100a00 */
[----:B------:R0:W-:Y:S03]  /*1bd80*/  STL.64 [R1+0x1780], R12 ;  /* 0x0017800c01007387 */ /* 0x0001e60000100a00 */
[----:B0-----:R-:W2:Y:S01]  /*1bd90*/  LDL.LU.64 R12, [R1+0xac0] ;  /* 0x000ac000010c7983 */ /* 0x001ea20000300a00 */
[----:B------:R-:W2:Y:S01]  /*1bda0*/  LDL.LU.64 R14, [R1+0xac8] ;  /* 0x000ac800010e7983 */ /* 0x000ea20000300a00 */
[C---:B---3--:R-:W-:Y:S02]  /*1bdb0*/  HMMA.16816.F32.BF16 R24, R16.reuse, R24, R20 ;  /* 0x000000181018723c */ /* 0x048fe40000041814 */
[----:B------:R-:W3:Y:S11]  /*1bdc0*/  LDL.LU.64 R20, [R1+0x1a50] ;  /* 0x001a500001147983 */ /* 0x000ef60000300a00 */
[----:B------:R-:W-:Y:S10]  /*1bdd0*/  @!UPT UIADD3 URZ, URZ, URZ, URZ ;  /* 0x0000003f3f3ff290 */ /* 0x000ff4000fffe03f */
[----:B------:R-:W-:Y:S01]  /*1bde0*/  STL.64 [R1+0x150], R24 ;  /* 0x0001501801007387 */ /* 0x000fe20000100a00 */
[----:B------:R0:W-:Y:S03]  /*1bdf0*/  STL.64 [R1+0x158], R26 ;  /* 0x0001581a01007387 */ /* 0x0001e60000100a00 */
[----:B0-----:R-:W3:Y:S01]  /*1be00*/  LDL.LU.64 R26, [R1+0x1a48] ;  /* 0x001a4800011a7983 */ /* 0x001ee20000300a00 */
[----:B------:R-:W3:Y:S02]  /*1be10*/  LDL.LU.64 R24, [R1+0x1a40] ;  /* 0x001a400001187983 */ /* 0x000ee40000300a00 */
[C---:B---3--:R-:W-:Y:S11]  /*1be20*/  HMMA.16816.F32.BF16 R24, R16.reuse, R20, R24 ;  /* 0x000000141018723c */ /* 0x048ff60000041818 */
[----:B------:R-:W-:Y:S11]  /*1be30*/  @!UPT UIADD3 URZ, URZ, URZ, URZ ;  /* 0x0000003f3f3ff290 */ /* 0x000ff6000fffe03f */
[----:B------:R-:W-:Y:S01]  /*1be40*/  @!UPT UIADD3 URZ, URZ, URZ, URZ ;  /* 0x0000003f3f3ff290 */ /* 0x000fe2000fffe03f */
[----:B------:R-:W-:Y:S01]  /*1be50*/  STL.64 [R1+0x140], R24 ;  /* 0x0001401801007387 */ /* 0x000fe20000100a00 */
[----:B------:R0:W-:Y:S03]  /*1be60*/  STL.64 [R1+0x148], R26 ;  /* 0x0001481a01007387 */ /* 0x0001e60000100a00 */
[----:B0-----:R-:W3:Y:S01]  /*1be70*/  LDL.LU.64 R26, [R1+0x1a38] ;  /* 0x001a3800011a7983 */ /* 0x001ee20000300a00 */
[----:B------:R-:W3:Y:S01]  /*1be80*/  LDL.LU.64 R24, [R1+0x1a30] ;  /* 0x001a300001187983 */ /* 0x000ee20000300a00 */
[C---:B--2---:R-:W-:Y:S01]  /*1be90*/  HMMA.16816.F32.BF16 R12, R16.reuse, R4, R12 ;  /* 0x00000004100c723c */ /* 0x044fe2000004180c */
[----:B------:R-:W-:Y:S02]  /*1bea0*/  IMAD.MOV.U32 R7, RZ, RZ, R20 ;  /* 0x000000ffff077224 */ /* 0x000fe400078e0014 */
[----:B------:R-:W-:Y:S01]  /*1beb0*/  IMAD.MOV.U32 R6, RZ, RZ, R21 ;  /* 0x000000ffff067224 */ /* 0x000fe200078e0015 */
[----:B------:R-:W2:Y:S01]  /*1bec0*/  LDL.LU.64 R22, [R1+0x1a28] ;  /* 0x001a280001167983 */ /* 0x000ea20000300a00 */
[----:B------:R-:W2:Y:S02]  /*1bed0*/  LDL.LU.64 R20, [R1+0x1a20] ;  /* 0x001a200001147983 */ /* 0x000ea40000300a00 */
[----:B------:R0:W-:Y:S11]  /*1bee0*/  STL.64 [R1+0x19f8], R8 ;  /* 0x0019f80801007387 */ /* 0x0001f60000100a00 */
[----:B------:R-:W-:Y:S05]  /*1bef0*/  @!UPT UIADD3 URZ, URZ, URZ, URZ ;  /* 0x0000003f3f3ff290 */ /* 0x000fea000fffe03f */
[----:B------:R-:W-:Y:S01]  /*1bf00*/  STL.64 [R1], R12 ;  /* 0x0000000c01007387 */ /* 0x000fe20000100a00 */
[----:B------:R-:W-:Y:S01]  /*1bf10*/  STL.64 [R1+0x8], R14 ;  /* 0x0000080e01007387 */ /* 0x000fe20000100a00 */
[----:B---3--:R-:W-:Y:S02]  /*1bf20*/  HMMA.16816.F32.BF16 R16, R16, R8, R24 ;  /* 0x000000081010723c */ /* 0x008fe40000041818 */
[----:B0-----:R-:W3:Y:S01]  /*1bf30*/  LDL.LU.64 R8, [R1+0xa80] ;  /* 0x000a800001087983 */ /* 0x001ee20000300a00 */
[----:B------:R-:W2:Y:S03]  /*1bf40*/  LDL.LU.64 R10, [R1+0xa88] ;  /* 0x000a8800010a7983 */ /* 0x000ea60000300a00 */
[----:B--2---:R-:W-:Y:S01]  /*1bf50*/  STL.64 [R1+0x1a08], R10 ;  /* 0x001a080a01007387 */ /* 0x004fe20000100a00 */
[----:B---3--:R0:W-:Y:S03]  /*1bf60*/  STL.64 [R1+0x1a00], R8 ;  /* 0x001a000801007387 */ /* 0x0081e60000100a00 */
[----:B0-----:R-:W2:Y:S01]  /*1bf70*/  LDL.LU.64 R8, [R1+0xa90] ;  /* 0x000a900001087983 */ /* 0x001ea20000300a00 */
[----:B------:R-:W2:Y:S02]  /*1bf80*/  LDL.LU.64 R10, [R1+0xa98] ;  /* 0x000a9800010a7983 */ /* 0x000ea40000300a00 */
[----:B------:R-:W3:Y:S02]  /*1bf90*/  LDL.LU.64 R24, [R1+0xa70] ;  /* 0x000a700001187983 */ /* 0x000ee40000300a00 */
[----:B------:R-:W2:Y:S02]  /*1bfa0*/  LDL.LU.64 R26, [R1+0xa78] ;  /* 0x000a7800011a7983 */ /* 0x000ea40000300a00 */
[----:B--2---:R-:W-:Y:S01]  /*1bfb0*/  STL.64 [R1+0x1a18], R26 ;  /* 0x001a181a01007387 */ /* 0x004fe20000100a00 */
[----:B---3--:R0:W-:Y:S03]  /*1bfc0*/  STL.64 [R1+0x1a10], R24 ;  /* 0x001a101801007387 */ /* 0x0081e60000100a00 */
[----:B0-----:R-:W2:Y:S02]  /*1bfd0*/  LDL.LU.64 R24, [R1+0x1b0] ;  /* 0x0001b00001187983 */ /* 0x001ea40000300a00 */
[----:B------:R0:W-:Y:S02]  /*1bfe0*/  STL.64 [R1+0x1568], R18 ;  /* 0x0015681201007387 */ /* 0x0001e40000100a00 */
[----:B------:R1:W-:Y:S01]  /*1bff0*/  STL.64 [R1+0x1560], R16 ;  /* 0x0015601001007387 */ /* 0x0003e20000100a00 */
[----:B0-----:R-:W3:Y:S04]  /*1c000*/  LDL R18, [R1+0x108] ;  /* 0x0001080001127983 */ /* 0x001ee80000100800 */
[----:B------:R-:W3:Y:S01]  /*1c010*/  LDL R19, [R1+0x10c] ;  /* 0x00010c0001137983 */ /* 0x000ee20000100800 */
[----:B------:R-:W-:-:S02]  /*1c020*/  IMAD.MOV.U32 R14, RZ, RZ, R29 ;  /* 0x000000ffff0e7224 */ /* 0x000fc400078e001d */
[----:B------:R-:W-:Y:S02]  /*1c030*/  IMAD.MOV.U32 R15, RZ, RZ, R3 ;  /* 0x000000ffff0f7224 */ /* 0x000fe400078e0003 */
[----:B-1----:R-:W-:Y:S01]  /*1c040*/  IMAD.MOV.U32 R17, RZ, RZ, R6 ;  /* 0x000000ffff117224 */ /* 0x002fe200078e0006 */
[----:B--2---:R-:W-:Y:S01]  /*1c050*/  HMMA.16816.F32.BF16 R8, R20, R24, R8 ;  /* 0x000000181408723c */ /* 0x004fe20000041808 */
[----:B------:R-:W-:Y:S02]  /*1c060*/  IMAD.MOV.U32 R6, RZ, RZ, R24 ;  /* 0x000000ffff067224 */ /* 0x000fe400078e0018 */
[----:B------:R-:W-:Y:S01]  /*1c070*/  IMAD.MOV.U32 R3, RZ, RZ, R25 ;  /* 0x000000ffff037224 */ /* 0x000fe200078e0019 */
[----:B---3--:R-:W-:Y:S01]  /*1c080*/  STL.64 [R1+0x19c0], R18 ;  /* 0x0019c01201007387 */ /* 0x008fe20000100a00 */
[----:B------:R0:W-:Y:S02]  /*1c090*/  STL.64 [R1+0x19a0], R14 ;  /* 0x0019a00e01007387 */ /* 0x0001e40000100a00 */
[----:B------:R-:W2:Y:S01]  /*1c0a0*/  LDL.LU.64 R12, [R1+0xa20] ;  /* 0x000a2000010c7983 */ /* 0x000ea20000300a00 */
[----:B0-----:R-:W2:Y:S01]  /*1c0b0*/  LDL.LU.64 R14, [R1+0xa28] ;  /* 0x000a2800010e7983 */ /* 0x001ea20000300a00 */
[----:B------:R-:W3:Y:S02]  /*1c0c0*/  LDL.LU.64 R26, [R1+0x1a18] ;  /* 0x001a1800011a7983 */ /* 0x000ee40000300a00 */
[----:B------:R-:W3:Y:S11]  /*1c0d0*/  LDL.LU.64 R24, [R1+0x1a10] ;  /* 0x001a100001187983 */ /* 0x000ef60000300a00 */
[----:B------:R-:W-:Y:S01]  /*1c0e0*/  @!UPT UIADD3 URZ, URZ, URZ, URZ ;  /* 0x0000003f3f3ff290 */ /* 0x000fe2000fffe03f */
[----:B------:R-:W-:Y:S01]  /*1c0f0*/  STL.64 [R1+0x180], R8 ;  /* 0x0001800801007387 */ /* 0x000fe20000100a00 */
[----:B------:R0:W-:Y:S01]  /*1c100*/  STL [R1+0x188], R10 ;  /* 0x0001880a01007387 */ /* 0x0001e20000100800 */
[----:B------:R-:W-:-:S03]  /*1c110*/  IMAD.MOV.U32 R28, RZ, RZ, R11 ;  /* 0x000000ffff1c7224 */ /* 0x000fc600078e000b */
[----:B0-----:R-:W2:Y:S01]  /*1c120*/  LDL.LU.64 R10, [R1+0x1a08] ;  /* 0x001a0800010a7983 */ /* 0x001ea20000300a00 */
[----:B------:R-:W2:Y:S02]  /*1c130*/  LDL.LU.64 R8, [R1+0x1a00] ;  /* 0x001a000001087983 */ /* 0x000ea40000300a00 */
[----:B------:R-:W-:Y:S02]  /*1c140*/  IMAD.MOV.U32 R16, RZ, RZ, R7 ;  /* 0x000000ffff107224 */ /* 0x000fe400078e0007 */
[----:B------:R-:W-:Y:S01]  /*1c150*/  STL [R1+0x14e0], R28 ;  /* 0x0014e01c01007387 */ /* 0x000fe20000100800 */
[C---:B---3--:R-:W-:Y:S08]  /*1c160*/  HMMA.16816.F32.BF16 R24, R20.reuse, R4, R24 ;  /* 0x000000041418723c */ /* 0x048ff00000041818 */
[C---:B--2---:R-:W-:Y:S11]  /*1c170*/  HMMA.16816.F32.BF16 R8, R20.reuse, R16, R8 ;  /* 0x000000101408723c */ /* 0x044ff60000041808 */
[----:B------:R-:W-:Y:S11]  /*1c180*/  @!UPT UIADD3 URZ, URZ, URZ, URZ ;  /* 0x0000003f3f3ff290 */ /* 0x000ff6000fffe03f */
[----:B------:R-:W-:Y:S01]  /*1c190*/  @!UPT UIADD3 URZ, URZ, URZ, URZ ;  /* 0x0000003f3f3ff290 */ /* 0x000fe2000fffe03f */
[----:B------:R0:W-:Y:S01]  /*1c1a0*/  STL.64 [R1+0x170], R8 ;  /* 0x0001700801007387 */ /* 0x0001e20000100a00 */
[----:B------:R-:W-:Y:S03]  /*1c1b0*/  STL.64 [R1+0x178], R10 ;  /* 0x0001780a01007387 */ /* 0x000fe60000100a00 */
[----:B0-----:R-:W2:Y:S01]  /*1c1c0*/  LDL.LU.64 R8, [R1+0x19f8] ;  /* 0x0019f80001087983 */ /* 0x001ea20000300a00 */
[----:B------:R-:W-:Y:S02]  /*1c1d0*/  STL.64 [R1+0x19d0], R16 ;  /* 0x0019d01001007387 */ /* 0x000fe40000100a00 */
[----:B------:R-:W-:Y:S02]  /*1c1e0*/  STL.64 [R1+0x160], R24 ;  /* 0x0001601801007387 */ /* 0x000fe40000100a00 */
[----:B------:R0:W-:Y:S02]  /*1c1f0*/  STL.64 [R1+0x168], R26 ;  /* 0x0001681a01007387 */ /* 0x0001e40000100a00 */
[----:B0-----:R-:W3:Y:S01]  /*1c200*/  LDL.LU.64 R26, [R1+0x19f0] ;  /* 0x0019f000011a7983 */ /* 0x001ee20000300a00 */
[----:B------:R-:W3:Y:S02]  /*1c210*/  LDL.LU.64 R24, [R1+0x19e8] ;  /* 0x0019e80001187983 */ /* 0x000ee40000300a00 */
[----:B------:R0:W-:Y:S02]  /*1c220*/  STL.64 [R1+0x19c8], R4 ;  /* 0x0019c80401007387 */ /* 0x0001e40000100a00 */
[----:B------:R-:W-:Y:S01]  /*1c230*/  IMAD.MOV.U32 R16, RZ, RZ, R6 ;  /* 0x000000ffff107224 */ /* 0x000fe200078e0006 */
[----:B0-----:R-:W2:Y:S01]  /*1c240*/  LDL.LU.64 R4, [R1+0x8a0] ;  /* 0x0008a00001047983 */ /* 0x001ea20000300a00 */
[----:B------:R-:W2:Y:S02]  /*1c250*/  LDL.LU.64 R6, [R1+0x8a8] ;  /* 0x0008a80001067983 */ /* 0x000ea40000300a00 */
[----:B------:R-:W-:Y:S01]  /*1c260*/  IMAD.MOV.U32 R17, RZ, RZ, R3 ;  /* 0x000000ffff117224 */ /* 0x000fe200078e0003 */
[----:B--2---:R-:W-:Y:S01]  /*1c270*/  STL.64 [R1+0x19e0], R6 ;  /* 0x0019e00601007387 */ /* 0x004fe20000100a00 */
[----:B------:R0:W-:Y:S03]  /*1c280*/  STL.64 [R1+0x19d8], R4 ;  /* 0x0019d80401007387 */ /* 0x0001e60000100a00 */
[----:B0-----:R-:W3:Y:S01]  /*1c290*/  LDL.LU.64 R4, [R1+0x8b0] ;  /* 0x0008b00001047983 */ /* 0x001ee20000300a00 */
[----:B------:R-:W3:Y:S01]  /*1c2a0*/  LDL.LU.64 R6, [R1+0x8b8] ;  /* 0x0008b80001067983 */ /* 0x000ee20000300a00 */
[----:B------:R-:W-:Y:S01]  /*1c2b0*/  HMMA.16816.F32.BF16 R20, R20, R8, R12 ;  /* 0x000000081414723c */ /* 0x000fe2000004180c */
[----:B------:R-:W2:Y:S01]  /*1c2c0*/  LDL.LU.64 R12, [R1+0x130] ;  /* 0x00013000010c7983 */ /* 0x000ea20000300a00 */
[----:B------:R-:W2:Y:S11]  /*1c2d0*/  LDL.LU.64 R14, [R1+0x138] ;  /* 0x00013800010e7983 */ /* 0x000eb60000300a00 */
[----:B------:R-:W-:Y:S10]  /*1c2e0*/  @!UPT UIADD3 URZ, URZ, URZ, URZ ;  /* 0x0000003f3f3ff290 */ /* 0x000ff4000fffe03f */
[----:B------:R4:W-:Y:S01]  /*1c2f0*/  STL.64 [R1+0x1348], R22 ;  /* 0x0013481601007387 */ /* 0x0009e20000100a00 */
[----:B------:R0:W-:Y:S02]  /*1c300*/  STL.64 [R1+0x1340], R20 ;  /* 0x0013401401007387 */ /* 0x0001e40000100a00 */
[----:B----4-:R-:W-:Y:S02]  /*1c310*/  IMAD.MOV.U32 R22, RZ, RZ, R2 ;  /* 0x000000ffff167224 */ /* 0x010fe400078e0002 */
[----:B------:R-:W-:-:S05]  /*1c320*/  IMAD.MOV.U32 R23, RZ, RZ, R0 ;  /* 0x000000ffff177224 */ /* 0x000fca00078e0000 */
[----:B------:R1:W-:Y:S01]  /*1c330*/  STL.64 [R1+0x1988], R22 ;  /* 0x0019881601007387 */ /* 0x0003e20000100a00 */
[----:B0-----:R-:W4:Y:S03]  /*1c340*/  LDL.LU.64 R20, [R1+0x890] ;  /* 0x0008900001147983 */ /* 0x001f260000300a00 */
[----:B-1----:R-:W4:Y:S01]  /*1c350*/  LDL.LU.64 R22, [R1+0x898] ;  /* 0x0008980001167983 */ /* 0x002f220000300a00 */
[C---:B---3--:R-:W-:Y:S03]  /*1c360*/  HMMA.16816.F32.BF16 R16, R24.reuse, R16, R4 ;  /* 0x000000101810723c */ /* 0x048fe60000041804 */
[----:B------:R-:W3:Y:S01]  /*1c370*/  LDL.LU.64 R6, [R1+0x19e0] ;  /* 0x0019e00001067983 */ /* 0x000ee20000300a00 */
[----:B------:R-:W3:Y:S11]  /*1c380*/  LDL.LU.64 R4, [R1+0x19d8] ;  /* 0x0019d80001047983 */ /* 0x000ef60000300a00 */
[----:B------:R-:W-:Y:S08]  /*1c390*/  @!UPT UIADD3 URZ, URZ, URZ, URZ ;  /* 0x0000003f3f3ff290 */ /* 0x000ff0000fffe03f */
[----:B------:R0:W-:Y:S01]  /*1c3a0*/  STL.64 [R1+0x8b0], R16 ;  /* 0x0008b01001007387 */ /* 0x0001e20000100a00 */
[----:B------:R3:W-:Y:S03]  /*1c3b0*/  STL.64 [R1+0x8b8], R18 ;  /* 0x0008b81201007387 */ /* 0x0007e60000100a00 */
[----:B0-----:R-:W3:Y:S02]  /*1c3c0*/  LDL.LU.64 R16, [R1+0x19d0] ;  /* 0x0019d00001107983 */ /* 0x001ee40000300a00 */
[C---:B---3--:R-:W-:Y:S02]  /*1c3d0*/  HMMA.16816.F32.BF16 R16, R24.reuse, R16, R4 ;  /* 0x000000101810723c */ /* 0x048fe40000041804 */
[----:B------:R-:W4:Y:S11]  /*1c3e0*/  LDL.LU.64 R4, [R1+0x19c8] ;  /* 0x0019c80001047983 */ /* 0x000f360000300a00 */
[----:B------:R-:W-:Y:S10]  /*1c3f0*/  @!UPT UIADD3 URZ, URZ, URZ, URZ ;  /* 0x0000003f3f3ff290 */ /* 0x000ff4000fffe03f */
[----:B------:R-:W-:Y:S01]  /*1c400*/  STL.64 [R1+0x8a0], R16 ;  /* 0x0008a01001007387 */ /* 0x000fe20000100a00 */
[----:B------:R0:W-:Y:S03]  /*1c410*/  STL.64 [R1+0x8a8], R18 ;  /* 0x0008a81201007387 */ /* 0x0001e60000100a00 */
[----:B0-----:R-:W3:Y:S01]  /*1c420*/  LDL.LU.64 R18, [R1+0x19c0] ;  /* 0x0019c00001127983 */ /* 0x001ee20000300a00 */
[C---:B----4-:R-:W-:Y:S08]  /*1c430*/  HMMA.16816.F32.BF16 R4, R24.reuse, R4, R20 ;  /* 0x000000041804723c */ /* 0x050ff00000041814 */
[----:B--2---:R-:W-:Y:S11]  /*1c440*/  HMMA.16816.F32.BF16 R24, R24, R8, R12 ;  /* 0x000000081818723c */ /* 0x004ff6000004180c */
[----:B------:R-:W-:Y:S05]  /*1c450*/  @!UPT UIADD3 URZ, URZ, URZ, URZ ;  /* 0x0000003f3f3ff290 */ /* 0x000fea000fffe03f */
[----:B------:R-:W-:Y:S02]  /*1c460*/  IMAD.MOV.U32 R0, RZ, RZ, R6 ;  /* 0x000000ffff007224 */ /* 0x000fe400078e0006 */
[----:B------:R-:W-:Y:S02]  /*1c470*/  IMAD.MOV.U32 R3, RZ, RZ, R5 ;  /* 0x000000ffff037224 */ /* 0x000fe400078e0005 */
[----:B------:R-:W-:Y:S02]  /*1c480*/  IMAD.MOV.U32 R29, RZ, RZ, R4 ;  /* 0x000000ffff1d7224 */ /* 0x000fe400078e0004 */
[----:B------:R-:W-:Y:S01]  /*1c490*/  IMAD.MOV.U32 R2, RZ, RZ, R7 ;  /* 0x000000ffff027224 */ /* 0x000fe200078e0007 */
[----:B------:R-:W-:Y:S01]  /*1c4a0*/  STL [R1+0x1130], R0 ;  /* 0x0011300001007387 */ /* 0x000fe20000100800 */
[----:B------:R-:W-:Y:S02]  /*1c4b0*/  STL [R1+0x112c], R3 ;  /* 0x00112c0301007387 */ /* 0x000fe40000100800 */
[----:B------:R-:W-:Y:S02]  /*1c4c0*/  STL [R1+0x1128], R29 ;  /* 0x0011281d01007387 */ /* 0x000fe40000100800 */
[----:B------:R-:W-:Y:S01]  /*1c4d0*/  STL [R1+0x10dc], R2 ;  /* 0x0010dc0201007387 */ /* 0x000fe20000100800 */
[----:B------:R0:W-:Y:S01]  /*1c4e0*/  STL.64 [R1+0x10a8], R26 ;  /* 0x0010a81a01007387 */ /* 0x0001e20000100a00 */
[----:B------:R-:W-:Y:S03]  /*1c4f0*/  STL.64 [R1+0x10a0], R24 ;  /* 0x0010a01801007387 */ /* 0x000fe60000100a00 */
[----:B0-----:R-:W2:Y:S01]  /*1c500*/  LDL.LU R26, [R1+0x38] ;  /* 0x00003800011a7983 */ /* 0x001ea20000300800 */
[----:B------:R-:W2:Y:S03]  /*1c510*/  LDL.LU R27, [R1+0x3c] ;  /* 0x00003c00011b7983 */ /* 0x000ea60000300800 */
[----:B--2---:R-:W-:Y:S01]  /*1c520*/  STL.64 [R1+0x1910], R26 ;  /* 0x0019101a01007387 */ /* 0x004fe20000100a00 */
[----:B------:R-:W2:Y:S03]  /*1c530*/  LDL.64 R14, [R1+0xf8] ;  /* 0x0000f800010e7983 */ /* 0x000ea60000100a00 */
[----:B--2---:R0:W-:Y:S01]  /*1c540*/  STL.64 [R1+0x19b8], R14 ;  /* 0x0019b80e01007387 */ /* 0x0041e20000100a00 */
[----:B------:R-:W2:Y:S02]  /*1c550*/  LDL.LU R20, [R1+0x3b0] ;  /* 0x0003b00001147983 */ /* 0x000ea40000300800 */
[----:B------:R-:W2:Y:S02]  /*1c560*/  LDL.LU R21, [R1+0x3b4] ;  /* 0x0003b40001157983 */ /* 0x000ea40000300800 */
[----:B------:R-:W4:Y:S01]  /*1c570*/  LDL.LU R22, [R1+0x3b8] ;  /* 0x0003b80001167983 */ /* 0x000f220000300800 */
[----:B------:R-:W4:Y:S01]  /*1c580*/  LDL.LU R23, [R1+0x3bc] ;  /* 0x0003bc0001177983 */ /* 0x000f220000300800 */
[----:B------:R-:W3:Y:S02]  /*1c590*/  LDL.LU R12, [R1+0x3e0] ;  /* 0x0003e000010c7983 */ /* 0x000ee40000300800 */
[----:B------:R-:W3:Y:S01]  /*1c5a0*/  LDL.LU R13, [R1+0x3e4] ;  /* 0x0003e400010d7983 */ /* 0x000ee20000300800 */
[----:B0-----:R-:W3:Y:S01]  /*1c5b0*/  LDL.LU R14, [R1+0x3e8] ;  /* 0x0003e800010e7983 */ /* 0x001ee20000300800 */
[----:B------:R-:W3:Y:S03]  /*1c5c0*/  LDL.LU R15, [R1+0x3ec] ;  /* 0x0003ec00010f7983 */ /* 0x000ee60000300800 */
[----:B----4-:R-:W-:Y:S01]  /*1c5d0*/  STL.64 [R1+0x1998], R22 ;  /* 0x0019981601007387 */ /* 0x010fe20000100a00 */
[----:B--2---:R0:W-:Y:S03]  /*1c5e0*/  STL.64 [R1+0x1990], R20 ;  /* 0x0019901401007387 */ /* 0x0041e60000100a00 */
[----:B0-----:R-:W2:Y:S01]  /*1c5f0*/  LDL.LU R20, [R1+0x3c0] ;  /* 0x0003c00001147983 */ /* 0x001ea20000300800 */
[----:B------:R-:W2:Y:S02]  /*1c600*/  LDL.LU R21, [R1+0x3c4] ;  /* 0x0003c40001157983 */ /* 0x000ea40000300800 */
[----:B------:R-:W4:Y:S02]  /*1c610*/  LDL.LU R22, [R1+0x3c8] ;  /* 0x0003c80001167983 */ /* 0x000f240000300800 */
[----:B------:R-:W4:Y:S02]  /*1c620*/  LDL.LU R23, [R1+0x3cc] ;  /* 0x0003cc0001177983 */ /* 0x000f240000300800 */
[----:B----4-:R-:W-:Y:S01]  /*1c630*/  STL.64 [R1+0x19b0], R22 ;  /* 0x0019b01601007387 */ /* 0x010fe20000100a00 */
[----:B--2---:R0:W-:Y:S03]  /*1c640*/  STL.64 [R1+0x19a8], R20 ;  /* 0x0019a81401007387 */ /* 0x0041e60000100a00 */
[----:B0-----:R-:W2:Y:S01]  /*1c650*/  LDL.LU R20, [R1+0x3d0] ;  /* 0x0003d00001147983 */ /* 0x001ea20000300800 */
[----:B------:R-:W2:Y:S02]  /*1c660*/  LDL.LU R21, [R1+0x3d4] ;  /* 0x0003d40001157983 */ /* 0x000ea40000300800 */
[----:B------:R-:W2:Y:S02]  /*1c670*/  LDL.LU R22, [R1+0x3d8] ;  /* 0x0003d80001167983 */ /* 0x000ea40000300800 */
[----:B------:R-:W2:Y:S01]  /*1c680*/  LDL.LU R23, [R1+0x3dc] ;  /* 0x0003dc0001177983 */ /* 0x000ea20000300800 */
[----:B------:R-:W4:Y:S04]  /*1c690*/  LDL.64 R26, [R1+0x98] ;  /* 0x00009800011a7983 */ /* 0x000f280000100a00 */
[----:B----4-:R0:W-:Y:S04]  /*1c6a0*/  STL.64 [R1+0x1958], R26 ;  /* 0x0019581a01007387 */ /* 0x0101e80000100a00 */
[----:B0-----:R-:W4:Y:S04]  /*1c6b0*/  LDL.64 R26, [R1+0xb8] ;  /* 0x0000b800011a7983 */ /* 0x001f280000100a00 */
[----:B------:R-:W0:Y:S02]  /*1c6c0*/  S2R R7, SR_TID.X ;  /* 0x0000000000077919 */ /* 0x000e240000002100 */
[C---:B0-----:R-:W-:Y:S01]  /*1c6d0*/  LOP3.LUT R6, R7.reuse, 0x7, RZ, 0xc0, !PT ;  /* 0x0000000707067812 */ /* 0x041fe200078ec0ff */
[----:B------:R-:W-:-:S04]  /*1c6e0*/  IMAD.SHL.U32 R5, R7, 0x2, RZ ;  /* 0x0000000207057824 */ /* 0x000fc800078e00ff */
[----:B------:R-:W-:Y:S02]  /*1c6f0*/  IMAD R6, R6, 0x110, RZ ;  /* 0x0000011006067824 */ /* 0x000fe400078e02ff */
[----:B------:R-:W-:-:S03]  /*1c700*/  IMAD.SHL.U32 R7, R7, 0x80, RZ ;  /* 0x0000008007077824 */ /* 0x000fc600078e00ff */
[----:B------:R-:W-:-:S04]  /*1c710*/  LOP3.LUT R11, R6, 0x10, R5, 0x78, !PT ;  /* 0x00000010060b7812 */ /* 0x000fc800078e7805 */
[----:B------:R-:W-:-:S05]  /*1c720*/  LOP3.LUT R11, R11, 0x800, R7, 0xf8, !PT ;  /* 0x000008000b0b7812 */ /* 0x000fca00078ef807 */
[----:B------:R-:W-:Y:S02]  /*1c730*/  LDSM.16.MT88.4 R4, [R11+0x9000] ;  /* 0x009000000b04783b */ /* 0x000fe40000004200 */
[----:B------:R-:W0:Y:S02]  /*1c740*/  LDSM.16.MT88.4 R8, [R11+0x9080] ;  /* 0x009080000b08783b */ /* 0x000e240000004200 */
[----:B----4-:R1:W-:Y:S04]  /*1c750*/  STL.64 [R1+0x1968], R26 ;  /* 0x0019681a01007387 */ /* 0x0103e80000100a00 */
[----:B-1----:R-:W4:Y:S04]  /*1c760*/  LDL.64 R26, [R1+0xc8] ;  /* 0x0000c800011a7983 */ /* 0x002f280000100a00 */
[----:B----4-:R1:W-:Y:S04]  /*1c770*/  STL.64 [R1+0x1980], R26 ;  /* 0x0019801a01007387 */ /* 0x0103e80000100a00 */
[----:B-1----:R-:W4:Y:S01]  /*1c780*/  LDL.64 R26, [R1+0xd8] ;  /* 0x0000d800011a7983 */ /* 0x002f220000100a00 */
[----:B0-----:R0:W-:Y:S02]  /*1c790*/  STL.64 [R1+0x18c8], R10 ;  /* 0x0018c80a01007387 */ /* 0x0011e40000100a00 */
[----:B------:R1:W-:Y:S01]  /*1c7a0*/  STL.64 [R1+0x18c0], R8 ;  /* 0x0018c00801007387 */ /* 0x0003e20000100a00 */
[----:B0-----:R-:W2:Y:S01]  /*1c7b0*/  LDL.64 R10, [R1+0xa8] ;  /* 0x0000a800010a7983 */ /* 0x001ea20000100a00 */
[C---:B---3--:R-:W-:Y:S03]  /*1c7c0*/  HMMA.16816.F32.BF16 R12, R4.reuse, R18, R12 ;  /* 0x00000012040c723c */ /* 0x048fe6000004180c */
[----:B--2---:R0:W-:Y:S01]  /*1c7d0*/  STL.64 [R1+0x1960], R10 ;  /* 0x0019600a01007387 */ /* 0x0041e20000100a00 */
[----:B-1----:R-:W2:Y:S02]  /*1c7e0*/  LDL.LU R8, [R1+0x390] ;  /* 0x0003900001087983 */ /* 0x002ea40000300800 */
[----:B------:R-:W2:Y:S01]  /*1c7f0*/  LDL.LU R9, [R1+0x394] ;  /* 0x0003940001097983 */ /* 0x000ea20000300800 */
[----:B0-----:R-:W3:Y:S01]  /*1c800*/  LDL.LU R10, [R1+0x398] ;  /* 0x00039800010a7983 */ /* 0x001ee20000300800 */
[----:B------:R-:W3:Y:S03]  /*1c810*/  LDL.LU R11, [R1+0x39c] ;  /* 0x00039c00010b7983 */ /* 0x000ee60000300800 */
[----:B---3--:R-:W-:Y:S01]  /*1c820*/  STL.64 [R1+0x1978], R10 ;  /* 0x0019780a01007387 */ /* 0x008fe20000100a00 */
[----:B--2---:R0:W-:Y:S03]  /*1c830*/  STL.64 [R1+0x1970], R8 ;  /* 0x0019700801007387 */ /* 0x0041e60000100a00 */
[----:B0-----:R-:W2:Y:S01]  /*1c840*/  LDL.LU R8, [R1+0x3a0] ;  /* 0x0003a00001087983 */ /* 0x001ea20000300800 */
[----:B------:R-:W2:Y:S02]  /*1c850*/  LDL.LU R9, [R1+0x3a4] ;  /* 0x0003a40001097983 */ /* 0x000ea40000300800 */
[----:B------:R-:W2:Y:S02]  /*1c860*/  LDL.LU R10, [R1+0x3a8] ;  /* 0x0003a800010a7983 */ /* 0x000ea40000300800 */
[----:B------:R-:W2:Y:S03]  /*1c870*/  LDL.LU R11, [R1+0x3ac] ;  /* 0x0003ac00010b7983 */ /* 0x000ea60000300800 */
[----:B------:R-:W-:Y:S01]  /*1c880*/  STL.64 [R1+0x3e0], R12 ;  /* 0x0003e00c01007387 */ /* 0x000fe20000100a00 */
[----:B------:R0:W-:Y:S03]  /*1c890*/  STL.64 [R1+0x3e8], R14 ;  /* 0x0003e80e01007387 */ /* 0x0001e60000100a00 */
[----:B0-----:R-:W3:Y:S02]  /*1c8a0*/  LDL.LU.64 R14, [R1+0x19b8] ;  /* 0x0019b800010e7983 */ /* 0x001ee40000300a00 */
[----:B---3--:R-:W-:Y:S01]  /*1c8b0*/  HMMA.16816.F32.BF16 R20, R4, R14, R20 ;  /* 0x0000000e0414723c */ /* 0x008fe20000041814 */
[----:B------:R-:W-:-:S02]  /*1c8c0*/  IMAD.MOV.U32 R2, RZ, RZ, R14 ;  /* 0x000000ffff027224 */ /* 0x000fc400078e000e */
[----:B------:R-:W-:Y:S11]  /*1c8d0*/  IMAD.MOV.U32 R0, RZ, RZ, R15 ;  /* 0x000000ffff007224 */ /* 0x000ff600078e000f */
[----:B------:R-:W-:Y:S09]  /*1c8e0*/  @!UPT UIADD3 URZ, URZ, URZ, URZ ;  /* 0x0000003f3f3ff290 */ /* 0x000ff2000fffe03f */
[----:B------:R-:W-:Y:S01]  /*1c8f0*/  STL.64 [R1+0xc40], R20 ;  /* 0x000c401401007387 */ /* 0x000fe20000100a00 */
[----:B------:R0:W-:Y:S03]  /*1c900*/  STL.64 [R1+0xc48], R22 ;  /* 0x000c481601007387 */ /* 0x0001e60000100a00 */
[----:B0-----:R-:W3:Y:S01]  /*1c910*/  LDL.LU.64 R22, [R1+0x19b0] ;  /* 0x0019b00001167983 */ /* 0x001ee20000300a00 */
[----:B------:R-:W3:Y:S02]  /*1c920*/  LDL.LU.64 R20, [R1+0x19a8] ;  /* 0x0019a80001147983 */ /* 0x000ee40000300a00 */
[----:B------:R-:W3:Y:S02]  /*1c930*/  LDL.LU.64 R14, [R1+0x19a0] ;  /* 0x0019a000010e7983 */ /* 0x000ee40000300a00 */
[----:B---3--:R-:W-:Y:S11]  /*1c940*/  HMMA.16816.F32.BF16 R20, R4, R14, R20 ;  /* 0x0000000e0414723c */ /* 0x008ff60000041814 */
[----:B------:R-:W-:Y:S11]  /*1c950*/  @!UPT UIADD3 URZ, URZ, URZ, URZ ;  /* 0x0000003f3f3ff290 */ /* 0x000ff6000fffe03f */
[----:B------:R-:W-:Y:S01]  /*1c960*/  @!UPT UIADD3 URZ, URZ, URZ, URZ ;  /* 0x0000003f3f3ff290 */ /* 0x000fe2000fffe03f */
[----:B------:R-:W-:Y:S01]  /*1c970*/  STL.64 [R1+0xc30], R20 ;  /* 0x000c301401007387 */ /* 0x000fe20000100a00 */
[----:B------:R0:W-:Y:S03]  /*1c980*/  STL.64 [R1+0xc38], R22 ;  /* 0x000c381601007387 */ /* 0x0001e60000100a00 */
[----:B0-----:R-:W3:Y:S01]  /*1c990*/  LDL.LU.64 R22, [R1+0x1998] ;  /* 0x0019980001167983 */ /* 0x001ee20000300a00 */
[----:B------:R-:W3:Y:S02]  /*1c9a0*/  LDL.LU.64 R20, [R1+0x1990] ;  /* 0x0019900001147983 */ /* 0x000ee40000300a00 */
[----:B------:R0:W-:Y:S02]  /*1c9b0*/  STL.64 [R1+0x18a0], R14 ;  /* 0x0018a00e01007387 */ /* 0x0001e40000100a00 */
[----:B------:R-:W2:Y:S01]  /*1c9c0*/  LDL.LU R12, [R1+0x380] ;  /* 0x00038000010c7983 */ /* 0x000ea20000300800 */
[----:B------:R-:W2:Y:S01]  /*1c9d0*/  LDL.LU R13, [R1+0x384] ;  /* 0x00038400010d7983 */ /* 0x000ea20000300800 */
[----:B----4-:R-:W-:-:S03]  /*1c9e0*/  IMAD.MOV.U32 R3, RZ, RZ, R27 ;  /* 0x000000ffff037224 */ /* 0x010fc600078e001b */
[----:B0-----:R-:W4:Y:S01]  /*1c9f0*/  LDL.LU R14, [R1+0x388] ;  /* 0x00038800010e7983 */ /* 0x001f220000300800 */
[----:B------:R-:W4:Y:S01]  /*1ca00*/  LDL.LU R15, [R1+0x38c] ;  /* 0x00038c00010f7983 */ /* 0x000f220000300800 */
[C---:B---3--:R-:W-:Y:S11]  /*1ca10*/  HMMA.16816.F32.BF16 R20, R4.reuse, R26, R20 ;  /* 0x0000001a0414723c */ /* 0x048ff60000041814 */
[----:B------:R-:W-:Y:S11]  /*1ca20*/  @!UPT UIADD3 URZ, URZ, URZ, URZ ;  /* 0x0000003f3f3ff290 */ /* 0x000ff6000fffe03f */
[----:B------:R-:W-:Y:S01]  /*1ca30*/  @!UPT UIADD3 URZ, URZ, URZ, URZ ;  /* 0x0000003f3f3ff290 */ /* 0x000fe2000fffe03f */
[----:B------:R0:W-:Y:S01]  /*1ca40*/  STL.64 [R1+0xc20], R20 ;  /* 0x000c201401007387 */ /* 0x0001e20000100a00 */
[----:B------:R1:W-:Y:S02]  /*1ca50*/  STL.64 [R1+0xc28], R22 ;  /* 0x000c281601007387 */ /* 0x0003e40000100a00 */
[----:B0-----:R-:W-:Y:S01]  /*1ca60*/  IMAD.MOV.U32 R20, RZ, RZ, R26 ;  /* 0x000000ffff147224 */ /* 0x001fe200078e001a */
[----:B-1----:R-:W3:Y:S01]  /*1ca70*/  LDL.LU.64 R22, [R1+0x1988] ;  /* 0x0019880001167983 */ /* 0x002ee20000300a00 */
[----:B------:R-:W2:Y:S02]  /*1ca80*/  LDL.LU.64 R26, [R1+0x1980] ;  /* 0x00198000011a7983 */ /* 0x000ea40000300a00 */
[----:B------:R-:W-:Y:S01]  /*1ca90*/  STL [R1+0x1884], R3 ;  /* 0x0018840301007387 */ /* 0x000fe20000100800 */
[----:B------:R-:W-:Y:S01]  /*1caa0*/  STL [R1+0x1880], R20 ;  /* 0x0018801401007387 */ /* 0x000fe20000100800 */
[----:B--2---:R-:W-:Y:S01]  /*1cab0*/  HMMA.16816.F32.BF16 R8, R4, R26, R8 ;  /* 0x0000001a0408723c */ /* 0x004fe20000041808 */
[----:B------:R-:W-:-:S02]  /*1cac0*/  IMAD.MOV.U32 R28, RZ, RZ, R26 ;  /* 0x000000ffff1c7224 */ /* 0x000fc400078e001a */
[----:B------:R-:W-:Y:S11]  /*1cad0*/  IMAD.MOV.U32 R21, RZ, RZ, R27 ;  /* 0x000000ffff157224 */ /* 0x000ff600078e001b */
[----:B------:R-:W-:Y:S09]  /*1cae0*/  @!UPT UIADD3 URZ, URZ, URZ, URZ ;  /* 0x0000003f3f3ff290 */ /* 0x000ff2000fffe03f */
[----:B------:R-:W-:Y:S01]  /*1caf0*/  STL.64 [R1+0xc10], R8 ;  /* 0x000c100801007387 */ /* 0x000fe20000100a00 */
[----:B------:R0:W-:Y:S03]  /*1cb00*/  STL.64 [R1+0xc18], R10 ;  /* 0x000c180a01007387 */ /* 0x0001e60000100a00 */
[----:B0-----:R-:W2:Y:S01]  /*1cb10*/  LDL.LU.64 R10, [R1+0x1978] ;  /* 0x00197800010a7983 */ /* 0x001ea20000300a00 */
[----:B------:R-:W2:Y:S02]  /*1cb20*/  LDL.LU.64 R8, [R1+0x1970] ;  /* 0x0019700001087983 */ /* 0x000ea40000300a00 */
[----:B------:R-:W2:Y:S02]  /*1cb30*/  LDL.LU.64 R26, [R1+0x1968] ;  /* 0x00196800011a7983 */ /* 0x000ea40000300a00 */
[----:B------:R-:W-:Y:S01]  /*1cb40*/  STL [R1+0x188c], R21 ;  /* 0x00188c1501007387 */ /* 0x000fe20000100800 */
[----:B------:R-:W-:Y:S01]  /*1cb50*/  STL [R1+0x1888], R28 ;  /* 0x0018881c01007387 */ /* 0x000fe20000100800 */
[C---:B--2---:R-:W-:Y:S11]  /*1cb60*/  HMMA.16816.F32.BF16 R8, R4.reuse, R26, R8 ;  /* 0x0000001a0408723c */ /* 0x044ff60000041808 */
[----:B------:R-:W-:Y:S11]  /*1cb70*/  @!UPT UIADD3 URZ, URZ, URZ, URZ ;  /* 0x0000003f3f3ff290 */ /* 0x000ff6000fffe03f */
[----:B------:R-:W-:Y:S01]  /*1cb80*/  @!UPT UIADD3 URZ, URZ, URZ, URZ ;  /* 0x0000003f3f3ff290 */ /* 0x000fe2000fffe03f */
[----:B------:R-:W-:Y:S01]  /*1cb90*/  STL.64 [R1+0xc00], R8 ;  /* 0x000c000801007387 */ /* 0x000fe20000100a00 */
[----:B------:R0:W-:Y:S03]  /*1cba0*/  STL.64 [R1+0xc08], R10 ;  /* 0x000c080a01007387 */ /* 0x0001e60000100a00 */
[----:B0-----:R-:W4:Y:S01]  /*1cbb0*/  LDL.LU.64 R10, [R1+0x1960] ;  /* 0x00196000010a7983 */ /* 0x001f220000300a00 */
[----:B------:R-:W-:Y:S02]  /*1cbc0*/  IMAD.MOV.U32 R29, RZ, RZ, R27 ;  /* 0x000000ffff1d7224 */ /* 0x000fe400078e001b */
[----:B------:R-:W-:Y:S02]  /*1cbd0*/  IMAD.MOV.U32 R20, RZ, RZ, R26 ;  /* 0x000000ffff147224 */ /* 0x000fe400078e001a */
[----:B------:R-:W2:Y:S01]  /*1cbe0*/  LDL.LU.64 R26, [R1+0x1958] ;  /* 0x00195800011a7983 */ /* 0x000ea20000300a00 */
[----:B------:R-:W-:Y:S02]  /*1cbf0*/  STL [R1+0x1894], R29 ;  /* 0x0018941d01007387 */ /* 0x000fe40000100800 */
[----:B------:R0:W-:Y:S02]  /*1cc00*/  STL [R1+0x1890], R20 ;  /* 0x0018901401007387 */ /* 0x0001e40000100800 */
[----:B---3--:R1:W-:Y:S01]  /*1cc10*/  STL.64 [R1+0x1940], R22 ;  /* 0x0019401601007387 */ /* 0x0083e20000100a00 */
[----:B0-----:R-:W2:Y:S01]  /*1cc20*/  LDL.LU R20, [R1+0x370] ;  /* 0x0003700001147983 */ /* 0x001ea20000300800 */
[----:B------:R-:W2:Y:S02]  /*1cc30*/  LDL.LU R21, [R1+0x374] ;  /* 0x0003740001157983 */ /* 0x000ea40000300800 */
[----:B-1----:R-:W2:Y:S02]  /*1cc40*/  LDL.LU R22, [R1+0x378] ;  /* 0x0003780001167983 */ /* 0x002ea40000300800 */
[----:B------:R-:W2:Y:S01]  /*1cc50*/  LDL.LU R23, [R1+0x37c] ;  /* 0x00037c0001177983 */ /* 0x000ea20000300800 */
[----:B----4-:R-:W-:Y:S01]  /*1cc60*/  HMMA.16816.F32.BF16 R12, R4, R10, R12 ;  /* 0x0000000a040c723c */ /* 0x010fe2000004180c */
[----:B------:R-:W-:-:S02]  /*1cc70*/  IMAD.MOV.U32 R28, RZ, RZ, R10 ;  /* 0x000000ffff1c7224 */ /* 0x000fc400078e000a */
[----:B------:R-:W-:Y:S11]  /*1cc80*/  IMAD.MOV.U32 R3, RZ, RZ, R11 ;  /* 0x000000ffff037224 */ /* 0x000ff600078e000b */
[----:B------:R-:W-:Y:S09]  /*1cc90*/  @!UPT UIADD3 URZ, URZ, URZ, URZ ;  /* 0x0000003f3f3ff290 */ /* 0x000ff2000fffe03f */
[----:B------:R-:W-:Y:S01]  /*1cca0*/  STL.64 [R1+0xbf0], R12 ;  /* 0x000bf00c01007387 */ /* 0x000fe20000100a00 */
[----:B------:R0:W-:Y:S02]  /*1ccb0*/  STL.64 [R1+0xbf8], R14 ;  /* 0x000bf80e01007387 */ /* 0x0001e40000100a00 */
[----:B------:R-:W3:Y:S02]  /*1ccc0*/  LDL.64 R10, [R1+0x28] ;  /* 0x00002800010a7983 */ /* 0x000ee40000100a00 */
[----:B0-----:R-:W-:Y:S02]  /*1ccd0*/  IMAD.MOV.U32 R14, RZ, RZ, R2 ;  /* 0x000000ffff0e7224 */ /* 0x001fe400078e0002 */
[----:B------:R-:W-:Y:S01]  /*1cce0*/  IMAD.MOV.U32 R15, RZ, RZ, R0 ;  /* 0x000000ffff0f7224 */ /* 0x000fe200078e0000 */
[----:B---3--:R2:W-:Y:S02]  /*1ccf0*/  STL.64 [R1+0x18e0], R10 ;  /* 0x0018e00a01007387 */ /* 0x0085e40000100a00 */
[----:B--2---:R-:W-:Y:S02]  /*1cd00*/  HMMA.16816.F32.BF16 R8, R4, R26, R20 ;  /* 0x0000001a0408723c */ /* 0x004fe40000041814 */
[----:B------:R-:W-:Y:S01]  /*1cd10*/  STL.64 [R1+0x18b8], R14 ;  /* 0x0018b80e01007387 */ /* 0x000fe20000100a00 */
[----:B------:R-:W-:Y:S11]  /*1cd20*/  STL [R1+0x1898], R28 ;  /* 0x0018981c01007387 */ /* 0x000ff60000100800 */
[----:B------:R-:W-:Y:S09]  /*1cd30*/  @!UPT UIADD3 URZ, URZ, URZ, URZ ;  /* 0x0000003f3f3ff290 */ /* 0x000ff2000fffe03f */
[----:B------:R0:W-:Y:S01]  /*1cd40*/  STL.64 [R1+0xbe0], R8 ;  /* 0x000be00801007387 */ /* 0x0001e20000100a00 */
[----:B------:R1:W-:Y:S03]  /*1cd50*/  STL.64 [R1+0xbe8], R10 ;  /* 0x000be80a01007387 */ /* 0x0003e60000100a00 */
[----:B0-----:R-:W2:Y:S01]  /*1cd60*/  LDL.LU R8, [R1+0x1c0] ;  /* 0x0001c00001087983 */ /* 0x001ea20000300800 */
[----:B------:R-:W2:Y:S02]  /*1cd70*/  LDL.LU R9, [R1+0x1c4] ;  /* 0x0001c40001097983 */ /* 0x000ea40000300800 */
[----:B-1----:R-:W3:Y:S02]  /*1cd80*/  LDL.LU R10, [R1+0x1c8] ;  /* 0x0001c800010a7983 */ /* 0x002ee40000300800 */
[----:B------:R-:W3:Y:S02]  /*1cd90*/  LDL.LU R11, [R1+0x1cc] ;  /* 0x0001cc00010b7983 */ /* 0x000ee40000300800 */
[----:B------:R-:W-:-:S02]  /*1cda0*/  IMAD.MOV.U32 R17, RZ, RZ, R26 ;  /* 0x000000ffff117224 */ /* 0x000fc400078e001a */
[----:B------:R-:W-:Y:S01]  /*1cdb0*/  IMAD.MOV.U32 R16, RZ, RZ, R27 ;  /* 0x000000ffff107224 */ /* 0x000fe200078e001b */
[----:B---3--:R0:W-:Y:S01]  /*1cdc0*/  STL.64 [R1+0x18f0], R10 ;  /* 0x0018f00a01007387 */ /* 0x0081e20000100a00 */
[----:B--2---:R-:W-:Y:S03]  /*1cdd0*/  STL.64 [R1+0x18e8], R8 ;  /* 0x0018e80801007387 */ /* 0x004fe60000100a00 */
[----:B0-----:R-:W2:Y:S04]  /*1cde0*/  LDL R10, [R1+0x48] ;  /* 0x00004800010a7983 */ /* 0x001ea80000100800 */
[----:B------:R-:W2:Y:S01]  /*1cdf0*/  LDL R11, [R1+0x4c] ;  /* 0x00004c00010b7983 */ /* 0x000ea20000100800 */
[----:B------:R-:W3:Y:S02]  /*1ce00*/  LDL.LU R24, [R1+0x1e0] ;  /* 0x0001e00001187983 */ /* 0x000ee40000300800 */
[----:B------:R-:W3:Y:S02]  /*1ce10*/  LDL.LU R25, [R1+0x1e4] ;  /* 0x0001e40001197983 */ /* 0x000ee40000300800 */
[----:B------:R-:W4:Y:S01]  /*1ce20*/  LDL.LU R26, [R1+0x1e8] ;  /* 0x0001e800011a7983 */ /* 0x000f220000300800 */
[----:B------:R-:W4:Y:S01]  /*1ce30*/  LDL.LU R27, [R1+0x1ec] ;  /* 0x0001ec00011b7983 */ /* 0x000f220000300800 */
[----:B------:R-:W2:Y:S03]  /*1ce40*/  LDL.64 R22, [R1+0x88] ;  /* 0x0000880001167983 */ /* 0x000ea60000100a00 */
[----:B----4-:R0:W-:Y:S01]  /*1ce50*/  STL.64 [R1+0x1920], R26 ;  /* 0x0019201a01007387 */ /* 0x0101e20000100a00 */
[----:B---3--:R-:W-:Y:S03]  /*1ce60*/  STL.64 [R1+0x1918], R24 ;  /* 0x0019181801007387 */ /* 0x008fe60000100a00 */
[----:B0-----:R-:W3:Y:S04]  /*1ce70*/  LDL.64 R26, [R1+0x58] ;  /* 0x00005800011a7983 */ /* 0x001ee80000100a00 */
[----:B---3--:R0:W-:Y:S04]  /*1ce80*/  STL.64 [R1+0x1930], R26 ;  /* 0x0019301a01007387 */ /* 0x0081e80000100a00 */
[----:B0-----:R-:W3:Y:S04]  /*1ce90*/  LDL.64 R26, [R1+0x68] ;  /* 0x00006800011a7983 */ /* 0x001ee80000100a00 */
[----:B---3--:R0:W-:Y:S01]  /*1cea0*/  STL.64 [R1+0x1938], R26 ;  /* 0x0019381a01007387 */ /* 0x0081e20000100a00 */
[----:B------:R-:W3:Y:S02]  /*1ceb0*/  LDL.LU R24, [R1+0x350] ;  /* 0x0003500001187983 */ /* 0x000ee40000300800 */
[----:B------:R-:W3:Y:S01]  /*1cec0*/  LDL.LU R25, [R1+0x354] ;  /* 0x0003540001197983 */ /* 0x000ee20000300800 */
[----:B0-----:R-:W4:Y:S01]  /*1ced0*/  LDL.LU R26, [R1+0x358] ;  /* 0x00035800011a7983 */ /* 0x001f220000300800 */
[----:B------:R-:W4:Y:S03]  /*1cee0*/  LDL.LU R27, [R1+0x35c] ;  /* 0x00035c00011b7983 */ /* 0x000f260000300800 */
[----:B----4-:R-:W-:Y:S01]  /*1cef0*/  STL.64 [R1+0x1950], R26 ;  /* 0x0019501a01007387 */ /* 0x010fe20000100a00 */
[----:B---3--:R0:W-:Y:S03]  /*1cf00*/  STL.64 [R1+0x1948], R24 ;  /* 0x0019481801007387 */ /* 0x0081e60000100a00 */
[----:B0-----:R-:W3:Y:S01]  /*1cf10*/  LDL.LU R24, [R1+0x360] ;  /* 0x0003600001187983 */ /* 0x001ee20000300800 */
[----:B------:R-:W3:Y:S02]  /*1cf20*/  LDL.LU R25, [R1+0x364] ;  /* 0x0003640001197983 */ /* 0x000ee40000300800 */
[----:B------:R-:W3:Y:S02]  /*1cf30*/  LDL.LU R26, [R1+0x368] ;  /* 0x00036800011a7983 */ /* 0x000ee40000300800 */
[----:B------:R-:W3:Y:S01]  /*1cf40*/  LDL.LU R27, [R1+0x36c] ;  /* 0x00036c00011b7983 */ /* 0x000ee20000300800 */
[----:B--2---:R0:W-:Y:S04]  /*1cf50*/  STL.64 [R1+0x1908], R10 ;  /* 0x0019080a01007387 */ /* 0x0041e80000100a00 */
[----:B0-----:R-:W2:Y:S04]  /*1cf60*/  LDL.64 R10, [R1+0x1b8] ;  /* 0x0001b800010a7983 */ /* 0x001ea80000100a00 */
[----:B--2---:R0:W-:Y:S01]  /*1cf70*/  STL.64 [R1+0x1928], R10 ;  /* 0x0019280a01007387 */ /* 0x0041e20000100a00 */
[----:B------:R-:W2:Y:S02]  /*1cf80*/  LDL.LU R8, [R1+0x240] ;  /* 0x0002400001087983 */ /* 0x000ea40000300800 */
[----:B------:R-:W2:Y:S01]  /*1cf90*/  LDL.LU R9, [R1+0x244] ;  /* 0x0002440001097983 */ /* 0x000ea20000300800 */
[----:B0-----:R-:W2:Y:S01]  /*1cfa0*/  LDL.LU R10, [R1+0x248] ;  /* 0x00024800010a7983 */ /* 0x001ea20000300800 */
[----:B------:R-:W2:Y:S02]  /*1cfb0*/  LDL.LU R11, [R1+0x24c] ;  /* 0x00024c00010b7983 */ /* 0x000ea40000300800 */
[----:B------:R-:W-:Y:S02]  /*1cfc0*/  STL.64 [R1+0x18d8], R18 ;  /* 0x0018d81201007387 */ /* 0x000fe40000100a00 */
[----:B------:R0:W-:Y:S02]  /*1cfd0*/  STL.64 [R1+0x18d0], R16 ;  /* 0x0018d01001007387 */ /* 0x0001e40000100a00 */
[----:B0-----:R-:W4:Y:S01]  /*1cfe0*/  LDL.LU R16, [R1+0x190] ;  /* 0x0001900001107983 */ /* 0x001f220000300800 */
[----:B------:R-:W4:Y:S02]  /*1cff0*/  LDL.LU R17, [R1+0x194] ;  /* 0x0001940001117983 */ /* 0x000f240000300800 */
[----:B------:R-:W2:Y:S02]  /*1d000*/  LDL.LU R18, [R1+0x198] ;  /* 0x0001980001127983 */ /* 0x000ea40000300800 */
[----:B------:R-:W2:Y:S01]  /*1d010*/  LDL.LU R19, [R1+0x19c] ;  /* 0x00019c0001137983 */ /* 0x000ea20000300800 */
[----:B---3--:R-:W-:Y:S01]  /*1d020*/  HMMA.16816.F32.BF16 R24, R4, R22, R24 ;  /* 0x000000160418723c */ /* 0x008fe20000041818 */
[----:B------:R-:W-:-:S02]  /*1d030*/  IMAD.MOV.U32 R28, RZ, RZ, R22 ;  /* 0x000000ffff1c7224 */ /* 0x000fc400078e0016 */
[----:B------:R-:W-:Y:S01]  /*1d040*/  IMAD.MOV.U32 R29, RZ, RZ, R23 ;  /* 0x000000ffff1d7224 */ /* 0x000fe200078e0017 */
[----:B--2---:R-:W-:Y:S01]  /*1d050*/  STL.64 [R1+0x1900], R18 ;  /* 0x0019001201007387 */ /* 0x004fe20000100a00 */
[----:B----4-:R0:W-:Y:S03]  /*1d060*/  STL.64 [R1+0x18f8], R16 ;  /* 0x0018f81001007387 */ /* 0x0101e60000100a00 */
[----:B0-----:R-:W2:Y:S01]  /*1d070*/  LDL.LU R16, [R1+0x1d0] ;  /* 0x0001d00001107983 */ /* 0x001ea20000300800 */
[----:B------:R-:W2:Y:S02]  /*1d080*/  LDL.LU R17, [R1+0x1d4] ;  /* 0x0001d40001117983 */ /* 0x000ea40000300800 */
[----:B------:R-:W2:Y:S02]  /*1d090*/  LDL.LU R18, [R1+0x1d8] ;  /* 0x0001d80001127983 */ /* 0x000ea40000300800 */
[----:B------:R-:W2:Y:S01]  /*1d0a0*/  LDL.LU R19, [R1+0x1dc] ;  /* 0x0001dc0001137983 */ /* 0x000ea20000300800 */
[----:B------:R-:W3:Y:S01]  /*1d0b0*/  LDL.LU R12, [R1+0x2f0] ;  /* 0x0002f000010c7983 */ /* 0x000ee20000300800 */
[----:B------:R-:W3:Y:S02]  /*1d0c0*/  LDL.LU R13, [R1+0x2f4] ;  /* 0x0002f400010d7983 */ /* 0x000ee40000300800 */
[----:B------:R-:W3:Y:S02]  /*1d0d0*/  LDL.LU R14, [R1+0x2f8] ;  /* 0x0002f800010e7983 */ /* 0x000ee40000300800 */
[----:B------:R-:W3:Y:S04]  /*1d0e0*/  LDL.LU R15, [R1+0x2fc] ;  /* 0x0002fc00010f7983 */ /* 0x000ee80000300800 */
[----:B------:R-:W-:Y:S01]  /*1d0f0*/  STL.64 [R1+0xba0], R24 ;  /* 0x000ba01801007387 */ /* 0x000fe20000100a00 */
[----:B------:R0:W-:Y:S03]  /*1d100*/  STL.64 [R1+0xba8], R26 ;  /* 0x000ba81a01007387 */ /* 0x0001e60000100a00 */
[----:B0-----:R-:W4:Y:S01]  /*1d110*/  LDL.LU.64 R26, [R1+0x1950] ;  /* 0x00195000011a7983 */ /* 0x001f220000300a00 */
[----:B------:R-:W4:Y:S02]  /*1d120*/  LDL.LU.64 R24, [R1+0x1948] ;  /* 0x0019480001187983 */ /* 0x000f240000300a00 */
[----:B------:R-:W4:Y:S02]  /*1d130*/  LDL.LU.64 R22, [R1+0x1940] ;  /* 0x0019400001167983 */ /* 0x000f240000300a00 */
[C---:B----4-:R-:W-:Y:S11]  /*1d140*/  HMMA.16816.F32.BF16 R24, R4.reuse, R22, R24 ;  /* 0x000000160418723c */ /* 0x050ff60000041818 */
[----:B------:R-:W-:Y:S11]  /*1d150*/  @!UPT UIADD3 URZ, URZ, URZ, URZ ;  /* 0x0000003f3f3ff290 */ /* 0x000ff6000fffe03f */
[----:B------:R-:W-:Y:S01]  /*1d160*/  @!UPT UIADD3 URZ, URZ, URZ, URZ ;  /* 0x0000003f3f3ff290 */ /* 0x000fe2000fffe03f */
[----:B------:R-:W-:Y:S01]  /*1d170*/  STL.64 [R1+0xb90], R24 ;  /* 0x000b901801007387 */ /* 0x000fe20000100a00 */
[----:B------:R0:W-:Y:S03]  /*1d180*/  STL.64 [R1+0xb98], R26 ;  /* 0x000b981a01007387 */ /* 0x0001e60000100a00 */
[----:B0-----:R-:W4:Y:S01]  /*1d190*/  LDL.LU.64 R26, [R1+0x1938] ;  /* 0x00193800011a7983 */ /* 0x001f220000300a00 */
[----:B------:R0:W-:Y:S02]  /*1d1a0*/  STL.64 [R1+0x17f0], R22 ;  /* 0x0017f01601007387 */ /* 0x0001e40000100a00 */
[----:B------:R-:W4:Y:S02]  /*1d1b0*/  LDL.LU R20, [R1+0x340] ;  /* 0x0003400001147983 */ /* 0x000f240000300800 */
[----:B------:R-:W4:Y:S01]  /*1d1c0*/  LDL.LU R21, [R1+0x344] ;  /* 0x0003440001157983 */ /* 0x000f220000300800 */
[----:B0-----:R-:W4:Y:S01]  /*1d1d0*/  LDL.LU R22, [R1+0x348] ;  /* 0x0003480001167983 */ /* 0x001f220000300800 */
[----:B------:R-:W4:Y:S02]  /*1d1e0*/  LDL.LU R23, [R1+0x34c] ;  /* 0x00034c0001177983 */ /* 0x000f240000300800 */
[C---:B----4-:R-:W-:Y:S11]  /*1d1f0*/  HMMA.16816.F32.BF16 R20, R4.reuse, R26, R20 ;  /* 0x0000001a0414723c */ /* 0x050ff60000041814 */
[----:B------:R-:W-:Y:S11]  /*1d200*/  @!UPT UIADD3 URZ, URZ, URZ, URZ ;  /* 0x0000003f3f3ff290 */ /* 0x000ff6000fffe03f */
[----:B------:R-:W-:Y:S01]  /*1d210*/  @!UPT UIADD3 URZ, URZ, URZ, URZ ;  /* 0x0000003f3f3ff290 */ /* 0x000fe2000fffe03f */
[----:B------:R0:W-:Y:S01]  /*1d220*/  STL.64 [R1+0xb80], R20 ;  /* 0x000b801401007387 */ /* 0x0001e20000100a00 */
[----:B------:R1:W-:Y:S02]  /*1d230*/  STL.64 [R1+0xb88], R22 ;  /* 0x000b881601007387 */ /* 0x0003e40000100a00 */
[----:B0-----:R-:W-:Y:S02]  /*1d240*/  IMAD.MOV.U32 R20, RZ, RZ, R26 ;  /* 0x000000ffff147224 */ /* 0x001fe400078e001a */
[----:B------:R-:W-:Y:S02]  /*1d250*/  IMAD.MOV.U32 R21, RZ, RZ, R27 ;  /* 0x000000ffff157224 */ /* 0x000fe400078e001b */
[----:B------:R-:W4:Y:S02]  /*1d260*/  LDL.LU.64 R26, [R1+0x1930] ;  /* 0x00193000011a7983 */ /* 0x000f240000300a00 */
[----:B----4-:R-:W-:Y:S01]  /*1d270*/  HMMA.16816.F32.BF16 R8, R4, R26, R8 ;  /* 0x0000001a0408723c */ /* 0x010fe20000041808 */
[----:B-1----:R-:W-:-:S02]  /*1d280*/  IMAD.MOV.U32 R23, RZ, RZ, R26 ;  /* 0x000000ffff177224 */ /* 0x002fc400078e001a */
[----:B------:R-:W-:Y:S11]  /*1d290*/  IMAD.MOV.U32 R22, RZ, RZ, R27 ;  /* 0x000000ffff167224 */ /* 0x000ff600078e001b */
[----:B------:R-:W-:Y:S09]  /*1d2a0*/  @!UPT UIADD3 URZ, URZ, URZ, URZ ;  /* 0x0000003f3f3ff290 */ /* 0x000ff2000fffe03f */
[----:B------:R-:W-:Y:S01]  /*1d2b0*/  STL.64 [R1+0xb70], R8 ;  /* 0x000b700801007387 */ /* 0x000fe20000100a00 */
[----:B------:R0:W-:Y:S03]  /*1d2c0*/  STL.64 [R1+0xb78], R10 ;  /* 0x000b780a01007387 */ /* 0x0001e60000100a00 */
[----:B0-----:R-:W4:Y:S01]  /*1d2d0*/  LDL.LU.64 R10, [R1+0x1928] ;  /* 0x00192800010a7983 */ /* 0x001f220000300a00 */
[----:B------:R-:W4:Y:S02]  /*1d2e0*/  LDL.LU.64 R26, [R1+0x1920] ;  /* 0x00192000011a7983 */ /* 0x000f240000300a00 */
[----:B------:R-:W4:Y:S02]  /*1d2f0*/  LDL.LU.64 R24, [R1+0x1918] ;  /* 0x0019180001187983 */ /* 0x000f240000300a00 */
[----:B------:R-:W-:Y:S01]  /*1d300*/  STL.64 [R1+0x18b0], R22 ;  /* 0x0018b01601007387 */ /* 0x000fe20000100a00 */
[----:B------:R0:W-:Y:S04]  /*1d310*/  STL.64 [R1+0x18a8], R20 ;  /* 0x0018a81401007387 */ /* 0x0001e80000100a00 */
[----:B0-----:R-:W2:Y:S01]  /*1d320*/  LDL.LU R20, [R1+0x2e0] ;  /* 0x0002e00001147983 */ /* 0x001ea20000300800 */
[----:B------:R-:W2:Y:S02]  /*1d330*/  LDL.LU R21, [R1+0x2e4] ;  /* 0x0002e40001157983 */ /* 0x000ea40000300800 */
[----:B------:R-:W2:Y:S02]  /*1d340*/  LDL.LU R22, [R1+0x2e8] ;  /* 0x0002e80001167983 */ /* 0x000ea40000300800 */
[----:B------:R-:W2:Y:S01]  /*1d350*/  LDL.LU R23, [R1+0x2ec] ;  /* 0x0002ec0001177983 */ /* 0x000ea20000300800 */
[C---:B----4-:R-:W-:Y:S11]  /*1d360*/  HMMA.16816.F32.BF16 R24, R4.reuse, R10, R24 ;  /* 0x0000000a0418723c */ /* 0x050ff60000041818 */
[----:B------:R-:W-:Y:S11]  /*1d370*/  @!UPT UIADD3 URZ, URZ, URZ, URZ ;  /* 0x0000003f3f3ff290 */ /* 0x000ff6000fffe03f */
[----:B------:R-:W-:Y:S01]  /*1d380*/  @!UPT UIADD3 URZ, URZ, URZ, URZ ;  /* 0x0000003f3f3ff290 */ /* 0x000fe2000fffe03f */
[----:B------:R0:W-:Y:S01]  /*1d390*/  STL.64 [R1+0xb60], R24 ;  /* 0x000b601801007387 */ /* 0x0001e20000100a00 */
[----:B------:R1:W-:Y:S02]  /*1d3a0*/  STL.64 [R1+0xb68], R26 ;  /* 0x000b681a01007387 */ /* 0x0003e40000100a00 */
[----:B0-----:R-:W-:Y:S01]  /*1d3b0*/  IMAD.MOV.U32 R25, RZ, RZ, R10 ;  /* 0x000000ffff197224 */ /* 0x001fe200078e000a */
[----:B-1----:R-:W4:Y:S01]  /*1d3c0*/  LDL.LU.64 R26, [R1+0x1910] ;  /* 0x00191000011a7983 */ /* 0x002f220000300a00 */
[----:B------:R-:W-:Y:S02]  /*1d3d0*/  IMAD.MOV.U32 R24, RZ, RZ, R11 ;  /* 0x000000ffff187224 */ /* 0x000fe400078e000b */
[----:B------:R-:W2:Y:S02]  /*1d3e0*/  LDL.LU.64 R10, [R1+0x1908] ;  /* 0x00190800010a7983 */ /* 0x000ea40000300a00 */
[C---:B--2---:R-:W-:Y:S01]  /*1d3f0*/  HMMA.16816.F32.BF16 R8, R4.reuse, R10, R16 ;  /* 0x0000000a0408723c */ /* 0x044fe20000041810 */
[----:B------:R-:W2:Y:S01]  /*1d400*/  LDL.LU.64 R18, [R1+0x1900] ;  /* 0x0019000001127983 */ /* 0x000ea20000300a00 */
[----:B------:R-:W2:Y:S11]  /*1d410*/  LDL.LU.64 R16, [R1+0x18f8] ;  /* 0x0018f80001107983 */ /* 0x000eb60000300a00 */
        /* <DEDUP_REMOVED lines=8> */
[----:B------:R-:W-:Y:S01]  /*1d4a0*/  STL.64 [R1+0xb40], R8 ;  /* 0x000b400801007387 */ /* 0x000fe20000100a00 */
[----:B------:R0:W-:Y:S03]  /*1d4b0*/  STL.64 [R1+0xb48], R10 ;  /* 0x000b480a01007387 */ /* 0x0001e60000100a00 */
[----:B0-----:R-:W2:Y:S01]  /*1d4c0*/  LDL.LU.64 R10, [R1+0x18e0] ;  /* 0x0018e000010a7983 */ /* 0x001ea20000300a00 */
[----:B------:R-:W-:Y:S01]  /*1d4d0*/  STL.64 [R1+0x1790], R26 ;  /* 0x0017901a01007387 */ /* 0x000fe20000100a00 */
[----:B--2---:R-:W-:Y:S02]  /*1d4e0*/  HMMA.16816.F32.BF16 R4, R4, R10, R16 ;  /* 0x0000000a0404723c */ /* 0x004fe40000041810 */
[----:B------:R-:W3:Y:S01]  /*1d4f0*/  LDL.LU.64 R18, [R1+0x18d8] ;  /* 0x0018d80001127983 */ /* 0x000ee20000300a00 */
[----:B------:R-:W2:Y:S02]  /*1d500*/  LDL.LU.64 R16, [R1+0x18d0] ;  /* 0x0018d00001107983 */ /* 0x000ea40000300a00 */
[----:B------:R-:W-:-:S02]  /*1d510*/  IMAD.MOV.U32 R2, RZ, RZ, R10 ;  /* 0x000000ffff027224 */ /* 0x000fc400078e000a */
[----:B------:R-:W-:Y:S11]  /*1d520*/  IMAD.MOV.U32 R0, RZ, RZ, R11 ;  /* 0x000000ffff007224 */ /* 0x000ff600078e000b */
[----:B------:R-:W-:Y:S05]  /*1d530*/  @!UPT UIADD3 URZ, URZ, URZ, URZ ;  /* 0x0000003f3f3ff290 */ /* 0x000fea000fffe03f */
[----:B------:R0:W-:Y:S01]  /*1d540*/  STL.64 [R1+0xb30], R4 ;  /* 0x000b300401007387 */ /* 0x0001e20000100a00 */
[----:B------:R1:W-:Y:S02]  /*1d550*/  STL.64 [R1+0xb38], R6 ;  /* 0x000b380601007387 */ /* 0x0003e40000100a00 */
[----:B------:R-:W3:Y:S02]  /*1d560*/  LDL.LU.64 R10, [R1+0x18c8] ;  /* 0x0018c800010a7983 */ /* 0x000ee40000300a00 */
[----:B------:R-:W3:Y:S01]  /*1d570*/  LDL.LU.64 R8, [R1+0x18c0] ;  /* 0x0018c00001087983 */ /* 0x000ee20000300a00 */
[----:B0-----:R-:W4:Y:S01]  /*1d580*/  LDL.LU R4, [R1+0x2d0] ;  /* 0x0002d00001047983 */ /* 0x001f220000300800 */
[----:B------:R-:W4:Y:S02]  /*1d590*/  LDL.LU R5, [R1+0x2d4] ;  /* 0x0002d40001057983 */ /* 0x000f240000300800 */
[----:B-1----:R-:W4:Y:S02]  /*1d5a0*/  LDL.LU R6, [R1+0x2d8] ;  /* 0x0002d80001067983 */ /* 0x002f240000300800 */
[----:B------:R-:W4:Y:S01]  /*1d5b0*/  LDL.LU R7, [R1+0x2dc] ;  /* 0x0002dc0001077983 */ /* 0x000f220000300800 */
[C---:B---3--:R-:W-:Y:S11]  /*1d5c0*/  HMMA.16816.F32.BF16 R12, R8.reuse, R18, R12 ;  /* 0x00000012080c723c */ /* 0x048ff6000004180c */
[----:B------:R-:W-:Y:S11]  /*1d5d0*/  @!UPT UIADD3 URZ, URZ, URZ, URZ ;  /* 0x0000003f3f3ff290 */ /* 0x000ff6000fffe03f */
[----:B------:R-:W-:Y:S01]  /*1d5e0*/  @!UPT UIADD3 URZ, URZ, URZ, URZ ;  /* 0x0000003f3f3ff290 */ /* 0x000fe2000fffe03f */
[----:B------:R-:W-:Y:S01]  /*1d5f0*/  STL.64 [R1+0x3d0], R12 ;  /* 0x0003d00c01007387 */ /* 0x000fe20000100a00 */
[----:B------:R0:W-:Y:S03]  /*1d600*/  STL.64 [R1+0x3d8], R14 ;  /* 0x0003d80e01007387 */ /* 0x0001e60000100a00 */
[----:B0-----:R-:W3:Y:S01]  /*1d610*/  LDL.LU.64 R14, [R1+0x18b8] ;  /* 0x0018b800010e7983 */ /* 0x001ee20000300a00 */
[----:B------:R-:W-:Y:S01]  /*1d620*/  STL.64 [R1+0x17a8], R18 ;  /* 0x0017a81201007387 */ /* 0x000fe20000100a00 */
[C---:B---3--:R-:W-:Y:S02]  /*1d630*/  HMMA.16816.F32.BF16 R12, R8.reuse, R14, R20 ;  /* 0x0000000e080c723c */ /* 0x048fe40000041814 */
[----:B------:R-:W3:Y:S01]  /*1d640*/  LDL.LU.64 R22, [R1+0x18b0] ;  /* 0x0018b00001167983 */ /* 0x000ee20000300a00 */
[----:B------:R-:W2:Y:S11]  /*1d650*/  LDL.LU.64 R20, [R1+0x18a8] ;  /* 0x0018a80001147983 */ /* 0x000eb60000300a00 */
[----:B------:R-:W-:Y:S09]  /*1d660*/  @!UPT UIADD3 URZ, URZ, URZ, URZ ;  /* 0x0000003f3f3ff290 */ /* 0x000ff2000fffe03f */
[----:B------:R-:W-:Y:S01]  /*1d670*/  STL.64 [R1+0xbb0], R12 ;  /* 0x000bb00c01007387 */ /* 0x000fe20000100a00 */
[----:B------:R0:W-:Y:S03]  /*1d680*/  STL.64 [R1+0xbb8], R14 ;  /* 0x000bb80e01007387 */ /* 0x0001e60000100a00 */
[----:B0-----:R-:W4:Y:S01]  /*1d690*/  LDL.LU.64 R14, [R1+0x18a0] ;  /* 0x0018a000010e7983 */ /* 0x001f220000300a00 */
[----:B------:R-:W2:Y:S02]  /*1d6a0*/  LDL.64 R26, [R1+0x48] ;  /* 0x00004800011a7983 */ /* 0x000ea40000100a00 */
[----:B------:R-:W-:Y:S02]  /*1d6b0*/  IMAD.MOV.U32 R18, RZ, RZ, R25 ;  /* 0x000000ffff127224 */ /* 0x000fe400078e0019 */
[----:B------:R-:W-:Y:S01]  /*1d6c0*/  IMAD.MOV.U32 R19, RZ, RZ, R24 ;  /* 0x000000ffff137224 */ /* 0x000fe200078e0018 */
[----:B----4-:R-:W-:Y:S01]  /*1d6d0*/  HMMA.16816.F32.BF16 R4, R8, R14, R4 ;  /* 0x0000000e0804723c */ /* 0x010fe20000041804 */
[----:B--2---:R0:W-:Y:S11]  /*1d6e0*/  STL.64 [R1+0x17b0], R26 ;  /* 0x0017b01a01007387 */ /* 0x0041f60000100a00 */
[----:B------:R-:W-:Y:S11]  /*1d6f0*/  @!UPT UIADD3 URZ, URZ, URZ, URZ ;  /* 0x0000003f3f3ff290 */ /* 0x000ff6000fffe03f */
[----:B------:R-:W-:Y:S01]  /*1d700*/  STL.64 [R1+0xbc0], R4 ;  /* 0x000bc00401007387 */ /* 0x000fe20000100a00 */
[----:B------:R-:W-:Y:S02]  /*1d710*/  STL.64 [R1+0xbc8], R6 ;  /* 0x000bc80601007387 */ /* 0x000fe40000100a00 */
[----:B------:R-:W2:Y:S02]  /*1d720*/  LDL.LU R12, [R1+0x10] ;  /* 0x00001000010c7983 */ /* 0x000ea40000300800 */
[----:B------:R-:W2:Y:S01]  /*1d730*/  LDL.LU R13, [R1+0x14] ;  /* 0x00001400010d7983 */ /* 0x000ea20000300800 */
[----:B------:R-:W4:Y:S01]  /*1d740*/  LDL.LU R14, [R1+0x18] ;  /* 0x00001800010e7983 */ /* 0x000f220000300800 */
[----:B------:R-:W4:Y:S02]  /*1d750*/  LDL.LU R15, [R1+0x1c] ;  /* 0x00001c00010f7983 */ /* 0x000f240000300800 */
[----:B------:R3:W-:Y:S02]  /*1d760*/  STL.64 [R1+0x17b8], R18 ;  /* 0x0017b81201007387 */ /* 0x0007e40000100a00 */
[----:B------:R-:W2:Y:S01]  /*1d770*/  LDL.LU R24, [R1+0x120] ;  /* 0x0001200001187983 */ /* 0x000ea20000300800 */
[----:B------:R-:W2:Y:S01]  /*1d780*/  LDL.LU R25, [R1+0x124] ;  /* 0x0001240001197983 */ /* 0x000ea20000300800 */
[----:B0-----:R-:W2:Y:S02]  /*1d790*/  LDL.LU R26, [R1+0x128] ;  /* 0x00012800011a7983 */ /* 0x001ea40000300800 */
[----:B------:R-:W2:Y:S02]  /*1d7a0*/  LDL.LU R27, [R1+0x12c] ;  /* 0x00012c00011b7983 */ /* 0x000ea40000300800 */
[----:B---3--:R-:W-:-:S02]  /*1d7b0*/  IMAD.MOV.U32 R18, RZ, RZ, R23 ;  /* 0x000000ffff127224 */ /* 0x008fc400078e0017 */
[----:B------:R-:W-:Y:S02]  /*1d7c0*/  IMAD.MOV.U32 R19, RZ, RZ, R22 ;  /* 0x000000ffff137224 */ /* 0x000fe400078e0016 */
[----:B------:R-:W-:Y:S02]  /*1d7d0*/  IMAD.MOV.U32 R22, RZ, RZ, R28 ;  /* 0x000000ffff167224 */ /* 0x000fe400078e001c */
[----:B------:R-:W-:Y:S01]  /*1d7e0*/  IMAD.MOV.U32 R23, RZ, RZ, R29 ;  /* 0x000000ffff177224 */ /* 0x000fe200078e001d */
[----:B--2---:R-:W-:Y:S01]  /*1d7f0*/  STL.64 [R1+0x17c8], R26 ;  /* 0x0017c81a01007387 */ /* 0x004fe20000100a00 */
[----:B------:R-:W-:Y:S02]  /*1d800*/  STL.64 [R1+0x17c0], R24 ;  /* 0x0017c01801007387 */ /* 0x000fe40000100a00 */
[----:B------:R-:W2:Y:S02]  /*1d810*/  LDL.LU R28, [R1+0x1898] ;  /* 0x00189800011c7983 */ /* 0x000ea40000300800 */
[----:B------:R-:W3:Y:S01]  /*1d820*/  LDL.LU R29, [R1+0x1894] ;  /* 0x00189400011d7983 */ /* 0x000ee20000300800 */
[----:B------:R0:W-:Y:S01]  /*1d830*/  STL.64 [R1+0x1808], R22 ;  /* 0x0018081601007387 */ /* 0x0001e20000100a00 */
[----:B------:R1:W-:Y:S02]  /*1d840*/  STL.64 [R1+0x17d0], R18 ;  /* 0x0017d01201007387 */ /* 0x0003e40000100a00 */
[----:B0-----:R-:W-:-:S02]  /*1d850*/  IMAD.MOV.U32 R22, RZ, RZ, R17 ;  /* 0x000000ffff167224 */ /* 0x001fc400078e0011 */
[----:B------:R-:W-:Y:S02]  /*1d860*/  IMAD.MOV.U32 R23, RZ, RZ, R16 ;  /* 0x000000ffff177224 */ /* 0x000fe400078e0010 */
[----:B-1----:R-:W-:Y:S02]  /*1d870*/  IMAD.MOV.U32 R18, RZ, RZ, R20 ;  /* 0x000000ffff127224 */ /* 0x002fe400078e0014 */
[----:B------:R-:W-:Y:S01]  /*1d880*/  IMAD.MOV.U32 R19, RZ, RZ, R21 ;  /* 0x000000ffff137224 */ /* 0x000fe200078e0015 */
[----:B------:R-:W3:Y:S01]  /*1d890*/  LDL.LU R20, [R1+0x1890] ;  /* 0x0018900001147983 */ /* 0x000ee20000300800 */
[----:B------:R-:W3:Y:S02]  /*1d8a0*/  LDL.LU R21, [R1+0x188c] ;  /* 0x00188c0001157983 */ /* 0x000ee40000300800 */
[----:B------:R-:W-:Y:S01]  /*1d8b0*/  STL.64 [R1+0x1820], R22 ;  /* 0x0018201601007387 */ /* 0x000fe20000100a00 */
[----:B------:R0:W-:Y:S01]  /*1d8c0*/  STL.64 [R1+0x17e8], R18 ;  /* 0x0017e81201007387 */ /* 0x0001e20000100a00 */
[----:B------:R-:W3:Y:S02]  /*1d8d0*/  LDL.LU R16, [R1+0x260] ;  /* 0x0002600001107983 */ /* 0x000ee40000300800 */
[----:B------:R-:W3:Y:S01]  /*1d8e0*/  LDL.LU R17, [R1+0x264] ;  /* 0x0002640001117983 */ /* 0x000ee20000300800 */
[----:B0-----:R-:W3:Y:S01]  /*1d8f0*/  LDL.LU R18, [R1+0x268] ;  /* 0x0002680001127983 */ /* 0x001ee20000300800 */
[----:B------:R-:W3:Y:S02]  /*1d900*/  LDL.LU R19, [R1+0x26c] ;  /* 0x00026c0001137983 */ /* 0x000ee40000300800 */
[----:B------:R-:W-:-:S02]  /*1d910*/  IMAD.MOV.U32 R23, RZ, RZ, R3 ;  /* 0x000000ffff177224 */ /* 0x000fc400078e0003 */
[----:B--2---:R-:W-:Y:S02]  /*1d920*/  IMAD.MOV.U32 R22, RZ, RZ, R28 ;  /* 0x000000ffff167224 */ /* 0x004fe400078e001c */
[----:B------:R-:W2:Y:S01]  /*1d930*/  LDL.LU R28, [R1+0x1888] ;  /* 0x00188800011c7983 */ /* 0x000ea20000300800 */
[----:B------:R-:W2:Y:S02]  /*1d940*/  LDL.LU R3, [R1+0x1884] ;  /* 0x0018840001037983 */ /* 0x000ea40000300800 */
[----:B------:R-:W-:Y:S01]  /*1d950*/  STL.64 [R1+0x1838], R22 ;  /* 0x0018381601007387 */ /* 0x000fe20000100a00 */
[----:B---3--:R-:W-:Y:S01]  /*1d960*/  STL.64 [R1+0x1800], R18 ;  /* 0x0018001201007387 */ /* 0x008fe20000100a00 */
[----:B------:R0:W-:Y:S03]  /*1d970*/  STL.64 [R1+0x17f8], R16 ;  /* 0x0017f81001007387 */ /* 0x0001e60000100a00 */
[----:B0-----:R-:W3:Y:S01]  /*1d980*/  LDL.LU R16, [R1+0x270] ;  /* 0x0002700001107983 */ /* 0x001ee20000300800 */
[----:B------:R-:W3:Y:S02]  /*1d990*/  LDL.LU R17, [R1+0x274] ;  /* 0x0002740001117983 */ /* 0x000ee40000300800 */
[----:B------:R-:W2:Y:S02]  /*1d9a0*/  LDL.LU R18, [R1+0x278] ;  /* 0x0002780001127983 */ /* 0x000ea40000300800 */
[----:B------:R-:W2:Y:S02]  /*1d9b0*/  LDL.LU R19, [R1+0x27c] ;  /* 0x00027c0001137983 */ /* 0x000ea40000300800 */
[----:B------:R-:W-:-:S02]  /*1d9c0*/  IMAD.MOV.U32 R22, RZ, RZ, R20 ;  /* 0x000000ffff167224 */ /* 0x000fc400078e0014 */
[----:B------:R-:W-:Y:S01]  /*1d9d0*/  IMAD.MOV.U32 R23, RZ, RZ, R29 ;  /* 0x000000ffff177224 */ /* 0x000fe200078e001d */
[----:B------:R-:W4:Y:S04]  /*1d9e0*/  LDL.LU R20, [R1+0x1880] ;  /* 0x0018800001147983 */ /* 0x000f280000300800 */
[----:B------:R-:W-:Y:S04]  /*1d9f0*/  STL.64 [R1+0x1850], R22 ;  /* 0x0018501601007387 */ /* 0x000fe80000100a00 */
[----:B--2---:R-:W-:Y:S01]  /*1da00*/  STL.64 [R1+0x1818], R18 ;  /* 0x0018181201007387 */ /* 0x004fe20000100a00 */
[----:B---3--:R0:W-:Y:S03]  /*1da10*/  STL.64 [R1+0x1810], R16 ;  /* 0x0018101001007387 */ /* 0x0081e60000100a00 */
[----:B0-----:R-:W2:Y:S01]  /*1da20*/  LDL.LU R16, [R1+0x280] ;  /* 0x0002800001107983 */ /* 0x001ea20000300800 */
[----:B------:R-:W2:Y:S02]  /*1da30*/  LDL.LU R17, [R1+0x284] ;  /* 0x0002840001117983 */ /* 0x000ea40000300800 */
[----:B------:R-:W3:Y:S02]  /*1da40*/  LDL.LU R18, [R1+0x288] ;  /* 0x0002880001127983 */ /* 0x000ee40000300800 */
[----:B------:R-:W3:Y:S02]  /*1da50*/  LDL.LU R19, [R1+0x28c] ;  /* 0x00028c0001137983 */ /* 0x000ee40000300800 */
[----:B------:R-:W-:-:S02]  /*1da60*/  IMAD.MOV.U32 R22, RZ, RZ, R28 ;  /* 0x000000ffff167224 */ /* 0x000fc400078e001c */
[----:B------:R-:W-:-:S05]  /*1da70*/  IMAD.MOV.U32 R23, RZ, RZ, R21 ;  /* 0x000000ffff177224 */ /* 0x000fca00078e0015 */
[----:B------:R-:W-:Y:S04]  /*1da80*/  STL.64 [R1+0x1868], R22 ;  /* 0x0018681601007387 */ /* 0x000fe80000100a00 */
[----:B---3--:R-:W-:Y:S01]  /*1da90*/  STL.64 [R1+0x1830], R18 ;  /* 0x0018301201007387 */ /* 0x008fe20000100a00 */
[----:B--2---:R0:W-:Y:S03]  /*1daa0*/  STL.64 [R1+0x1828], R16 ;  /* 0x0018281001007387 */ /* 0x0041e60000100a00 */
[----:B0-----:R-:W2:Y:S01]  /*1dab0*/  LDL.LU R16, [R1+0x290] ;  /* 0x0002900001107983 */ /* 0x001ea20000300800 */
[----:B------:R-:W2:Y:S02]  /*1dac0*/  LDL.LU R17, [R1+0x294] ;  /* 0x0002940001117983 */ /* 0x000ea40000300800 */
[----:B------:R-:W3:Y:S02]  /*1dad0*/  LDL.LU R18, [R1+0x298] ;  /* 0x0002980001127983 */ /* 0x000ee40000300800 */
[----:B------:R-:W3:Y:S02]  /*1dae0*/  LDL.LU R19, [R1+0x29c] ;  /* 0x00029c0001137983 */ /* 0x000ee40000300800 */
        /* <DEDUP_REMOVED lines=12> */
[----:B----4-:R-:W-:-:S02]  /*1dbb0*/  IMAD.MOV.U32 R22, RZ, RZ, R20 ;  /* 0x000000ffff167224 */ /* 0x010fc400078e0014 */
[----:B------:R-:W-:Y:S01]  /*1dbc0*/  IMAD.MOV.U32 R23, RZ, RZ, R3 ;  /* 0x000000ffff177224 */ /* 0x000fe200078e0003 */
[----:B---3--:R-:W-:Y:S01]  /*1dbd0*/  STL.64 [R1+0x1878], R18 ;  /* 0x0018781201007387 */ /* 0x008fe20000100a00 */
[----:B--2---:R0:W-:Y:S03]  /*1dbe0*/  STL.64 [R1+0x1870], R16 ;  /* 0x0018701001007387 */ /* 0x0041e60000100a00 */
[----:B0-----:R-:W2:Y:S01]  /*1dbf0*/  LDL.LU R16, [R1+0x2c0] ;  /* 0x0002c00001107983 */ /* 0x001ea20000300800 */
[----:B------:R-:W2:Y:S02]  /*1dc00*/  LDL.LU R17, [R1+0x2c4] ;  /* 0x0002c40001117983 */ /* 0x000ea40000300800 */
[----:B------:R-:W2:Y:S02]  /*1dc10*/  LDL.LU R18, [R1+0x2c8] ;  /* 0x0002c80001127983 */ /* 0x000ea40000300800 */
[----:B------:R-:W2:Y:S01]  /*1dc20*/  LDL.LU R19, [R1+0x2cc] ;  /* 0x0002cc0001137983 */ /* 0x000ea20000300800 */
[----:B------:R-:W3:Y:S01]  /*1dc30*/  LDL.LU R24, [R1+0x1f0] ;  /* 0x0001f00001187983 */ /* 0x000ee20000300800 */
[----:B------:R-:W3:Y:S02]  /*1dc40*/  LDL.LU R25, [R1+0x1f4] ;  /* 0x0001f40001197983 */ /* 0x000ee40000300800 */
[----:B------:R-:W4:Y:S02]  /*1dc50*/  LDL.LU R26, [R1+0x1f8] ;  /* 0x0001f800011a7983 */ /* 0x000f240000300800 */
[----:B------:R-:W4:Y:S01]  /*1dc60*/  LDL.LU R27, [R1+0x1fc] ;  /* 0x0001fc00011b7983 */ /* 0x000f220000300800 */
[C---:B--2---:R-:W-:Y:S01]  /*1dc70*/  HMMA.16816.F32.BF16 R20, R8.reuse, R22, R16 ;  /* 0x000000160814723c */ /* 0x044fe20000041810 */
[----:B----4-:R-:W-:Y:S01]  /*1dc80*/  STL.64 [R1+0x17e0], R26 ;  /* 0x0017e01a01007387 */ /* 0x010fe20000100a00 */
[----:B---3--:R0:W-:Y:S03]  /*1dc90*/  STL.64 [R1+0x17d8], R24 ;  /* 0x0017d81801007387 */ /* 0x0081e60000100a00 */
[----:B0-----:R-:W2:Y:S01]  /*1dca0*/  LDL.LU R24, [R1+0x250] ;  /* 0x0002500001187983 */ /* 0x001ea20000300800 */
[----:B------:R-:W2:Y:S02]  /*1dcb0*/  LDL.LU R25, [R1+0x254] ;  /* 0x0002540001197983 */ /* 0x000ea40000300800 */
[----:B------:R-:W2:Y:S02]  /*1dcc0*/  LDL.LU R26, [R1+0x258] ;  /* 0x00025800011a7983 */ /* 0x000ea40000300800 */
[----:B------:R-:W2:Y:S01]  /*1dcd0*/  LDL.LU R27, [R1+0x25c] ;  /* 0x00025c00011b7983 */ /* 0x000ea20000300800 */
[----:B------:R-:W-:Y:S01]  /*1dce0*/  STL.64 [R1+0x17a0], R14 ;  /* 0x0017a00e01007387 */ /* 0x000fe20000100a00 */
[----:B------:R0:W-:Y:S03]  /*1dcf0*/  STL.64 [R1+0x1798], R12 ;  /* 0x0017980c01007387 */ /* 0x0001e60000100a00 */
[----:B0-----:R-:W3:Y:S01]  /*1dd00*/  LDL.LU R12, [R1+0x110] ;  /* 0x00011000010c7983 */ /* 0x001ee20000300800 */
[----:B------:R-:W3:Y:S02]  /*1dd10*/  LDL.LU R13, [R1+0x114] ;  /* 0x00011400010d7983 */ /* 0x000ee40000300800 */
[----:B------:R-:W3:Y:S02]  /*1dd20*/  LDL.LU R14, [R1+0x118] ;  /* 0x00011800010e7983 */ /* 0x000ee40000300800 */
[----:B------:R-:W3:Y:S01]  /*1dd30*/  LDL.LU R15, [R1+0x11c] ;  /* 0x00011c00010f7983 */ /* 0x000ee20000300800 */
[----:B------:R-:W4:Y:S01]  /*1dd40*/  LDL.LU.64 R18, [R1+0x1878] ;  /* 0x0018780001127983 */ /* 0x000f220000300a00 */
[----:B------:R-:W4:Y:S02]  /*1dd50*/  LDL.LU.64 R16, [R1+0x1870] ;  /* 0x0018700001107983 */ /* 0x000f240000300a00 */
[----:B------:R-:W-:Y:S02]  /*1dd60*/  STL.64 [R1+0xbd0], R20 ;  /* 0x000bd01401007387 */ /* 0x000fe40000100a00 */
[----:B------:R0:W-:Y:S02]  /*1dd70*/  STL.64 [R1+0xbd8], R22 ;  /* 0x000bd81601007387 */ /* 0x0001e40000100a00 */
[----:B0-----:R-:W4:Y:S02]  /*1dd80*/  LDL.LU.64 R22, [R1+0x1868] ;  /* 0x0018680001167983 */ /* 0x001f240000300a00 */
[C---:B----4-:R-:W-:Y:S02]  /*1dd90*/  HMMA.16816.F32.BF16 R20, R8.reuse, R22, R16 ;  /* 0x000000160814723c */ /* 0x050fe40000041810 */
[----:B------:R-:W4:Y:S01]  /*1dda0*/  LDL.LU.64 R18, [R1+0x1860] ;  /* 0x0018600001127983 */ /* 0x000f220000300a00 */
[----:B------:R-:W4:Y:S11]  /*1ddb0*/  LDL.LU.64 R16, [R1+0x1858] ;  /* 0x0018580001107983 */ /* 0x000f360000300a00 */
[----:B------:R-:W-:Y:S09]  /*1ddc0*/  @!UPT UIADD3 URZ, URZ, URZ, URZ ;  /* 0x0000003f3f3ff290 */ /* 0x000ff2000fffe03f */
[----:B------:R-:W-:Y:S01]  /*1ddd0*/  STL.64 [R1+0x9c0], R20 ;  /* 0x0009c01401007387 */ /* 0x000fe20000100a00 */
[----:B------:R0:W-:Y:S03]  /*1dde0*/  STL.64 [R1+0x9c8], R22 ;  /* 0x0009c81601007387 */ /* 0x0001e60000100a00 */
        /* <DEDUP_REMOVED lines=29> */
[C---:B----4-:R-:W-:Y:S11]  /*1dfc0*/  HMMA.16816.F32.BF16 R16, R8.reuse, R22, R16 ;  /* 0x000000160810723c */ /* 0x050ff60000041810 */
[----:B------:R-:W-:Y:S11]  /*1dfd0*/  @!UPT UIADD3 URZ, URZ, URZ, URZ ;  /* 0x0000003f3f3ff290 */ /* 0x000ff6000fffe03f */
[----:B------:R-:W-:Y:S01]  /*1dfe0*/  @!UPT UIADD3 URZ, URZ, URZ, URZ ;  /* 0x0000003f3f3ff290 */ /* 0x000fe2000fffe03f */
[----:B------:R-:W-:Y:S01]  /*1dff0*/  STL.64 [R1+0x9f0], R16 ;  /* 0x0009f01001007387 */ /* 0x000fe20000100a00 */
[----:B------:R0:W-:Y:S03]  /*1e000*/  STL.64 [R1+0x9f8], R18 ;  /* 0x0009f81201007387 */ /* 0x0001e60000100a00 */
[----:B0-----:R-:W2:Y:S01]  /*1e010*/  LDL.LU.64 R18, [R1+0x17e8] ;  /* 0x0017e80001127983 */ /* 0x001ea20000300a00 */
[----:B------:R0:W-:Y:S03]  /*1e020*/  STL.64 [R1+0x1720], R22 ;  /* 0x0017201601007387 */ /* 0x0001e60000100a00 */
[----:B0-----:R-:W4:Y:S04]  /*1e030*/  LDL.64 R22, [R1+0xd8] ;  /* 0x0000d80001167983 */ /* 0x001f280000100a00 */
[----:B----4-:R0:W-:Y:S01]  /*1e040*/  STL.64 [R1+0x1768], R22 ;  /* 0x0017681601007387 */ /* 0x0101e20000100a00 */
[----:B------:R-:W4:Y:S02]  /*1e050*/  LDL.LU R20, [R1+0x590] ;  /* 0x0005900001147983 */ /* 0x000f240000300800 */
[----:B------:R-:W4:Y:S01]  /*1e060*/  LDL.LU R21, [R1+0x594] ;  /* 0x0005940001157983 */ /* 0x000f220000300800 */
[----:B0-----:R-:W3:Y:S01]  /*1e070*/  LDL.LU R22, [R1+0x598] ;  /* 0x0005980001167983 */ /* 0x001ee20000300800 */
[----:B------:R-:W3:Y:S01]  /*1e080*/  LDL.LU R23, [R1+0x59c] ;  /* 0x00059c0001177983 */ /* 0x000ee20000300800 */
[C---:B--2---:R-:W-:Y:S02]  /*1e090*/  HMMA.16816.F32.BF16 R16, R8.reuse, R18, R24 ;  /* 0x000000120810723c */ /* 0x044fe40000041818 */
[----:B---3--:R-:W-:Y:S01]  /*1e0a0*/  STL.64 [R1+0x1778], R22 ;  /* 0x0017781601007387 */ /* 0x008fe20000100a00 */
[----:B----4-:R0:W-:Y:S03]  /*1e0b0*/  STL.64 [R1+0x1770], R20 ;  /* 0x0017701401007387 */ /* 0x0101e60000100a00 */
[----:B0-----:R-:W2:Y:S01]  /*1e0c0*/  LDL.LU R20, [R1+0x5a0] ;  /* 0x0005a00001147983 */ /* 0x001ea20000300800 */
[----:B------:R-:W2:Y:S02]  /*1e0d0*/  LDL.LU R21, [R1+0x5a4] ;  /* 0x0005a40001157983 */ /* 0x000ea40000300800 */
[----:B------:R-:W2:Y:S02]  /*1e0e0*/  LDL.LU R22, [R1+0x5a8] ;  /* 0x0005a80001167983 */ /* 0x000ea40000300800 */
[----:B------:R-:W2:Y:S01]  /*1e0f0*/  LDL.LU R23, [R1+0x5ac] ;  /* 0x0005ac0001177983 */ /* 0x000ea20000300800 */
[----:B------:R-:W3:Y:S01]  /*1e100*/  LDL.LU.64 R26, [R1+0x17e0] ;  /* 0x0017e000011a7983 */ /* 0x000ee20000300a00 */
[----:B------:R-:W3:Y:S10]  /*1e110*/  LDL.LU.64 R24, [R1+0x17d8] ;  /* 0x0017d80001187983 */ /* 0x000ef40000300a00 */
[----:B------:R-:W-:Y:S02]  /*1e120*/  STL.64 [R1+0xa30], R16 ;  /* 0x000a301001007387 */ /* 0x000fe40000100a00 */
[----:B------:R0:W-:Y:S02]  /*1e130*/  STL.64 [R1+0xa38], R18 ;  /* 0x000a381201007387 */ /* 0x0001e40000100a00 */
[----:B0-----:R-:W3:Y:S02]  /*1e140*/  LDL.LU.64 R18, [R1+0x17d0] ;  /* 0x0017d00001127983 */ /* 0x001ee40000300a00 */
[C---:B---3--:R-:W-:Y:S02]  /*1e150*/  HMMA.16816.F32.BF16 R16, R8.reuse, R18, R24 ;  /* 0x000000120810723c */ /* 0x048fe40000041818 */
[----:B------:R-:W3:Y:S01]  /*1e160*/  LDL.LU.64 R26, [R1+0x17c8] ;  /* 0x0017c800011a7983 */ /* 0x000ee20000300a00 */
[----:B------:R-:W3:Y:S11]  /*1e170*/  LDL.LU.64 R24, [R1+0x17c0] ;  /* 0x0017c00001187983 */ /* 0x000ef60000300a00 */
[----:B------:R-:W-:Y:S09]  /*1e180*/  @!UPT UIADD3 URZ, URZ, URZ, URZ ;  /* 0x0000003f3f3ff290 */ /* 0x000ff2000fffe03f */
[----:B------:R-:W-:Y:S01]  /*1e190*/  STL.64 [R1+0xaa0], R16 ;  /* 0x000aa01001007387 */ /* 0x000fe20000100a00 */
[----:B------:R0:W-:Y:S03]  /*1e1a0*/  STL.64 [R1+0xaa8], R18 ;  /* 0x000aa81201007387 */ /* 0x0001e60000100a00 */
[----:B0-----:R-:W3:Y:S02]  /*1e1b0*/  LDL.LU.64 R18, [R1+0x17b8] ;  /* 0x0017b80001127983 */ /* 0x001ee40000300a00 */
[C---:B---3--:R-:W-:Y:S02]  /*1e1c0*/  HMMA.16816.F32.BF16 R16, R8.reuse, R18, R24 ;  /* 0x000000120810723c */ /* 0x048fe40000041818 */
[----:B------:R-:W3:Y:S01]  /*1e1d0*/  LDL.LU.64 R26, [R1+0x17b0] ;  /* 0x0017b000011a7983 */ /* 0x000ee20000300a00 */
[----:B------:R-:W-:Y:S02]  /*1e1e0*/  IMAD.MOV.U32 R6, RZ, RZ, R2 ;  /* 0x000000ffff067224 */ /* 0x000fe400078e0002 */
[----:B------:R-:W-:Y:S11]  /*1e1f0*/  IMAD.MOV.U32 R7, RZ, RZ, R0 ;  /* 0x000000ffff077224 */ /* 0x000ff600078e0000 */
[----:B------:R-:W-:Y:S07]  /*1e200*/  @!UPT UIADD3 URZ, URZ, URZ, URZ ;  /* 0x0000003f3f3ff290 */ /* 0x000fee000fffe03f */
[----:B------:R-:W-:Y:S01]  /*1e210*/  STL.64 [R1+0xb20], R16 ;  /* 0x000b201001007387 */ /* 0x000fe20000100a00 */
[----:B------:R0:W-:Y:S03]  /*1e220*/  STL.64 [R1+0xb28], R18 ;  /* 0x000b281201007387 */ /* 0x0001e60000100a00 */
[----:B0-----:R-:W2:Y:S01]  /*1e230*/  LDL.LU.64 R18, [R1+0x17a8] ;  /* 0x0017a80001127983 */ /* 0x001ea20000300a00 */
[C---:B---3--:R-:W-:Y:S01]  /*1e240*/  HMMA.16816.F32.BF16 R12, R8.reuse, R26, R12 ;  /* 0x0000001a080c723c */ /* 0x048fe2000004180c */
[----:B------:R-:W-:Y:S02]  /*1e250*/  IMAD.MOV.U32 R2, RZ, RZ, R26 ;  /* 0x000000ffff027224 */ /* 0x000fe400078e001a */
[----:B------:R-:W-:Y:S11]  /*1e260*/  IMAD.MOV.U32 R0, RZ, RZ, R27 ;  /* 0x000000ffff007224 */ /* 0x000ff600078e001b */
[----:B------:R-:W-:Y:S09]  /*1e270*/  @!UPT UIADD3 URZ, URZ, URZ, URZ ;  /* 0x0000003f3f3ff290 */ /* 0x000ff2000fffe03f */
[----:B------:R-:W-:Y:S01]  /*1e280*/  STL.64 [R1+0xb10], R12 ;  /* 0x000b100c01007387 */ /* 0x000fe20000100a00 */
[----:B------:R0:W-:Y:S03]  /*1e290*/  STL.64 [R1+0xb18], R14 ;  /* 0x000b180e01007387 */ /* 0x0001e60000100a00 */
[----:B0-----:R-:W3:Y:S01]  /*1e2a0*/  LDL.LU.64 R14, [R1+0x17a0] ;  /* 0x0017a000010e7983 */ /* 0x001ee20000300a00 */
[----:B------:R-:W3:Y:S02]  /*1e2b0*/  LDL.LU.64 R12, [R1+0x1798] ;  /* 0x00179800010c7983 */ /* 0x000ee40000300a00 */
[----:B------:R-:W3:Y:S01]  /*1e2c0*/  LDL.LU.64 R26, [R1+0x1790] ;  /* 0x00179000011a7983 */ /* 0x000ee20000300a00 */
[----:B------:R-:W0:Y:S01]  /*1e2d0*/  S2R R28, SR_TID.X ;  /* 0x00000000001c7919 */ /* 0x000e220000002100 */
[----:B---3--:R-:W-:Y:S11]  /*1e2e0*/  HMMA.16816.F32.BF16 R12, R8, R26, R12 ;  /* 0x0000001a080c723c */ /* 0x008ff6000004180c */
[----:B------:R-:W-:Y:S11]  /*1e2f0*/  @!UPT UIADD3 URZ, URZ, URZ, URZ ;  /* 0x0000003f3f3ff290 */ /* 0x000ff6000fffe03f */
[----:B------:R-:W-:Y:S01]  /*1e300*/  @!UPT UIADD3 URZ, URZ, URZ, URZ ;  /* 0x0000003f3f3ff290 */ /* 0x000fe2000fffe03f */
[----:B------:R-:W-:Y:S01]  /*1e310*/  STL.64 [R1+0xb00], R12 ;  /* 0x000b000c01007387 */ /* 0x000fe20000100a00 */
[----:B------:R1:W-:Y:S03]  /*1e320*/  STL.64 [R1+0xb08], R14 ;  /* 0x000b080e01007387 */ /* 0x0003e60000100a00 */
[----:B-1----:R-:W3:Y:S01]  /*1e330*/  LDL.LU.64 R14, [R1+0x1788] ;  /* 0x00178800010e7983 */ /* 0x002ee20000300a00 */
[----:B------:R-:W3:Y:S01]  /*1e340*/  LDL.LU.64 R12, [R1+0x1780] ;  /* 0x00178000010c7983 */ /* 0x000ee20000300a00 */
[C---:B0-----:R-:W-:Y:S01]  /*1e350*/  LOP3.LUT R17, R28.reuse, 0x7, RZ, 0xc0, !PT ;  /* 0x000000071c117812 */ /* 0x041fe200078ec0ff */
[C---:B------:R-:W-:Y:S02]  /*1e360*/  IMAD.SHL.U32 R16, R28.reuse, 0x80, RZ ;  /* 0x000000801c107824 */ /* 0x040fe400078e00ff */
[----:B------:R-:W-:Y:S02]  /*1e370*/  IMAD.SHL.U32 R28, R28, 0x2, RZ ;  /* 0x000000021c1c7824 */ /* 0x000fe400078e00ff */
[----:B------:R-:W-:-:S05]  /*1e380*/  IMAD R17, R17, 0x110, RZ ;  /* 0x0000011011117824 */ /* 0x000fca00078e02ff */
[----:B------:R-:W-:-:S04]  /*1e390*/  LOP3.LUT R17, R17, 0x10, R28, 0x78, !PT ;  /* 0x0000001011117812 */ /* 0x000fc800078e781c */
[----:B------:R-:W-:-:S04]  /*1e3a0*/  LOP3.LUT R17, R17, 0x800, R16, 0xf8, !PT ;  /* 0x0000080011117812 */ /* 0x000fc800078ef810 */
[----:B------:R-:W-:Y:S01]  /*1e3b0*/  LOP3.LUT R17, R17, 0x20, RZ, 0x3c, !PT ;  /* 0x0000002011117812 */ /* 0x000fe200078e3cff */
[----:B---3--:R-:W-:Y:S04]  /*1e3c0*/  HMMA.16816.F32.BF16 R8, R8, R6, R12 ;  /* 0x000000060808723c */ /* 0x008fe8000004180c */
[----:B------:R-:W2:Y:S04]  /*1e3d0*/  LDSM.16.MT88.4 R4, [R17+0x9000] ;  /* 0x009000001104783b */ /* 0x000ea80000004200 */
[----:B------:R-:W3:Y:S11]  /*1e3e0*/  LDL.LU.64 R14, [R1+0xf8] ;  /* 0x0000f800010e7983 */ /* 0x000ef60000300a00 */
[----:B------:R-:W-:Y:S04]  /*1e3f0*/  @!UPT UIADD3 URZ, URZ, URZ, URZ ;  /* 0x0000003f3f3ff290 */ /* 0x000fe8000fffe03f */
[----:B------:R-:W-:Y:S01]  /*1e400*/  STL.64 [R1+0xaf0], R8 ;  /* 0x000af00801007387 */ /* 0x000fe20000100a00 */
[----:B------:R-:W-:Y:S02]  /*1e410*/  STL.64 [R1+0xaf8], R10 ;  /* 0x000af80a01007387 */ /* 0x000fe40000100a00 */
[----:B------:R-:W0:Y:S01]  /*1e420*/  LDSM.16.MT88.4 R8, [R17+0x9080] ;  /* 0x009080001108783b */ /* 0x000e220000004200 */
[C---:B--2---:R-:W-:Y:S01]  /*1e430*/  HMMA.16816.F32.BF16 R20, R4.reuse, R18, R20 ;  /* 0x000000120414723c */ /* 0x044fe20000041814 */
[----:B0-----:R-:W-:Y:S02]  /*1e440*/  STL.64 [R1+0x16a8], R10 ;  /* 0x0016a80a01007387 */ /* 0x001fe40000100a00 */
[----:B------:R0:W-:Y:S02]  /*1e450*/  STL.64 [R1+0x16a0], R8 ;  /* 0x0016a00801007387 */ /* 0x0001e40000100a00 */
[----:B0-----:R-:W2:Y:S01]  /*1e460*/  LDL.LU R8, [R1+0x570] ;  /* 0x0005700001087983 */ /* 0x001ea20000300800 */
[----:B------:R-:W2:Y:S02]  /*1e470*/  LDL.LU R9, [R1+0x574] ;  /* 0x0005740001097983 */ /* 0x000ea40000300800 */
[----:B------:R-:W2:Y:S02]  /*1e480*/  LDL.LU R10, [R1+0x578] ;  /* 0x00057800010a7983 */ /* 0x000ea40000300800 */
[----:B------:R-:W2:Y:S11]  /*1e490*/  LDL.LU R11, [R1+0x57c] ;  /* 0x00057c00010b7983 */ /* 0x000eb60000300800 */
[----:B------:R-:W-:Y:S02]  /*1e4a0*/  @!UPT UIADD3 URZ, URZ, URZ, URZ ;  /* 0x0000003f3f3ff290 */ /* 0x000fe4000fffe03f */
[----:B------:R-:W-:Y:S01]  /*1e4b0*/  STL.64 [R1+0x2f0], R20 ;  /* 0x0002f01401007387 */ /* 0x000fe20000100a00 */
[----:B------:R0:W-:Y:S03]  /*1e4c0*/  STL.64 [R1+0x2f8], R22 ;  /* 0x0002f81601007387 */ /* 0x0001e60000100a00 */
[----:B0-----:R-:W3:Y:S01]  /*1e4d0*/  LDL.LU.64 R22, [R1+0x1778] ;  /* 0x0017780001167983 */ /* 0x001ee20000300a00 */
[----:B------:R-:W3:Y:S02]  /*1e4e0*/  LDL.LU.64 R20, [R1+0x1770] ;  /* 0x0017700001147983 */ /* 0x000ee40000300a00 */
[----:B------:R0:W-:Y:S02]  /*1e4f0*/  STL.64 [R1+0x16b0], R18 ;  /* 0x0016b01201007387 */ /* 0x0001e40000100a00 */
[----:B0-----:R-:W4:Y:S01]  /*1e500*/  LDL.64 R18, [R1+0xe8] ;  /* 0x0000e80001127983 */ /* 0x001f220000100a00 */
[----:B---3--:R-:W-:Y:S11]  /*1e510*/  HMMA.16816.F32.BF16 R20, R4, R14, R20 ;  /* 0x0000000e0414723c */ /* 0x008ff60000041814 */
[----:B------:R-:W-:Y:S11]  /*1e520*/  @!UPT UIADD3 URZ, URZ, URZ, URZ ;  /* 0x0000003f3f3ff290 */ /* 0x000ff6000fffe03f */
[----:B------:R-:W-:Y:S01]  /*1e530*/  @!UPT UIADD3 URZ, URZ, URZ, URZ ;  /* 0x0000003f3f3ff290 */ /* 0x000fe2000fffe03f */
[----:B------:R-:W-:Y:S01]  /*1e540*/  STL.64 [R1+0x3c0], R20 ;  /* 0x0003c01401007387 */ /* 0x000fe20000100a00 */
[----:B------:R0:W-:Y:S03]  /*1e550*/  STL.64 [R1+0x3c8], R22 ;  /* 0x0003c81601007387 */ /* 0x0001e60000100a00 */
[----:B0-----:R-:W2:Y:S01]  /*1e560*/  LDL.LU.64 R22, [R1+0x1768] ;  /* 0x0017680001167983 */ /* 0x001ea20000300a00 */
[----:B------:R0:W-:Y:S02]  /*1e570*/  STL [R1+0x167c], R14 ;  /* 0x00167c0e01007387 */ /* 0x0001e40000100800 */
[----:B------:R1:W-:Y:S02]  /*1e580*/  STL [R1+0x1678], R15 ;  /* 0x0016780f01007387 */ /* 0x0003e40000100800 */
[----:B------:R-:W3:Y:S01]  /*1e590*/  LDL.LU R12, [R1+0x580] ;  /* 0x00058000010c7983 */ /* 0x000ee20000300800 */
[----:B------:R-:W3:Y:S04]  /*1e5a0*/  LDL.LU R13, [R1+0x584] ;  /* 0x00058400010d7983 */ /* 0x000ee80000300800 */
[----:B0-----:R-:W3:Y:S01]  /*1e5b0*/  LDL.LU R14, [R1+0x588] ;  /* 0x00058800010e7983 */ /* 0x001ee20000300800 */
[----:B-1----:R-:W3:Y:S02]  /*1e5c0*/  LDL.LU R15, [R1+0x58c] ;  /* 0x00058c00010f7983 */ /* 0x002ee40000300800 */
[----:B----4-:R-:W-:-:S02]  /*1e5d0*/  IMAD.MOV.U32 R25, RZ, RZ, R19 ;  /* 0x000000ffff197224 */ /* 0x010fc400078e0013 */
[----:B------:R-:W-:Y:S01]  /*1e5e0*/  IMAD.MOV.U32 R28, RZ, RZ, R18 ;  /* 0x000000ffff1c7224 */ /* 0x000fe200078e0012 */
[C---:B--2---:R-:W-:Y:S08]  /*1e5f0*/  HMMA.16816.F32.BF16 R8, R4.reuse, R22, R8 ;  /* 0x000000160408723c */ /* 0x044ff00000041808 */
[----:B---3--:R-:W-:Y:S11]  /*1e600*/  HMMA.16816.F32.BF16 R12, R4, R18, R12 ;  /* 0x00000012040c723c */ /* 0x008ff6000004180c */
[----:B------:R-:W-:Y:S11]  /*1e610*/  @!UPT UIADD3 URZ, URZ, URZ, URZ ;  /* 0x0000003f3f3ff290 */ /* 0x000ff6000fffe03f */
[----:B------:R-:W-:Y:S01]  /*1e620*/  @!UPT UIADD3 URZ, URZ, URZ, URZ ;  /* 0x0000003f3f3ff290 */ /* 0x000fe2000fffe03f */
[----:B------:R-:W-:Y:S01]  /*1e630*/  STL.64 [R1+0x580], R12 ;  /* 0x0005800c01007387 */ /* 0x000fe20000100a00 */
[----:B------:R-:W-:Y:S02]  /*1e640*/  STL.64 [R1+0x588], R14 ;  /* 0x0005880e01007387 */ /* 0x000fe40000100a00 */
[----:B------:R-:W-:Y:S02]  /*1e650*/  STL [R1+0x1684], R25 ;  /* 0x0016841901007387 */ /* 0x000fe40000100800 */
[----:B------:R-:W-:Y:S01]  /*1e660*/  STL.64 [R1+0x1758], R26 ;  /* 0x0017581a01007387 */ /* 0x000fe20000100a00 */
[----:B------:R-:W-:Y:S01]  /*1e670*/  STL [R1+0x1680], R28 ;  /* 0x0016801c01007387 */ /* 0x000fe20000100800 */
[----:B------:R-:W-:Y:S02]  /*1e680*/  STL.64 [R1+0x570], R8 ;  /* 0x0005700801007387 */ /* 0x000fe40000100a00 */
[----:B------:R-:W-:Y:S02]  /*1e690*/  STL.64 [R1+0x578], R10 ;  /* 0x0005780a01007387 */ /* 0x000fe40000100a00 */
[----:B------:R-:W2:Y:S01]  /*1e6a0*/  LDL.LU R16, [R1+0x1a0] ;  /* 0x0001a00001107983 */ /* 0x000ea20000300800 */
[----:B------:R-:W2:Y:S01]  /*1e6b0*/  LDL.LU R17, [R1+0x1a4] ;  /* 0x0001a40001117983 */ /* 0x000ea20000300800 */
        /* <DEDUP_REMOVED lines=8> */
[----:B---3--:R0:W-:Y:S01]  /*1e740*/  STL.64 [R1+0x16d0], R18 ;  /* 0x0016d01201007387 */ /* 0x0081e20000100a00 */
[----:B--2---:R-:W-:Y:S02]  /*1e750*/  STL.64 [R1+0x16c8], R16 ;  /* 0x0016c81001007387 */ /* 0x004fe40000100a00 */
[----:B0-----:R-:W-:-:S02]  /*1e760*/  IMAD.MOV.U32 R18, RZ, RZ, R2 ;  /* 0x000000ffff127224 */ /* 0x001fc400078e0002 */
[----:B------:R-:W-:-:S05]  /*1e770*/  IMAD.MOV.U32 R19, RZ, RZ, R0 ;  /* 0x000000ffff137224 */ /* 0x000fca00078e0000 */
[----:B------:R0:W-:Y:S04]  /*1e780*/  STL.64 [R1+0x16e0], R18 ;  /* 0x0016e01201007387 */ /* 0x0001e80000100a00 */
[----:B0-----:R-:W2:Y:S04]  /*1e790*/  LDL.64 R18, [R1+0x1b8] ;  /* 0x0001b80001127983 */ /* 0x001ea80000100a00 */
[----:B--2---:R-:W-:Y:S01]  /*1e7a0*/  STL.64 [R1+0x16f8], R18 ;  /* 0x0016f81201007387 */ /* 0x004fe20000100a00 */
[----:B------:R-:W2:Y:S02]  /*1e7b0*/  LDL.64 R10, [R1+0x28] ;  /* 0x00002800010a7983 */ /* 0x000ea40000100a00 */
[----:B------:R-:W-:-:S02]  /*1e7c0*/  IMAD.MOV.U32 R15, RZ, RZ, R22 ;  /* 0x000000ffff0f7224 */ /* 0x000fc400078e0016 */
[----:B------:R-:W-:Y:S01]  /*1e7d0*/  IMAD.MOV.U32 R29, RZ, RZ, R23 ;  /* 0x000000ffff1d7224 */ /* 0x000fe200078e0017 */
[----:B--2---:R0:W-:Y:S01]  /*1e7e0*/  STL.64 [R1+0x16d8], R10 ;  /* 0x0016d80a01007387 */ /* 0x0041e20000100a00 */
[----:B------:R-:W2:Y:S02]  /*1e7f0*/  LDL.LU R8, [R1+0x220] ;  /* 0x0002200001087983 */ /* 0x000ea40000300800 */
[----:B------:R-:W2:Y:S01]  /*1e800*/  LDL.LU R9, [R1+0x224] ;  /* 0x0002240001097983 */ /* 0x000ea20000300800 */
[----:B0-----:R-:W3:Y:S01]  /*1e810*/  LDL.LU R10, [R1+0x228] ;  /* 0x00022800010a7983 */ /* 0x001ee20000300800 */
[----:B------:R-:W3:Y:S02]  /*1e820*/  LDL.LU R11, [R1+0x22c] ;  /* 0x00022c00010b7983 */ /* 0x000ee40000300800 */
[----:B------:R-:W4:Y:S02]  /*1e830*/  LDL.64 R22, [R1+0x88] ;  /* 0x0000880001167983 */ /* 0x000f240000100a00 */
[----:B----4-:R-:W-:Y:S01]  /*1e840*/  STL.64 [R1+0x1738], R22 ;  /* 0x0017381601007387 */ /* 0x010fe20000100a00 */
[----:B------:R-:W4:Y:S03]  /*1e850*/  LDL.64 R18, [R1+0x58] ;  /* 0x0000580001127983 */ /* 0x000f260000100a00 */
[----:B----4-:R0:W-:Y:S04]  /*1e860*/  STL.64 [R1+0x1700], R18 ;  /* 0x0017001201007387 */ /* 0x0101e80000100a00 */
[----:B0-----:R-:W4:Y:S04]  /*1e870*/  LDL.64 R18, [R1+0x68] ;  /* 0x0000680001127983 */ /* 0x001f280000100a00 */
[----:B----4-:R0:W-:Y:S01]  /*1e880*/  STL.64 [R1+0x1718], R18 ;  /* 0x0017181201007387 */ /* 0x0101e20000100a00 */
[----:B------:R-:W4:Y:S02]  /*1e890*/  LDL.LU R16, [R1+0x510] ;  /* 0x0005100001107983 */ /* 0x000f240000300800 */
[----:B------:R-:W4:Y:S01]  /*1e8a0*/  LDL.LU R17, [R1+0x514] ;  /* 0x0005140001117983 */ /* 0x000f220000300800 */
[----:B0-----:R-:W2:Y:S01]  /*1e8b0*/  LDL.LU R18, [R1+0x518] ;  /* 0x0005180001127983 */ /* 0x001ea20000300800 */
[----:B------:R-:W2:Y:S02]  /*1e8c0*/  LDL.LU R19, [R1+0x51c] ;  /* 0x00051c0001137983 */ /* 0x000ea40000300800 */
[----:B------:R-:W2:Y:S02]  /*1e8d0*/  LDL.64 R26, [R1+0xb8] ;  /* 0x0000b800011a7983 */ /* 0x000ea40000100a00 */
[----:B--2---:R0:W-:Y:S01]  /*1e8e0*/  STL.64 [R1+0x1760], R26 ;  /* 0x0017601a01007387 */ /* 0x0041e20000100a00 */
[----:B------:R-:W2:Y:S02]  /*1e8f0*/  LDL.LU R24, [R1+0x560] ;  /* 0x0005600001187983 */ /* 0x000ea40000300800 */
[----:B------:R-:W2:Y:S01]  /*1e900*/  LDL.LU R25, [R1+0x564] ;  /* 0x0005640001197983 */ /* 0x000ea20000300800 */
[----:B0-----:R-:W2:Y:S01]  /*1e910*/  LDL.LU R26, [R1+0x568] ;  /* 0x00056800011a7983 */ /* 0x001ea20000300800 */
[----:B------:R-:W2:Y:S02]  /*1e920*/  LDL.LU R27, [R1+0x56c] ;  /* 0x00056c00011b7983 */ /* 0x000ea40000300800 */
[----:B------:R-:W2:Y:S02]  /*1e930*/  LDL.64 R22, [R1+0x98] ;  /* 0x0000980001167983 */ /* 0x000ea40000100a00 */
[----:B--2---:R0:W-:Y:S04]  /*1e940*/  STL.64 [R1+0x1740], R22 ;  /* 0x0017401601007387 */ /* 0x0041e80000100a00 */
[----:B0-----:R-:W2:Y:S01]  /*1e950*/  LDL.64 R22, [R1+0xa8] ;  /* 0x0000a80001167983 */ /* 0x001ea20000100a00 */
[----:B------:R-:W-:Y:S02]  /*1e960*/  STL.64 [R1+0x1730], R18 ;  /* 0x0017301201007387 */ /* 0x000fe40000100a00 */
[----:B----4-:R0:W-:Y:S02]  /*1e970*/  STL.64 [R1+0x1728], R16 ;  /* 0x0017281001007387 */ /* 0x0101e40000100a00 */
[----:B0-----:R-:W4:Y:S01]  /*1e980*/  LDL.LU R16, [R1+0x520] ;  /* 0x0005200001107983 */ /* 0x001f220000300800 */
[----:B------:R-:W4:Y:S02]  /*1e990*/  LDL.LU R17, [R1+0x524] ;  /* 0x0005240001117983 */ /* 0x000f240000300800 */
[----:B------:R-:W2:Y:S02]  /*1e9a0*/  LDL.LU R18, [R1+0x528] ;  /* 0x0005280001127983 */ /* 0x000ea40000300800 */
[----:B------:R-:W2:Y:S02]  /*1e9b0*/  LDL.LU R19, [R1+0x52c] ;  /* 0x00052c0001137983 */ /* 0x000ea40000300800 */
[----:B--2---:R-:W-:Y:S01]  /*1e9c0*/  STL.64 [R1+0x1750], R18 ;  /* 0x0017501201007387 */ /* 0x004fe20000100a00 */
[----:B----4-:R0:W-:Y:S03]  /*1e9d0*/  STL.64 [R1+0x1748], R16 ;  /* 0x0017481001007387 */ /* 0x0101e60000100a00 */
[----:B0-----:R-:W2:Y:S01]  /*1e9e0*/  LDL.LU R16, [R1+0x540] ;  /* 0x0005400001107983 */ /* 0x001ea20000300800 */
[----:B------:R-:W2:Y:S02]  /*1e9f0*/  LDL.LU R17, [R1+0x544] ;  /* 0x0005440001117983 */ /* 0x000ea40000300800 */
[----:B------:R-:W2:Y:S02]  /*1ea00*/  LDL.LU R18, [R1+0x548] ;  /* 0x0005480001127983 */ /* 0x000ea40000300800 */
[----:B------:R-:W2:Y:S01]  /*1ea10*/  LDL.LU R19, [R1+0x54c] ;  /* 0x00054c0001137983 */ /* 0x000ea20000300800 */
[----:B---3--:R-:W-:Y:S01]  /*1ea20*/  STL.64 [R1+0x16f0], R10 ;  /* 0x0016f00a01007387 */ /* 0x008fe20000100a00 */
[----:B------:R0:W-:Y:S03]  /*1ea30*/  STL.64 [R1+0x16e8], R8 ;  /* 0x0016e80801007387 */ /* 0x0001e60000100a00 */
[----:B0-----:R-:W3:Y:S01]  /*1ea40*/  LDL.LU R8, [R1+0x230] ;  /* 0x0002300001087983 */ /* 0x001ee20000300800 */
[----:B------:R-:W3:Y:S02]  /*1ea50*/  LDL.LU R9, [R1+0x234] ;  /* 0x0002340001097983 */ /* 0x000ee40000300800 */
[----:B------:R-:W4:Y:S02]  /*1ea60*/  LDL.LU R10, [R1+0x238] ;  /* 0x00023800010a7983 */ /* 0x000f240000300800 */
[----:B------:R-:W4:Y:S02]  /*1ea70*/  LDL.LU R11, [R1+0x23c] ;  /* 0x00023c00010b7983 */ /* 0x000f240000300800 */
[----:B----4-:R-:W-:Y:S01]  /*1ea80*/  STL.64 [R1+0x1710], R10 ;  /* 0x0017100a01007387 */ /* 0x010fe20000100a00 */
[----:B---3--:R0:W-:Y:S03]  /*1ea90*/  STL.64 [R1+0x1708], R8 ;  /* 0x0017080801007387 */ /* 0x0081e60000100a00 */
[----:B0-----:R-:W3:Y:S01]  /*1eaa0*/  LDL.LU R8, [R1+0x500] ;  /* 0x0005000001087983 */ /* 0x001ee20000300800 */
[----:B------:R-:W3:Y:S02]  /*1eab0*/  LDL.LU R9, [R1+0x504] ;  /* 0x0005040001097983 */ /* 0x000ee40000300800 */
[----:B------:R-:W3:Y:S02]  /*1eac0*/  LDL.LU R10, [R1+0x508] ;  /* 0x00050800010a7983 */ /* 0x000ee40000300800 */
[----:B------:R-:W3:Y:S01]  /*1ead0*/  LDL.LU R11, [R1+0x50c] ;  /* 0x00050c00010b7983 */ /* 0x000ee20000300800 */
[----:B------:R-:W-:Y:S01]  /*1eae0*/  STL [R1+0x168c], R29 ;  /* 0x00168c1d01007387 */ /* 0x000fe20000100800 */
[----:B------:R0:W-:Y:S03]  /*1eaf0*/  STL [R1+0x1688], R15 ;  /* 0x0016880f01007387 */ /* 0x0001e60000100800 */
[----:B0-----:R-:W4:Y:S02]  /*1eb00*/  LDL.64 R14, [R1+0xc8] ;  /* 0x0000c800010e7983 */ /* 0x001f240000100a00 */
[----:B----4-:R-:W-:Y:S01]  /*1eb10*/  HMMA.16816.F32.BF16 R24, R4, R14, R24 ;  /* 0x0000000e0418723c */ /* 0x010fe20000041818 */
[----:B------:R-:W-:-:S06]  /*1eb20*/  IMAD.MOV.U32 R28, RZ, RZ, R14 ;  /* 0x000000ffff1c7224 */ /* 0x000fcc00078e000e */
[----:B------:R-:W-:Y:S11]  /*1eb30*/  IMAD.MOV.U32 R14, RZ, RZ, R15 ;  /* 0x000000ffff0e7224 */ /* 0x000ff600078e000f */
[----:B------:R-:W-:Y:S05]  /*1eb40*/  @!UPT UIADD3 URZ, URZ, URZ, URZ ;  /* 0x0000003f3f3ff290 */ /* 0x000fea000fffe03f */
[----:B------:R-:W-:Y:S01]  /*1eb50*/  STL.64 [R1+0x560], R24 ;  /* 0x0005601801007387 */ /* 0x000fe20000100a00 */
[----:B------:R0:W-:Y:S03]  /*1eb60*/  STL.64 [R1+0x568], R26 ;  /* 0x0005681a01007387 */ /* 0x0001e60000100a00 */
[----:B0-----:R-:W4:Y:S01]  /*1eb70*/  LDL.LU.64 R26, [R1+0x1760] ;  /* 0x00176000011a7983 */ /* 0x001f220000300a00 */
[----:B------:R0:W-:Y:S02]  /*1eb80*/  STL [R1+0x1694], R14 ;  /* 0x0016940e01007387 */ /* 0x0001e40000100800 */
[----:B------:R-:W4:Y:S02]  /*1eb90*/  LDL.LU R12, [R1+0x550] ;  /* 0x00055000010c7983 */ /* 0x000f240000300800 */
[----:B------:R-:W4:Y:S01]  /*1eba0*/  LDL.LU R13, [R1+0x554] ;  /* 0x00055400010d7983 */ /* 0x000f220000300800 */
[----:B0-----:R-:W4:Y:S01]  /*1ebb0*/  LDL.LU R14, [R1+0x558] ;  /* 0x00055800010e7983 */ /* 0x001f220000300800 */
[----:B------:R-:W4:Y:S01]  /*1ebc0*/  LDL.LU R15, [R1+0x55c] ;  /* 0x00055c00010f7983 */ /* 0x000f220000300800 */
[----:B--2---:R-:W-:Y:S01]  /*1ebd0*/  HMMA.16816.F32.BF16 R16, R4, R22, R16 ;  /* 0x000000160410723c */ /* 0x004fe20000041810 */
[----:B------:R0:W-:Y:S02]  /*1ebe0*/  STL [R1+0x1690], R28 ;  /* 0x0016901c01007387 */ /* 0x0001e40000100800 */
[----:B------:R-:W-:-:S02]  /*1ebf0*/  IMAD.MOV.U32 R29, RZ, RZ, R23 ;  /* 0x000000ffff1d7224 */ /* 0x000fc400078e0017 */
[----:B0-----:R-:W-:-:S03]  /*1ec00*/  IMAD.MOV.U32 R28, RZ, RZ, R22 ;  /* 0x000000ffff1c7224 */ /* 0x001fc600078e0016 */
[C---:B----4-:R-:W-:Y:S01]  /*1ec10*/  HMMA.16816.F32.BF16 R12, R4.reuse, R26, R12 ;  /* 0x0000001a040c723c */ /* 0x050fe2000004180c */
[----:B------:R-:W-:Y:S11]  /*1ec20*/  IMAD.MOV.U32 R25, RZ, RZ, R27 ;  /* 0x000000ffff197224 */ /* 0x000ff600078e001b */
[----:B------:R-:W-:Y:S11]  /*1ec30*/  @!UPT UIADD3 URZ, URZ, URZ, URZ ;  /* 0x0000003f3f3ff290 */ /* 0x000ff6000fffe03f */
[----:B------:R-:W-:Y:S01]  /*1ec40*/  STL.64 [R1+0x550], R12 ;  /* 0x0005500c01007387 */ /* 0x000fe20000100a00 */
[----:B------:R0:W-:Y:S02]  /*1ec50*/  STL.64 [R1+0x558], R14 ;  /* 0x0005580e01007387 */ /* 0x0001e40000100a00 */
[----:B0-----:R-:W-:Y:S02]  /*1ec60*/  IMAD.MOV.U32 R15, RZ, RZ, R26 ;  /* 0x000000ffff0f7224 */ /* 0x001fe400078e001a */
[----:B------:R-:W2:Y:S03]  /*1ec70*/  LDL.LU.64 R26, [R1+0x1758] ;  /* 0x00175800011a7983 */ /* 0x000ea60000300a00 */
[----:B------:R0:W-:Y:S02]  /*1ec80*/  STL [R1+0x1698], R15 ;  /* 0x0016980f01007387 */ /* 0x0001e40000100800 */
[----:B------:R-:W4:Y:S02]  /*1ec90*/  LDL.LU R12, [R1+0x530] ;  /* 0x00053000010c7983 */ /* 0x000f240000300800 */
[----:B------:R-:W4:Y:S01]  /*1eca0*/  LDL.LU R13, [R1+0x534] ;  /* 0x00053400010d7983 */ /* 0x000f220000300800 */
[----:B------:R-:W4:Y:S04]  /*1ecb0*/  LDL.LU R14, [R1+0x538] ;  /* 0x00053800010e7983 */ /* 0x000f280000300800 */
[----:B0-----:R-:W4:Y:S01]  /*1ecc0*/  LDL.LU R15, [R1+0x53c] ;  /* 0x00053c00010f7983 */ /* 0x001f220000300800 */
[----:B------:R-:W-:Y:S02]  /*1ecd0*/  STL.64 [R1+0x540], R16 ;  /* 0x0005401001007387 */ /* 0x000fe40000100a00 */
[----:B------:R0:W-:Y:S02]  /*1ece0*/  STL.64 [R1+0x548], R18 ;  /* 0x0005481201007387 */ /* 0x0001e40000100a00 */
[----:B0-----:R-:W2:Y:S01]  /*1ecf0*/  LDL.LU.64 R18, [R1+0x1750] ;  /* 0x0017500001127983 */ /* 0x001ea20000300a00 */
[----:B------:R-:W2:Y:S02]  /*1ed00*/  LDL.LU.64 R16, [R1+0x1748] ;  /* 0x0017480001107983 */ /* 0x000ea40000300a00 */
[----:B------:R-:W4:Y:S02]  /*1ed10*/  LDL.LU.64 R22, [R1+0x1740] ;  /* 0x0017400001167983 */ /* 0x000f240000300a00 */
[C---:B----4-:R-:W-:Y:S11]  /*1ed20*/  HMMA.16816.F32.BF16 R12, R4.reuse, R22, R12 ;  /* 0x00000016040c723c */ /* 0x050ff6000004180c */
[----:B------:R-:W-:Y:S11]  /*1ed30*/  @!UPT UIADD3 URZ, URZ, URZ, URZ ;  /* 0x0000003f3f3ff290 */ /* 0x000ff6000fffe03f */
[----:B------:R-:W-:Y:S01]  /*1ed40*/  @!UPT UIADD3 URZ, URZ, URZ, URZ ;  /* 0x0000003f3f3ff290 */ /* 0x000fe2000fffe03f */
[----:B------:R-:W-:Y:S01]  /*1ed50*/  STL.64 [R1+0x530], R12 ;  /* 0x0005300c01007387 */ /* 0x000fe20000100a00 */
[----:B------:R0:W-:Y:S02]  /*1ed60*/  STL.64 [R1+0x538], R14 ;  /* 0x0005380e01007387 */ /* 0x0001e40000100a00 */
[----:B0-----:R-:W-:Y:S02]  /*1ed70*/  IMAD.MOV.U32 R15, RZ, RZ, R22 ;  /* 0x000000ffff0f7224 */ /* 0x001fe400078e0016 */
[----:B------:R-:W-:Y:S02]  /*1ed80*/  IMAD.MOV.U32 R14, RZ, RZ, R23 ;  /* 0x000000ffff0e7224 */ /* 0x000fe400078e0017 */
[----:B------:R-:W2:Y:S02]  /*1ed90*/  LDL.LU.64 R22, [R1+0x1738] ;  /* 0x0017380001167983 */ /* 0x000ea40000300a00 */
        /* <DEDUP_REMOVED lines=9> */
[C---:B--2---:R-:W-:Y:S11]  /*1ee30*/  HMMA.16816.F32.BF16 R16, R4.reuse, R22, R16 ;  /* 0x000000160410723c */ /* 0x044ff60000041810 */
[----:B------:R-:W-:Y:S11]  /*1ee40*/  @!UPT UIADD3 URZ, URZ, URZ, URZ ;  /* 0x0000003f3f3ff290 */ /* 0x000ff6000fffe03f */
[----:B------:R-:W-:Y:S01]  /*1ee50*/  @!UPT UIADD3 URZ, URZ, URZ, URZ ;  /* 0x0000003f3f3ff290 */ /* 0x000fe2000fffe03f */
[----:B------:R-:W-:Y:S01]  /*1ee60*/  STL.64 [R1+0x940], R16 ;  /* 0x0009401001007387 */ /* 0x000fe20000100a00 */
[----:B------:R0:W-:Y:S03]  /*1ee70*/  STL.64 [R1+0x948], R18 ;  /* 0x0009481201007387 */ /* 0x0001e60000100a00 */
[----:B0-----:R-:W3:Y:S01]  /*1ee80*/  LDL.LU.64 R18, [R1+0x1718] ;  /* 0x0017180001127983 */ /* 0x001ee20000300a00 */
[----:B------:R0:W-:Y:S02]  /*1ee90*/  STL.64 [R1+0x15d0], R22 ;  /* 0x0015d01601007387 */ /* 0x0001e40000100a00 */
[----:B------:R-:W2:Y:S02]  /*1eea0*/  LDL.LU R20, [R1+0x430] ;  /* 0x0004300001147983 */ /* 0x000ea40000300800 */
[----:B------:R-:W2:Y:S01]  /*1eeb0*/  LDL.LU R21, [R1+0x434] ;  /* 0x0004340001157983 */ /* 0x000ea20000300800 */
[----:B0-----:R-:W2:Y:S01]  /*1eec0*/  LDL.LU R22, [R1+0x438] ;  /* 0x0004380001167983 */ /* 0x001ea20000300800 */
[----:B------:R-:W2:Y:S01]  /*1eed0*/  LDL.LU R23, [R1+0x43c] ;  /* 0x00043c0001177983 */ /* 0x000ea20000300800 */
        /* <DEDUP_REMOVED lines=8> */
[----:B------:R-:W2:Y:S02]  /*1ef60*/  LDL.LU.64 R18, [R1+0x1700] ;  /* 0x0017000001127983 */ /* 0x000ea40000300a00 */
[C---:B--2---:R-:W-:Y:S11]  /*1ef70*/  HMMA.16816.F32.BF16 R20, R4.reuse, R18, R20 ;  /* 0x000000120414723c */ /* 0x044ff60000041814 */
[----:B------:R-:W-:Y:S11]  /*1ef80*/  @!UPT UIADD3 URZ, URZ, URZ, URZ ;  /* 0x0000003f3f3ff290 */ /* 0x000ff6000fffe03f */
[----:B------:R-:W-:Y:S01]  /*1ef90*/  @!UPT UIADD3 URZ, URZ, URZ, URZ ;  /* 0x0000003f3f3ff290 */ /* 0x000fe2000fffe03f */
[----:B------:R0:W-:Y:S01]  /*1efa0*/  STL.64 [R1+0x9a0], R20 ;  /* 0x0009a01401007387 */ /* 0x0001e20000100a00 */
[----:B------:R1:W-:Y:S02]  /*1efb0*/  STL.64 [R1+0x9a8], R22 ;  /* 0x0009a81601007387 */ /* 0x0003e40000100a00 */
[----:B0-----:R-:W-:Y:S02]  /*1efc0*/  IMAD.MOV.U32 R21, RZ, RZ, R18 ;  /* 0x000000ffff157224 */ /* 0x001fe400078e0012 */
[----:B------:R-:W-:Y:S02]  /*1efd0*/  IMAD.MOV.U32 R20, RZ, RZ, R19 ;  /* 0x000000ffff147224 */ /* 0x000fe400078e0013 */
[----:B------:R-:W3:Y:S02]  /*1efe0*/  LDL.LU.64 R18, [R1+0x16f8] ;  /* 0x0016f80001127983 */ /* 0x000ee40000300a00 */
[----:B---3--:R-:W-:Y:S01]  /*1eff0*/  HMMA.16816.F32.BF16 R8, R4, R18, R8 ;  /* 0x000000120408723c */ /* 0x008fe20000041808 */
[----:B-1----:R-:W-:-:S02]  /*1f000*/  IMAD.MOV.U32 R23, RZ, RZ, R18 ;  /* 0x000000ffff177224 */ /* 0x002fc400078e0012 */
[----:B------:R-:W-:Y:S11]  /*1f010*/  IMAD.MOV.U32 R22, RZ, RZ, R19 ;  /* 0x000000ffff167224 */ /* 0x000ff600078e0013 */
[----:B------:R-:W-:Y:S09]  /*1f020*/  @!UPT UIADD3 URZ, URZ, URZ, URZ ;  /* 0x0000003f3f3ff290 */ /* 0x000ff2000fffe03f */
[----:B------:R-:W-:Y:S01]  /*1f030*/  STL.64 [R1+0xa60], R8 ;  /* 0x000a600801007387 */ /* 0x000fe20000100a00 */
[----:B------:R0:W-:Y:S03]  /*1f040*/  STL.64 [R1+0xa68], R10 ;  /* 0x000a680a01007387 */ /* 0x0001e60000100a00 */
[----:B0-----:R-:W2:Y:S01]  /*1f050*/  LDL.LU.64 R10, [R1+0x16f0] ;  /* 0x0016f000010a7983 */ /* 0x001ea20000300a00 */
[----:B------:R-:W2:Y:S02]  /*1f060*/  LDL.LU.64 R8, [R1+0x16e8] ;  /* 0x0016e80001087983 */ /* 0x000ea40000300a00 */
[----:B------:R-:W2:Y:S02]  /*1f070*/  LDL.LU.64 R18, [R1+0x16e0] ;  /* 0x0016e00001127983 */ /* 0x000ea40000300a00 */
[C---:B--2---:R-:W-:Y:S01]  /*1f080*/  HMMA.16816.F32.BF16 R16, R4.reuse, R18, R8 ;  /* 0x000000120410723c */ /* 0x044fe20000041808 */
[----:B------:R-:W2:Y:S11]  /*1f090*/  LDL.LU.64 R10, [R1+0x16d8] ;  /* 0x0016d800010a7983 */ /* 0x000eb60000300a00 */
[----:B------:R-:W-:Y:S11]  /*1f0a0*/  @!UPT UIADD3 URZ, URZ, URZ, URZ ;  /* 0x0000003f3f3ff290 */ /* 0x000ff6000fffe03f */
        /* <DEDUP_REMOVED lines=10> */
[----:B------:R-:W3:Y:S02]  /*1f150*/  LDL.LU.64 R16, [R1+0x16b8] ;  /* 0x0016b80001107983 */ /* 0x000ee40000300a00 */
[----:B------:R-:W-:Y:S02]  /*1f160*/  STL.64 [R1+0x1570], R26 ;  /* 0x0015701a01007387 */ /* 0x000fe40000100a00 */
[----:B--2---:R-:W-:Y:S02]  /*1f170*/  IMAD.MOV.U32 R2, RZ, RZ, R10 ;  /* 0x000000ffff027224 */ /* 0x004fe400078e000a */
[----:B------:R-:W-:Y:S01]  /*1f180*/  IMAD.MOV.U32 R0, RZ, RZ, R11 ;  /* 0x000000ffff007224 */ /* 0x000fe200078e000b */
[----:B---3--:R-:W-:Y:S01]  /*1f190*/  HMMA.16816.F32.BF16 R4, R4, R10, R16 ;  /* 0x0000000a0404723c */ /* 0x008fe20000041810 */
[----:B------:R-:W2:Y:S11]  /*1f1a0*/  LDL.LU.64 R18, [R1+0x16b0] ;  /* 0x0016b00001127983 */ /* 0x000eb60000300a00 */
[----:B------:R-:W-:Y:S11]  /*1f1b0*/  @!UPT UIADD3 URZ, URZ, URZ, URZ ;  /* 0x0000003f3f3ff290 */ /* 0x000ff6000fffe03f */
[----:B------:R0:W-:Y:S01]  /*1f1c0*/  STL.64 [R1+0xa10], R4 ;  /* 0x000a100401007387 */ /* 0x0001e20000100a00 */
[----:B------:R1:W-:Y:S02]  /*1f1d0*/  STL.64 [R1+0xa18], R6 ;  /* 0x000a180601007387 */ /* 0x0003e40000100a00 */
[----:B------:R-:W2:Y:S02]  /*1f1e0*/  LDL.LU.64 R10, [R1+0x16a8] ;  /* 0x0016a800010a7983 */ /* 0x000ea40000300a00 */
[----:B------:R-:W2:Y:S01]  /*1f1f0*/  LDL.LU.64 R8, [R1+0x16a0] ;  /* 0x0016a00001087983 */ /* 0x000ea20000300a00 */
[----:B0-----:R-:W2:Y:S01]  /*1f200*/  LDL.LU R4, [R1+0x4f0] ;  /* 0x0004f00001047983 */ /* 0x001ea20000300800 */
[----:B------:R-:W2:Y:S02]  /*1f210*/  LDL.LU R5, [R1+0x4f4] ;  /* 0x0004f40001057983 */ /* 0x000ea40000300800 */
[----:B-1----:R-:W2:Y:S02]  /*1f220*/  LDL.LU R6, [R1+0x4f8] ;  /* 0x0004f80001067983 */ /* 0x002ea40000300800 */
[----:B------:R-:W2:Y:S01]  /*1f230*/  LDL.LU R7, [R1+0x4fc] ;  /* 0x0004fc0001077983 */ /* 0x000ea20000300800 */
[----:B------:R-:W3:Y:S01]  /*1f240*/  LDL.64 R26, [R1+0x48] ;  /* 0x00004800011a7983 */ /* 0x000ee20000100a00 */
[----:B--2---:R-:W-:Y:S03]  /*1f250*/  HMMA.16816.F32.BF16 R4, R8, R18, R4 ;  /* 0x000000120804723c */ /* 0x004fe60000041804 */
[----:B---3--:R0:W-:Y:S11]  /*1f260*/  STL.64 [R1+0x1588], R26 ;  /* 0x0015881a01007387 */ /* 0x0081f60000100a00 */
[----:B------:R-:W-:Y:S09]  /*1f270*/  @!UPT UIADD3 URZ, URZ, URZ, URZ ;  /* 0x0000003f3f3ff290 */ /* 0x000ff2000fffe03f */
[----:B------:R-:W-:Y:S01]  /*1f280*/  STL.64 [R1+0x2e0], R4 ;  /* 0x0002e00401007387 */ /* 0x000fe20000100a00 */
[----:B------:R-:W-:Y:S02]  /*1f290*/  STL.64 [R1+0x2e8], R6 ;  /* 0x0002e80601007387 */ /* 0x000fe40000100a00 */
[----:B------:R-:W2:Y:S02]  /*1f2a0*/  LDL.LU R16, [R1] ;  /* 0x0000000001107983 */ /* 0x000ea40000300800 */
[----:B------:R-:W2:Y:S01]  /*1f2b0*/  LDL.LU R17, [R1+0x4] ;  /* 0x0000040001117983 */ /* 0x000ea20000300800 */
[----:B------:R-:W3:Y:S01]  /*1f2c0*/  LDL.LU R18, [R1+0x8] ;  /* 0x0000080001127983 */ /* 0x000ee20000300800 */
[----:B------:R-:W3:Y:S02]  /*1f2d0*/  LDL.LU R19, [R1+0xc] ;  /* 0x00000c0001137983 */ /* 0x000ee40000300800 */
[----:B0-----:R-:W-:Y:S02]  /*1f2e0*/  IMAD.MOV.U32 R26, RZ, RZ, R23 ;  /* 0x000000ffff1a7224 */ /* 0x001fe400078e0017 */
[----:B------:R-:W-:-:S05]  /*1f2f0*/  IMAD.MOV.U32 R27, RZ, RZ, R22 ;  /* 0x000000ffff1b7224 */ /* 0x000fca00078e0016 */
[----:B------:R-:W-:Y:S04]  /*1f300*/  STL.64 [R1+0x15a0], R26 ;  /* 0x0015a01a01007387 */ /* 0x000fe80000100a00 */
[----:B---3--:R-:W-:Y:S01]  /*1f310*/  STL.64 [R1+0x1580], R18 ;  /* 0x0015801201007387 */ /* 0x008fe20000100a00 */
[----:B--2---:R0:W-:Y:S03]  /*1f320*/  STL.64 [R1+0x1578], R16 ;  /* 0x0015781001007387 */ /* 0x0041e60000100a00 */
[----:B0-----:R-:W2:Y:S01]  /*1f330*/  LDL.LU R16, [R1+0x140] ;  /* 0x0001400001107983 */ /* 0x001ea20000300800 */
[----:B------:R-:W2:Y:S02]  /*1f340*/  LDL.LU R17, [R1+0x144] ;  /* 0x0001440001117983 */ /* 0x000ea40000300800 */
[----:B------:R-:W3:Y:S02]  /*1f350*/  LDL.LU R18, [R1+0x148] ;  /* 0x0001480001127983 */ /* 0x000ee40000300800 */
[----:B------:R-:W3:Y:S01]  /*1f360*/  LDL.LU R19, [R1+0x14c] ;  /* 0x00014c0001137983 */ /* 0x000ee20000300800 */
[----:B------:R-:W4:Y:S01]  /*1f370*/  LDL.LU R4, [R1+0x460] ;  /* 0x0004600001047983 */ /* 0x000f220000300800 */
[----:B------:R-:W4:Y:S02]  /*1f380*/  LDL.LU R5, [R1+0x464] ;  /* 0x0004640001057983 */ /* 0x000f240000300800 */
[----:B------:R-:W2:Y:S02]  /*1f390*/  LDL.LU R6, [R1+0x468] ;  /* 0x0004680001067983 */ /* 0x000ea40000300800 */
[----:B------:R-:W2:Y:S02]  /*1f3a0*/  LDL.LU R7, [R1+0x46c] ;  /* 0x00046c0001077983 */ /* 0x000ea40000300800 */
[----:B------:R-:W-:-:S02]  /*1f3b0*/  IMAD.MOV.U32 R27, RZ, RZ, R20 ;  /* 0x000000ffff1b7224 */ /* 0x000fc400078e0014 */
[----:B------:R-:W-:Y:S01]  /*1f3c0*/  IMAD.MOV.U32 R26, RZ, RZ, R21 ;  /* 0x000000ffff1a7224 */ /* 0x000fe200078e0015 */
[----:B--2---:R0:W-:Y:S01]  /*1f3d0*/  STL.64 [R1+0x15e0], R6 ;  /* 0x0015e00601007387 */ /* 0x0041e20000100a00 */
[----:B----4-:R-:W-:Y:S02]  /*1f3e0*/  STL.64 [R1+0x15d8], R4 ;  /* 0x0015d80401007387 */ /* 0x010fe40000100a00 */
[----:B------:R-:W2:Y:S02]  /*1f3f0*/  LDL.LU R20, [R1+0x470] ;  /* 0x0004700001147983 */ /* 0x000ea40000300800 */
[----:B------:R-:W2:Y:S01]  /*1f400*/  LDL.LU R21, [R1+0x474] ;  /* 0x0004740001157983 */ /* 0x000ea20000300800 */
[----:B------:R-:W4:Y:S01]  /*1f410*/  LDL.LU R22, [R1+0x478] ;  /* 0x0004780001167983 */ /* 0x000f220000300800 */
[----:B------:R-:W4:Y:S02]  /*1f420*/  LDL.LU R23, [R1+0x47c] ;  /* 0x00047c0001177983 */ /* 0x000f240000300800 */
[----:B0-----:R-:W-:-:S02]  /*1f430*/  IMAD.MOV.U32 R6, RZ, RZ, R15 ;  /* 0x000000ffff067224 */ /* 0x001fc400078e000f */
[----:B------:R-:W-:Y:S01]  /*1f440*/  IMAD.MOV.U32 R7, RZ, RZ, R14 ;  /* 0x000000ffff077224 */ /* 0x000fe200078e000e */
[----:B----4-:R-:W-:Y:S01]  /*1f450*/  STL.64 [R1+0x15f0], R22 ;  /* 0x0015f01601007387 */ /* 0x010fe20000100a00 */
[----:B--2---:R-:W-:Y:S02]  /*1f460*/  STL.64 [R1+0x15e8], R20 ;  /* 0x0015e81401007387 */ /* 0x004fe40000100a00 */
[----:B------:R-:W2:Y:S02]  /*1f470*/  LDL.LU R15, [R1+0x1698] ;  /* 0x00169800010f7983 */ /* 0x000ea40000300800 */
[----:B------:R-:W4:Y:S01]  /*1f480*/  LDL.LU R14, [R1+0x1694] ;  /* 0x00169400010e7983 */ /* 0x000f220000300800 */
[----:B------:R0:W-:Y:S02]  /*1f490*/  STL.64 [R1+0x15f8], R6 ;  /* 0x0015f80601007387 */ /* 0x0001e40000100a00 */
[----:B0-----:R-:W-:Y:S02]  /*1f4a0*/  IMAD.MOV.U32 R6, RZ, RZ, R28 ;  /* 0x000000ffff067224 */ /* 0x001fe400078e001c */
[----:B------:R-:W-:Y:S01]  /*1f4b0*/  IMAD.MOV.U32 R7, RZ, RZ, R29 ;  /* 0x000000ffff077224 */ /* 0x000fe200078e001d */
[----:B------:R-:W3:Y:S01]  /*1f4c0*/  LDL.LU R28, [R1+0x1690] ;  /* 0x00169000011c7983 */ /* 0x000ee20000300800 */
[----:B------:R-:W3:Y:S03]  /*1f4d0*/  LDL.LU R29, [R1+0x168c] ;  /* 0x00168c00011d7983 */ /* 0x000ee60000300800 */
[----:B------:R0:W-:Y:S01]  /*1f4e0*/  STL.64 [R1+0x1610], R6 ;  /* 0x0016100601007387 */ /* 0x0001e20000100a00 */
[----:B------:R-:W3:Y:S02]  /*1f4f0*/  LDL.LU R20, [R1+0x480] ;  /* 0x0004800001147983 */ /* 0x000ee40000300800 */
[----:B------:R-:W3:Y:S02]  /*1f500*/  LDL.LU R21, [R1+0x484] ;  /* 0x0004840001157983 */ /* 0x000ee40000300800 */
[----:B------:R-:W3:Y:S01]  /*1f510*/  LDL.LU R22, [R1+0x488] ;  /* 0x0004880001167983 */ /* 0x000ee20000300800 */
[----:B------:R-:W3:Y:S01]  /*1f520*/  LDL.LU R23, [R1+0x48c] ;  /* 0x00048c0001177983 */ /* 0x000ee20000300800 */
[----:B0-----:R-:W-:-:S02]  /*1f530*/  IMAD.MOV.U32 R7, RZ, RZ, R25 ;  /* 0x000000ffff077224 */ /* 0x001fc400078e0019 */
        /* <DEDUP_REMOVED lines=11> */
[----:B----4-:R-:W-:Y:S01]  /*1f5f0*/  IMAD.MOV.U32 R7, RZ, RZ, R14 ;  /* 0x000000ffff077224 */ /* 0x010fe200078e000e */
[----:B------:R-:W4:Y:S01]  /*1f600*/  LDL.LU R28, [R1+0x1680] ;  /* 0x00168000011c7983 */ /* 0x000f220000300800 */
[----:B------:R-:W4:Y:S03]  /*1f610*/  LDL.LU R14, [R1+0x167c] ;  /* 0x00167c00010e7983 */ /* 0x000f260000300800 */
        /* <DEDUP_REMOVED lines=8> */
[----:B------:R-:W-:Y:S01]  /*1f6a0*/  IMAD.MOV.U32 R7, RZ, RZ, R29 ;  /* 0x000000ffff077224 */ /* 0x000fe200078e001d */
[----:B------:R-:W4:Y:S04]  /*1f6b0*/  LDL.LU R15, [R1+0x1678] ;  /* 0x00167800010f7983 */ /* 0x000f280000300800 */
[----:B------:R-:W-:Y:S04]  /*1f6c0*/  STL.64 [R1+0x1658], R6 ;  /* 0x0016580601007387 */ /* 0x000fe80000100a00 */
[----:B---3--:R-:W-:Y:S01]  /*1f6d0*/  STL.64 [R1+0x1638], R22 ;  /* 0x0016381601007387 */ /* 0x008fe20000100a00 */
[----:B--2---:R0:W-:Y:S03]  /*1f6e0*/  STL.64 [R1+0x1630], R20 ;  /* 0x0016301401007387 */ /* 0x0041e60000100a00 */
[----:B0-----:R-:W2:Y:S01]  /*1f6f0*/  LDL.LU R20, [R1+0x4b0] ;  /* 0x0004b00001147983 */ /* 0x001ea20000300800 */
[----:B------:R-:W2:Y:S02]  /*1f700*/  LDL.LU R21, [R1+0x4b4] ;  /* 0x0004b40001157983 */ /* 0x000ea40000300800 */
[----:B------:R-:W3:Y:S02]  /*1f710*/  LDL.LU R22, [R1+0x4b8] ;  /* 0x0004b80001167983 */ /* 0x000ee40000300800 */
[----:B------:R-:W3:Y:S02]  /*1f720*/  LDL.LU R23, [R1+0x4bc] ;  /* 0x0004bc0001177983 */ /* 0x000ee40000300800 */
[----:B----4-:R-:W-:-:S02]  /*1f730*/  IMAD.MOV.U32 R6, RZ, RZ, R28 ;  /* 0x000000ffff067224 */ /* 0x010fc400078e001c */
[----:B------:R-:W-:-:S05]  /*1f740*/  IMAD.MOV.U32 R7, RZ, RZ, R25 ;  /* 0x000000ffff077224 */ /* 0x000fca00078e0019 */
[----:B------:R0:W-:Y:S01]  /*1f750*/  STL.64 [R1+0x1670], R6 ;  /* 0x0016700601007387 */ /* 0x0001e20000100a00 */
[----:B------:R-:W4:Y:S02]  /*1f760*/  LDL.LU R4, [R1+0x4e0] ;  /* 0x0004e00001047983 */ /* 0x000f240000300800 */
[----:B------:R-:W4:Y:S01]  /*1f770*/  LDL.LU R5, [R1+0x4e4] ;  /* 0x0004e40001057983 */ /* 0x000f220000300800 */
[----:B0-----:R-:W4:Y:S01]  /*1f780*/  LDL.LU R6, [R1+0x4e8] ;  /* 0x0004e80001067983 */ /* 0x001f220000300800 */
[----:B------:R-:W4:Y:S03]  /*1f790*/  LDL.LU R7, [R1+0x4ec] ;  /* 0x0004ec0001077983 */ /* 0x000f260000300800 */
        /* <DEDUP_REMOVED lines=10> */
[----:B------:R-:W2:Y:S02]  /*1f840*/  LDL.LU R22, [R1+0x4d8] ;  /* 0x0004d80001167983 */ /* 0x000ea40000300800 */
[----:B------:R-:W2:Y:S01]  /*1f850*/  LDL.LU R23, [R1+0x4dc] ;  /* 0x0004dc0001177983 */ /* 0x000ea20000300800 */
[----:B------:R-:W-:Y:S01]  /*1f860*/  STL.64 [R1+0x15b8], R26 ;  /* 0x0015b81a01007387 */ /* 0x000fe20000100a00 */
[----:B------:R-:W-:Y:S02]  /*1f870*/  STL.64 [R1+0x1598], R18 ;  /* 0x0015981201007387 */ /* 0x000fe40000100a00 */
[----:B------:R0:W-:Y:S02]  /*1f880*/  STL.64 [R1+0x1590], R16 ;  /* 0x0015901001007387 */ /* 0x0001e40000100a00 */
[----:B0-----:R-:W3:Y:S01]  /*1f890*/  LDL.LU R16, [R1+0x150] ;  /* 0x0001500001107983 */ /* 0x001ee20000300800 */
[----:B------:R-:W3:Y:S02]  /*1f8a0*/  LDL.LU R17, [R1+0x154] ;  /* 0x0001540001117983 */ /* 0x000ee40000300800 */
[----:B------:R-:W2:Y:S02]  /*1f8b0*/  LDL.LU R18, [R1+0x158] ;  /* 0x0001580001127983 */ /* 0x000ea40000300800 */
[----:B------:R-:W2:Y:S01]  /*1f8c0*/  LDL.LU R19, [R1+0x15c] ;  /* 0x00015c0001137983 */ /* 0x000ea20000300800 */
[C---:B----4-:R-:W-:Y:S01]  /*1f8d0*/  HMMA.16816.F32.BF16 R4, R8.reuse, R14, R4 ;  /* 0x0000000e0804723c */ /* 0x050fe20000041804 */
[----:B--2---:R-:W-:Y:S01]  /*1f8e0*/  STL.64 [R1+0x15b0], R18 ;  /* 0x0015b01201007387 */ /* 0x004fe20000100a00 */
[----:B---3--:R0:W-:Y:S03]  /*1f8f0*/  STL.64 [R1+0x15a8], R16 ;  /* 0x0015a81001007387 */ /* 0x0081e60000100a00 */
        /* <DEDUP_REMOVED lines=9> */
[----:B------:R-:W2:Y:S02]  /*1f990*/  LDL.LU R19, [R1+0x44c] ;  /* 0x00044c0001137983 */ /* 0x000ea40000300800 */
[----:B------:R-:W-:Y:S01]  /*1f9a0*/  STL.64 [R1+0x3a0], R4 ;  /* 0x0003a00401007387 */ /* 0x000fe20000100a00 */
[----:B------:R0:W-:Y:S03]  /*1f9b0*/  STL.64 [R1+0x3a8], R6 ;  /* 0x0003a80601007387 */ /* 0x0001e60000100a00 */
[----:B0-----:R-:W3:Y:S01]  /*1f9c0*/  LDL.LU.64 R6, [R1+0x1670] ;  /* 0x0016700001067983 */ /* 0x001ee20000300a00 */
[----:B------:R-:W-:Y:S01]  /*1f9d0*/  STL.64 [R1+0x1558], R14 ;  /* 0x0015580e01007387 */ /* 0x000fe20000100a00 */
        /* <DEDUP_REMOVED lines=34> */
[----:B0-----:R-:W3:Y:S01]  /*1fc00*/  LDL.LU.64 R6, [R1+0x15f8] ;  /* 0x0015f80001067983 */ /* 0x001ee20000300a00 */
[----:B------:R-:W-:Y:S02]  /*1fc10*/  IMAD.MOV.U32 R14, RZ, RZ, R12 ;  /* 0x000000ffff0e7224 */ /* 0x000fe400078e000c */
[----:B------:R-:W-:Y:S01]  /*1fc20*/  IMAD.MOV.U32 R15, RZ, RZ, R3 ;  /* 0x000000ffff0f7224 */ /* 0x000fe200078e0003 */
[C---:B---3--:R-:W-:Y:S01]  /*1fc30*/  HMMA.16816.F32.BF16 R4, R8.reuse, R6, R20 ;  /* 0x000000060804723c */ /* 0x048fe20000041814 */
[----:B------:R-:W3:Y:S01]  /*1fc40*/  LDL.LU.64 R22, [R1+0x15f0] ;  /* 0x0015f00001167983 */ /* 0x000ee20000300a00 */
[----:B------:R-:W3:Y:S02]  /*1fc50*/  LDL.LU.64 R20, [R1+0x15e8] ;  /* 0x0015e80001147983 */ /* 0x000ee40000300a00 */
[----:B------:R-:W-:Y:S11]  /*1fc60*/  IMAD.MOV.U32 R27, RZ, RZ, R13 ;  /* 0x000000ffff1b7224 */ /* 0x000ff600078e000d */
[----:B------:R-:W-:Y:S08]  /*1fc70*/  @!UPT UIADD3 URZ, URZ, URZ, URZ ;  /* 0x0000003f3f3ff290 */ /* 0x000ff0000fffe03f */
[----:B------:R-:W-:Y:S01]  /*1fc80*/  STL.64 [R1+0x480], R4 ;  /* 0x0004800401007387 */ /* 0x000fe20000100a00 */
[----:B------:R0:W-:Y:S03]  /*1fc90*/  STL.64 [R1+0x488], R6 ;  /* 0x0004880601007387 */ /* 0x0001e60000100a00 */
[----:B0-----:R-:W4:Y:S01]  /*1fca0*/  LDL.LU.64 R6, [R1+0x15e0] ;  /* 0x0015e00001067983 */ /* 0x001f220000300a00 */
[----:B------:R-:W4:Y:S01]  /*1fcb0*/  LDL.LU.64 R4, [R1+0x15d8] ;  /* 0x0015d80001047983 */ /* 0x000f220000300a00 */
[C---:B---3--:R-:W-:Y:S02]  /*1fcc0*/  HMMA.16816.F32.BF16 R12, R8.reuse, R14, R20 ;  /* 0x0000000e080c723c */ /* 0x048fe40000041814 */
[----:B------:R-:W4:Y:S11]  /*1fcd0*/  LDL.LU.64 R22, [R1+0x15d0] ;  /* 0x0015d00001167983 */ /* 0x000f360000300a00 */
[----:B------:R-:W-:Y:S10]  /*1fce0*/  @!UPT UIADD3 URZ, URZ, URZ, URZ ;  /* 0x0000003f3f3ff290 */ /* 0x000ff4000fffe03f */
[----:B------:R-:W-:Y:S01]  /*1fcf0*/  STL.64 [R1+0x510], R12 ;  /* 0x0005100c01007387 */ /* 0x000fe20000100a00 */
[----:B------:R4:W-:Y:S02]  /*1fd00*/  STL.64 [R1+0x518], R14 ;  /* 0x0005180e01007387 */ /* 0x0009e40000100a00 */
[----:B----4-:R-:W-:Y:S11]  /*1fd10*/  HMMA.16816.F32.BF16 R12, R8, R22, R4 ;  /* 0x00000016080c723c */ /* 0x010ff60000041804 */
[----:B------:R-:W-:Y:S11]  /*1fd20*/  @!UPT UIADD3 URZ, URZ, URZ, URZ ;  /* 0x0000003f3f3ff290 */ /* 0x000ff6000fffe03f */
[----:B------:R-:W-:Y:S01]  /*1fd30*/  @!UPT UIADD3 URZ, URZ, URZ, URZ ;  /* 0x0000003f3f3ff290 */ /* 0x000fe2000fffe03f */
[----:B------:R-:W-:Y:S01]  /*1fd40*/  STL.64 [R1+0x900], R12 ;  /* 0x0009000c01007387 */ /* 0x000fe20000100a00 */
[----:B------:R0:W-:Y:S03]  /*1fd50*/  STL.64 [R1+0x908], R14 ;  /* 0x0009080e01007387 */ /* 0x0001e60000100a00 */
[----:B0-----:R-:W3:Y:S01]  /*1fd60*/  LDL.64 R14, [R1+0x108] ;  /* 0x00010800010e7983 */ /* 0x001ee20000100a00 */
[----:B------:R0:W-:Y:S03]  /*1fd70*/  STL.64 [R1+0x14f0], R22 ;  /* 0x0014f01601007387 */ /* 0x0001e60000100a00 */
[----:B0-----:R-:W4:Y:S04]  /*1fd80*/  LDL.64 R22, [R1+0xb8] ;  /* 0x0000b80001167983 */ /* 0x001f280000100a00 */
[----:B----4-:R0:W-:Y:S04]  /*1fd90*/  STL.64 [R1+0x1530], R22 ;  /* 0x0015301601007387 */ /* 0x0101e80000100a00 */
[----:B0-----:R-:W4:Y:S01]  /*1fda0*/  LDL.64 R22, [R1+0xd8] ;  /* 0x0000d80001167983 */ /* 0x001f220000100a00 */
[----:B------:R-:W-:-:S07]  /*1fdb0*/  IMAD.MOV.U32 R26, RZ, RZ, R24 ;  /* 0x000000ffff1a7224 */ /* 0x000fce00078e0018 */
[C---:B--2---:R-:W-:Y:S01]  /*1fdc0*/  HMMA.16816.F32.BF16 R24, R8.reuse, R26, R16 ;  /* 0x0000001a0818723c */ /* 0x044fe20000041810 */
[----:B----4-:R0:W-:Y:S04]  /*1fdd0*/  STL.64 [R1+0x1538], R22 ;  /* 0x0015381601007387 */ /* 0x0101e80000100a00 */
[----:B0-----:R-:W2:Y:S04]  /*1fde0*/  LDL.64 R22, [R1+0xe8] ;  /* 0x0000e80001167983 */ /* 0x001ea80000100a00 */
[----:B--2---:R0:W-:Y:S01]  /*1fdf0*/  STL.64 [R1+0x1550], R22 ;  /* 0x0015501601007387 */ /* 0x0041e20000100a00 */
[----:B------:R-:W2:Y:S02]  /*1fe00*/  LDL.LU R20, [R1+0x710] ;  /* 0x0007100001147983 */ /* 0x000ea40000300800 */
[----:B------:R-:W2:Y:S01]  /*1fe10*/  LDL.LU R21, [R1+0x714] ;  /* 0x0007140001157983 */ /* 0x000ea20000300800 */
[----:B0-----:R-:W2:Y:S01]  /*1fe20*/  LDL.LU R22, [R1+0x718] ;  /* 0x0007180001167983 */ /* 0x001ea20000300800 */
[----:B------:R-:W2:Y:S02]  /*1fe30*/  LDL.LU R23, [R1+0x71c] ;  /* 0x00071c0001177983 */ /* 0x000ea40000300800 */
[----:B------:R-:W4:Y:S02]  /*1fe40*/  LDL.LU.64 R18, [R1+0x15c8] ;  /* 0x0015c80001127983 */ /* 0x000f240000300a00 */
[----:B------:R-:W4:Y:S05]  /*1fe50*/  LDL.LU.64 R16, [R1+0x15c0] ;  /* 0x0015c00001107983 */ /* 0x000f2a0000300a00 */
        /* <DEDUP_REMOVED lines=17> */
[C---:B----4-:R-:W-:Y:S01]  /*1ff70*/  HMMA.16816.F32.BF16 R16, R8.reuse, R26, R16 ;  /* 0x0000001a0810723c */ /* 0x050fe20000041810 */
[----:B------:R-:W-:Y:S02]  /*1ff80*/  IMAD.MOV.U32 R28, RZ, RZ, R26 ;  /* 0x000000ffff1c7224 */ /* 0x000fe400078e001a */
[----:B------:R-:W-:Y:S11]  /*1ff90*/  IMAD.MOV.U32 R29, RZ, RZ, R27 ;  /* 0x000000ffff1d7224 */ /* 0x000ff600078e001b */
[----:B------:R-:W-:Y:S09]  /*1ffa0*/  @!UPT UIADD3 URZ, URZ, URZ, URZ ;  /* 0x0000003f3f3ff290 */ /* 0x000ff2000fffe03f */
[----:B------:R-:W-:Y:S01]  /*1ffb0*/  STL.64 [R1+0xad0], R16 ;  /* 0x000ad01001007387 */ /* 0x000fe20000100a00 */
[----:B------:R0:W-:Y:S03]  /*1ffc0*/  STL.64 [R1+0xad8], R18 ;  /* 0x000ad81201007387 */ /* 0x0001e60000100a00 */
[----:B0-----:R-:W4:Y:S01]  /*1ffd0*/  LDL.LU.64 R18, [R1+0x1580] ;  /* 0x0015800001127983 */ /* 0x001f220000300a00 */
[----:B------:R-:W4:Y:S02]  /*1ffe0*/  LDL.LU.64 R16, [R1+0x1578] ;  /* 0x0015780001107983 */ /* 0x000f240000300a00 */
[----:B------:R-:W4:Y:S02]  /*1fff0*/  LDL.LU.64 R26, [R1+0x1570] ;  /* 0x00157000011a7983 */ /* 0x000f240000300a00 */
[----:B----4-:R-:W-:Y:S11]  /*20000*/  HMMA.16816.F32.BF16 R16, R8, R26, R16 ;  /* 0x0000001a0810723c */ /* 0x010ff60000041810 */
[----:B------:R-:W-:Y:S11]  /*20010*/  @!UPT UIADD3 URZ, URZ, URZ, URZ ;  /* 0x0000003f3f3ff290 */ /* 0x000ff6000fffe03f */
[----:B------:R-:W-:Y:S01]  /*20020*/  @!UPT UIADD3 URZ, URZ, URZ, URZ ;  /* 0x0000003f3f3ff290 */ /* 0x000fe2000fffe03f */
[----:B------:R-:W-:Y:S01]  /*20030*/  STL.64 [R1+0xac0], R16 ;  /* 0x000ac01001007387 */ /* 0x000fe20000100a00 */
[----:B------:R0:W-:Y:S03]  /*20040*/  STL.64 [R1+0xac8], R18 ;  /* 0x000ac81201007387 */ /* 0x0001e60000100a00 */
[----:B0-----:R-:W4:Y:S01]  /*20050*/  LDL.LU.64 R18, [R1+0x1568] ;  /* 0x0015680001127983 */ /* 0x001f220000300a00 */
[----:B------:R-:W4:Y:S02]  /*20060*/  LDL.LU.64 R16, [R1+0x1560] ;  /* 0x0015600001107983 */ /* 0x000f240000300a00 */
[----:B------:R0:W-:Y:S02]  /*20070*/  STL.64 [R1+0x14c0], R26 ;  /* 0x0014c01a01007387 */ /* 0x0001e40000100a00 */
[----:B------:R-:W2:Y:S01]  /*20080*/  LDL.LU R24, [R1+0x6d0] ;  /* 0x0006d00001187983 */ /* 0x000ea20000300800 */
[----:B------:R-:W2:Y:S04]  /*20090*/  LDL.LU R25, [R1+0x6d4] ;  /* 0x0006d40001197983 */ /* 0x000ea80000300800 */
[----:B0-----:R-:W2:Y:S01]  /*200a0*/  LDL.LU R26, [R1+0x6d8] ;  /* 0x0006d800011a7983 */ /* 0x001ea20000300800 */
[----:B------:R-:W2:Y:S03]  /*200b0*/  LDL.LU R27, [R1+0x6dc] ;  /* 0x0006dc00011b7983 */ /* 0x000ea60000300800 */
[----:B------:R-:W0:Y:S01]  /*200c0*/  S2R R3, SR_TID.X ;  /* 0x0000000000037919 */ /* 0x000e220000002100 */
[----:B------:R-:W-:-:S02]  /*200d0*/  IMAD.MOV.U32 R6, RZ, RZ, R2 ;  /* 0x000000ffff067224 */ /* 0x000fc400078e0002 */
[----:B------:R-:W-:Y:S01]  /*200e0*/  IMAD.MOV.U32 R7, RZ, RZ, R0 ;  /* 0x000000ffff077224 */ /* 0x000fe200078e0000 */
[C---:B0-----:R-:W-:Y:S01]  /*200f0*/  LOP3.LUT R0, R3.reuse, 0x7, RZ, 0xc0, !PT ;  /* 0x0000000703007812 */ /* 0x041fe200078ec0ff */
[----:B------:R-:W-:-:S04]  /*20100*/  IMAD.SHL.U32 R2, R3, 0x2, RZ ;  /* 0x0000000203027824 */ /* 0x000fc800078e00ff */
[----:B------:R-:W-:Y:S02]  /*20110*/  IMAD R0, R0, 0x110, RZ ;  /* 0x0000011000007824 */ /* 0x000fe400078e02ff */
[----:B------:R-:W-:-:S03]  /*20120*/  IMAD.SHL.U32 R3, R3, 0x80, RZ ;  /* 0x0000008003037824 */ /* 0x000fc600078e00ff */
[----:B------:R-:W-:-:S04]  /*20130*/  LOP3.LUT R0, R0, 0x10, R2, 0x78, !PT ;  /* 0x0000001000007812 */ /* 0x000fc800078e7802 */
[----:B------:R-:W-:-:S04]  /*20140*/  LOP3.LUT R0, R0, 0x800, R3, 0xf8, !PT ;  /* 0x0000080000007812 */ /* 0x000fc800078ef803 */
[----:B------:R-:W-:Y:S01]  /*20150*/  LOP3.LUT R0, R0, 0x40, RZ, 0x3c, !PT ;  /* 0x0000004000007812 */ /* 0x000fe200078e3cff */
[----:B----4-:R-:W-:Y:S04]  /*20160*/  HMMA.16816.F32.BF16 R8, R8, R6, R16 ;  /* 0x000000060808723c */ /* 0x010fe80000041810 */
[----:B------:R-:W-:Y:S04]  /*20170*/  LDSM.16.MT88.4 R4, [R0+0x9000] ;  /* 0x009000000004783b */ /* 0x000fe80000004200 */
[----:B--2---:R-:W-:Y:S01]  /*20180*/  STL.64 [R1+0x1548], R26 ;  /* 0x0015481a01007387 */ /* 0x004fe20000100a00 */
[----:B------:R0:W-:Y:S03]  /*20190*/  STL.64 [R1+0x1540], R24 ;  /* 0x0015401801007387 */ /* 0x0001e60000100a00 */
[----:B0-----:R-:W2:Y:S01]  /*201a0*/  LDL.LU R24, [R1+0x700] ;  /* 0x0007000001187983 */ /* 0x001ea20000300800 */
[----:B------:R-:W2:Y:S02]  /*201b0*/  LDL.LU R25, [R1+0x704] ;  /* 0x0007040001197983 */ /* 0x000ea40000300800 */
[----:B------:R-:W2:Y:S02]  /*201c0*/  LDL.LU R26, [R1+0x708] ;  /* 0x00070800011a7983 */ /* 0x000ea40000300800 */
[----:B------:R-:W2:Y:S01]  /*201d0*/  LDL.LU R27, [R1+0x70c] ;  /* 0x00070c00011b7983 */ /* 0x000ea20000300800 */
[----:B------:R-:W4:Y:S05]  /*201e0*/  LDL.LU.64 R18, [R1+0xc8] ;  /* 0x0000c80001127983 */ /* 0x000f2a0000300a00 */
[----:B------:R-:W-:Y:S02]  /*201f0*/  STL.64 [R1+0xab0], R8 ;  /* 0x000ab00801007387 */ /* 0x000fe40000100a00 */
[----:B------:R-:W-:Y:S02]  /*20200*/  STL.64 [R1+0xab8], R10 ;  /* 0x000ab80a01007387 */ /* 0x000fe40000100a00 */
[----:B------:R-:W0:Y:S04]  /*20210*/  LDSM.16.MT88.4 R8, [R0+0x9080] ;  /* 0x009080000008783b */ /* 0x000e280000004200 */
[----:B0-----:R-:W-:Y:S01]  /*20220*/  STL.64 [R1+0x1468], R10 ;  /* 0x0014680a01007387 */ /* 0x001fe20000100a00 */
[----:B------:R0:W-:Y:S03]  /*20230*/  STL.64 [R1+0x1460], R8 ;  /* 0x0014600801007387 */ /* 0x0001e60000100a00 */
[----:B0-----:R-:W2:Y:S01]  /*20240*/  LDL.LU R8, [R1+0x720] ;  /* 0x0007200001087983 */ /* 0x001ea20000300800 */
[----:B------:R-:W2:Y:S02]  /*20250*/  LDL.LU R9, [R1+0x724] ;  /* 0x0007240001097983 */ /* 0x000ea40000300800 */
[----:B------:R-:W2:Y:S02]  /*20260*/  LDL.LU R10, [R1+0x728] ;  /* 0x00072800010a7983 */ /* 0x000ea40000300800 */
[----:B------:R-:W2:Y:S02]  /*20270*/  LDL.LU R11, [R1+0x72c] ;  /* 0x00072c00010b7983 */ /* 0x000ea40000300800 */
[----:B---3--:R-:W-:Y:S01]  /*20280*/  IMAD.MOV.U32 R3, RZ, RZ, R15 ;  /* 0x000000ffff037224 */ /* 0x008fe200078e000f */
[C---:B--2---:R-:W-:Y:S11]  /*20290*/  HMMA.16816.F32.BF16 R8, R4.reuse, R14, R8 ;  /* 0x0000000e0408723c */ /* 0x044ff60000041808 */
[----:B------:R-:W-:Y:S11]  /*202a0*/  @!UPT UIADD3 URZ, URZ, URZ, URZ ;  /* 0x0000003f3f3ff290 */ /* 0x000ff6000fffe03f */
[----:B------:R-:W-:Y:S01]  /*202b0*/  @!UPT UIADD3 URZ, URZ, URZ, URZ ;  /* 0x0000003f3f3ff290 */ /* 0x000fe2000fffe03f */
[----:B------:R0:W-:Y:S01]  /*202c0*/  STL.64 [R1+0x2b0], R8 ;  /* 0x0002b00801007387 */ /* 0x0001e20000100a00 */
[----:B------:R-:W-:Y:S02]  /*202d0*/  STL.64 [R1+0x2b8], R10 ;  /* 0x0002b80a01007387 */ /* 0x000fe40000100a00 */
[----:B0-----:R-:W-:Y:S02]  /*202e0*/  IMAD.MOV.U32 R8, RZ, RZ, R14 ;  /* 0x000000ffff087224 */ /* 0x001fe400078e000e */
[----:B------:R-:W2:Y:S02]  /*202f0*/  LDL.LU.64 R14, [R1+0x1558] ;  /* 0x00155800010e7983 */ /* 0x000ea40000300a00 */
[C---:B--2---:R-:W-:Y:S11]  /*20300*/  HMMA.16816.F32.BF16 R20, R4.reuse, R14, R20 ;  /* 0x0000000e0414723c */ /* 0x044ff60000041814 */
[----:B------:R-:W-:Y:S11]  /*20310*/  @!UPT UIADD3 URZ, URZ, URZ, URZ ;  /* 0x0000003f3f3ff290 */ /* 0x000ff6000fffe03f */
[----:B------:R-:W-:Y:S01]  /*20320*/  @!UPT UIADD3 URZ, URZ, URZ, URZ ;  /* 0x0000003f3f3ff290 */ /* 0x000fe2000fffe03f */
[----:B------:R-:W-:Y:S01]  /*20330*/  STL.64 [R1+0x2c0], R20 ;  /* 0x0002c01401007387 */ /* 0x000fe20000100a00 */
[----:B------:R0:W-:Y:S03]  /*20340*/  STL.64 [R1+0x2c8], R22 ;  /* 0x0002c81601007387 */ /* 0x0001e60000100a00 */
[----:B0-----:R-:W2:Y:S01]  /*20350*/  LDL.LU.64 R22, [R1+0x1550] ;  /* 0x0015500001167983 */ /* 0x001ea20000300a00 */
[----:B------:R0:W-:Y:S02]  /*20360*/  STL.64 [R1+0x1470], R14 ;  /* 0x0014700e01007387 */ /* 0x0001e40000100a00 */
[----:B------:R-:W3:Y:S02]  /*20370*/  LDL.LU R12, [R1+0x6f0] ;  /* 0x0006f000010c7983 */ /* 0x000ee40000300800 */
[----:B------:R-:W3:Y:S01]  /*20380*/  LDL.LU R13, [R1+0x6f4] ;  /* 0x0006f400010d7983 */ /* 0x000ee20000300800 */
[----:B0-----:R-:W3:Y:S01]  /*20390*/  LDL.LU R14, [R1+0x6f8] ;  /* 0x0006f800010e7983 */ /* 0x001ee20000300800 */
[----:B------:R-:W3:Y:S01]  /*203a0*/  LDL.LU R15, [R1+0x6fc] ;  /* 0x0006fc00010f7983 */ /* 0x000ee20000300800 */
        /* <DEDUP_REMOVED lines=8> */
[----:B------:R-:W3:Y:S02]  /*20430*/  LDL.LU.64 R22, [R1+0x1538] ;  /* 0x0015380001167983 */ /* 0x000ee40000300a00 */
[C---:B---3--:R-:W-:Y:S01]  /*20440*/  HMMA.16816.F32.BF16 R12, R4.reuse, R22, R12 ;  /* 0x00000016040c723c */ /* 0x048fe2000004180c */
[----:B------:R-:W-:Y:S11]  /*20450*/  IMAD.MOV.U32 R11, RZ, RZ, R23 ;  /* 0x000000ffff0b7224 */ /* 0x000ff600078e0017 */
[----:B------:R-:W-:Y:S11]  /*20460*/  @!UPT UIADD3 URZ, URZ, URZ, URZ ;  /* 0x0000003f3f3ff290 */ /* 0x000ff6000fffe03f */
[----:B------:R0:W-:Y:S01]  /*20470*/  STL.64 [R1+0x390], R12 ;  /* 0x0003900c01007387 */ /* 0x0001e20000100a00 */
[----:B------:R-:W-:Y:S02]  /*20480*/  STL.64 [R1+0x398], R14 ;  /* 0x0003980e01007387 */ /* 0x000fe40000100a00 */
[----:B0-----:R-:W-:Y:S02]  /*20490*/  IMAD.MOV.U32 R12, RZ, RZ, R22 ;  /* 0x000000ffff0c7224 */ /* 0x001fe400078e0016 */
[----:B------:R-:W3:Y:S01]  /*204a0*/  LDL.LU.64 R22, [R1+0x1530] ;  /* 0x0015300001167983 */ /* 0x000ee20000300a00 */
[----:B------:R-:W-:Y:S02]  /*204b0*/  STL.64 [R1+0x1480], R10 ;  /* 0x0014800a01007387 */ /* 0x000fe40000100a00 */
[----:B------:R0:W-:Y:S02]  /*204c0*/  STL.64 [R1+0x1478], R8 ;  /* 0x0014780801007387 */ /* 0x0001e40000100a00 */
[----:B0-----:R-:W2:Y:S01]  /*204d0*/  LDL.LU R8, [R1+0x6e0] ;  /* 0x0006e00001087983 */ /* 0x001ea20000300800 */
[----:B------:R-:W2:Y:S02]  /*204e0*/  LDL.LU R9, [R1+0x6e4] ;  /* 0x0006e40001097983 */ /* 0x000ea40000300800 */
[----:B------:R-:W2:Y:S02]  /*204f0*/  LDL.LU R10, [R1+0x6e8] ;  /* 0x0006e800010a7983 */ /* 0x000ea40000300800 */
[----:B------:R-:W2:Y:S01]  /*20500*/  LDL.LU R11, [R1+0x6ec] ;  /* 0x0006ec00010b7983 */ /* 0x000ea20000300800 */
[----:B----4-:R-:W-:Y:S01]  /*20510*/  STL.64 [R1+0x1420], R18 ;  /* 0x0014201201007387 */ /* 0x010fe20000100a00 */
[C---:B--2---:R-:W-:Y:S01]  /*20520*/  HMMA.16816.F32.BF16 R8, R4.reuse, R18, R8 ;  /* 0x000000120408723c */ /* 0x044fe20000041808 */
[----:B---3--:R-:W-:Y:S11]  /*20530*/  IMAD.MOV.U32 R14, RZ, RZ, R22 ;  /* 0x000000ffff0e7224 */ /* 0x008ff600078e0016 */
[----:B------:R-:W-:Y:S11]  /*20540*/  @!UPT UIADD3 URZ, URZ, URZ, URZ ;  /* 0x0000003f3f3ff290 */ /* 0x000ff6000fffe03f */
[----:B------:R-:W-:Y:S01]  /*20550*/  STL.64 [R1+0x2a0], R8 ;  /* 0x0002a00801007387 */ /* 0x000fe20000100a00 */
[----:B------:R0:W-:Y:S02]  /*20560*/  STL.64 [R1+0x2a8], R10 ;  /* 0x0002a80a01007387 */ /* 0x0001e40000100a00 */
[C---:B0-----:R-:W-:Y:S01]  /*20570*/  HMMA.16816.F32.BF16 R8, R4.reuse, R22, R24 ;  /* 0x000000160408723c */ /* 0x041fe20000041818 */
[----:B------:R-:W-:Y:S11]  /*20580*/  IMAD.MOV.U32 R13, RZ, RZ, R23 ;  /* 0x000000ffff0d7224 */ /* 0x000ff600078e0017 */
[----:B------:R-:W-:Y:S11]  /*20590*/  @!UPT UIADD3 URZ, URZ, URZ, URZ ;  /* 0x0000003f3f3ff290 */ /* 0x000ff6000fffe03f */
[----:B------:R0:W-:Y:S01]  /*205a0*/  STL.64 [R1+0x360], R8 ;  /* 0x0003600801007387 */ /* 0x0001e20000100a00 */
[----:B------:R1:W-:Y:S02]  /*205b0*/  STL.64 [R1+0x368], R10 ;  /* 0x0003680a01007387 */ /* 0x0003e40000100a00 */
[----:B------:R-:W-:Y:S02]  /*205c0*/  STL [R1+0x1528], R14 ;  /* 0x0015280e01007387 */ /* 0x000fe40000100800 */
[----:B------:R-:W-:Y:S01]  /*205d0*/  STL.64 [R1+0x1520], R12 ;  /* 0x0015200c01007387 */ /* 0x000fe20000100a00 */
[----:B0-----:R-:W2:Y:S01]  /*205e0*/  LDL.LU R8, [R1+0x310] ;  /* 0x0003100001087983 */ /* 0x001ea20000300800 */
[----:B------:R-:W2:Y:S02]  /*205f0*/  LDL.LU R9, [R1+0x314] ;  /* 0x0003140001097983 */ /* 0x000ea40000300800 */
[----:B-1----:R-:W3:Y:S02]  /*20600*/  LDL.LU R10, [R1+0x318] ;  /* 0x00031800010a7983 */ /* 0x002ee40000300800 */
[----:B------:R-:W3:Y:S02]  /*20610*/  LDL.LU R11, [R1+0x31c] ;  /* 0x00031c00010b7983 */ /* 0x000ee40000300800 */
        /* <DEDUP_REMOVED lines=9> */
[----:B------:R-:W2:Y:S01]  /*206b0*/  LDL.LU R27, [R1+0x5cc] ;  /* 0x0005cc00011b7983 */ /* 0x000ea20000300800 */
[----:B------:R-:W2:Y:S01]  /*206c0*/  LDL.LU R16, [R1+0x6c0] ;  /* 0x0006c00001107983 */ /* 0x000ea20000300800 */
[----:B------:R-:W2:Y:S02]  /*206d0*/  LDL.LU R17, [R1+0x6c4] ;  /* 0x0006c40001117983 */ /* 0x000ea40000300800 */
[----:B------:R-:W2:Y:S02]  /*206e0*/  LDL.LU R18, [R1+0x6c8] ;  /* 0x0006c80001127983 */ /* 0x000ea40000300800 */
[----:B------:R-:W2:Y:S01]  /*206f0*/  LDL.LU R19, [R1+0x6cc] ;  /* 0x0006cc0001137983 */ /* 0x000ea20000300800 */
[----:B------:R-:W2:Y:S04]  /*20700*/  LDL.64 R22, [R1+0x88] ;  /* 0x0000880001167983 */ /* 0x000ea80000100a00 */
[----:B------:R-:W3:Y:S04]  /*20710*/  LDL.64 R14, [R1+0xa8] ;  /* 0x0000a800010e7983 */ /* 0x000ee80000100a00 */
[----:B--2---:R0:W-:Y:S04]  /*20720*/  STL.64 [R1+0x1508], R22 ;  /* 0x0015081601007387 */ /* 0x0041e80000100a00 */
[----:B0-----:R-:W2:Y:S01]  /*20730*/  LDL.64 R22, [R1+0x98] ;  /* 0x0000980001167983 */ /* 0x001ea20000100a00 */
[----:B------:R0:W-:Y:S02]  /*20740*/  STL.64 [R1+0x14d0], R26 ;  /* 0x0014d01a01007387 */ /* 0x0001e40000100a00 */
[----:B----4-:R1:W-:Y:S01]  /*20750*/  STL.64 [R1+0x14c8], R24 ;  /* 0x0014c81801007387 */ /* 0x0103e20000100a00 */
[----:B0-----:R-:W4:Y:S04]  /*20760*/  LDL.64 R26, [R1+0x68] ;  /* 0x00006800011a7983 */ /* 0x001f280000100a00 */
[----:B----4-:R0:W-:Y:S01]  /*20770*/  STL.64 [R1+0x14e8], R26 ;  /* 0x0014e81a01007387 */ /* 0x0101e20000100a00 */
[----:B-1----:R-:W4:Y:S02]  /*20780*/  LDL.LU R24, [R1+0x690] ;  /* 0x0006900001187983 */ /* 0x002f240000300800 */
[----:B------:R-:W4:Y:S01]  /*20790*/  LDL.LU R25, [R1+0x694] ;  /* 0x0006940001197983 */ /* 0x000f220000300800 */
[----:B0-----:R-:W2:Y:S01]  /*207a0*/  LDL.LU R26, [R1+0x698] ;  /* 0x00069800011a7983 */ /* 0x001ea20000300800 */
[----:B------:R-:W2:Y:S03]  /*207b0*/  LDL.LU R27, [R1+0x69c] ;  /* 0x00069c00011b7983 */ /* 0x000ea60000300800 */
[----:B--2---:R-:W-:Y:S01]  /*207c0*/  STL.64 [R1+0x1500], R26 ;  /* 0x0015001a01007387 */ /* 0x004fe20000100a00 */
[----:B----4-:R0:W-:Y:S03]  /*207d0*/  STL.64 [R1+0x14f8], R24 ;  /* 0x0014f81801007387 */ /* 0x0101e60000100a00 */
        /* <DEDUP_REMOVED lines=10> */
[----:B---3--:R0:W-:Y:S01]  /*20880*/  STL.64 [R1+0x14a0], R10 ;  /* 0x0014a00a01007387 */ /* 0x0081e20000100a00 */
[----:B------:R-:W-:Y:S03]  /*20890*/  STL.64 [R1+0x1498], R8 ;  /* 0x0014980801007387 */ /* 0x000fe60000100a00 */
[----:B0-----:R-:W3:Y:S01]  /*208a0*/  LDL.64 R10, [R1+0x1b8] ;  /* 0x0001b800010a7983 */ /* 0x001ee20000100a00 */
[C---:B------:R-:W-:Y:S03]  /*208b0*/  HMMA.16816.F32.BF16 R16, R4.reuse, R14, R16 ;  /* 0x0000000e0410723c */ /* 0x040fe60000041810 */
[----:B---3--:R0:W-:Y:S04]  /*208c0*/  STL.64 [R1+0x14b8], R10 ;  /* 0x0014b80a01007387 */ /* 0x0081e80000100a00 */
[----:B0-----:R-:W3:Y:S01]  /*208d0*/  LDL.64 R10, [R1+0x58] ;  /* 0x00005800010a7983 */ /* 0x001ee20000100a00 */
[----:B--2---:R-:W-:Y:S03]  /*208e0*/  HMMA.16816.F32.BF16 R24, R4, R22, R24 ;  /* 0x000000160418723c */ /* 0x004fe60000041818 */
[----:B---3--:R0:W-:Y:S01]  /*208f0*/  STL.64 [R1+0x14d8], R10 ;  /* 0x0014d80a01007387 */ /* 0x0081e20000100a00 */
[----:B------:R-:W2:Y:S02]  /*20900*/  LDL.LU R8, [R1+0x680] ;  /* 0x0006800001087983 */ /* 0x000ea40000300800 */
[----:B------:R-:W2:Y:S01]  /*20910*/  LDL.LU R9, [R1+0x684] ;  /* 0x0006840001097983 */ /* 0x000ea20000300800 */
[----:B0-----:R-:W2:Y:S01]  /*20920*/  LDL.LU R10, [R1+0x688] ;  /* 0x00068800010a7983 */ /* 0x001ea20000300800 */
[----:B------:R-:W2:Y:S07]  /*20930*/  LDL.LU R11, [R1+0x68c] ;  /* 0x00068c00010b7983 */ /* 0x000eae0000300800 */
[----:B------:R0:W-:Y:S02]  /*20940*/  STL.64 [R1+0x370], R16 ;  /* 0x0003701001007387 */ /* 0x0001e40000100a00 */
[----:B------:R1:W-:Y:S02]  /*20950*/  STL.64 [R1+0x378], R18 ;  /* 0x0003781201007387 */ /* 0x0003e40000100a00 */
[----:B0-----:R-:W-:-:S02]  /*20960*/  IMAD.MOV.U32 R16, RZ, RZ, R14 ;  /* 0x000000ffff107224 */ /* 0x001fc400078e000e */
[----:B------:R-:W3:Y:S01]  /*20970*/  LDL.LU R14, [R1+0x1528] ;  /* 0x00152800010e7983 */ /* 0x000ee20000300800 */
[----:B------:R-:W4:Y:S02]  /*20980*/  LDL.LU.64 R12, [R1+0x1520] ;  /* 0x00152000010c7983 */ /* 0x000f240000300a00 */
[----:B-1----:R-:W-:Y:S02]  /*20990*/  IMAD.MOV.U32 R18, RZ, RZ, R22 ;  /* 0x000000ffff127224 */ /* 0x002fe400078e0016 */
[----:B------:R-:W-:Y:S01]  /*209a0*/  IMAD.MOV.U32 R17, RZ, RZ, R23 ;  /* 0x000000ffff117224 */ /* 0x000fe200078e0017 */
[----:B---3--:R-:W-:Y:S01]  /*209b0*/  STL.64 [R1+0x14b0], R14 ;  /* 0x0014b00e01007387 */ /* 0x008fe20000100a00 */
[----:B----4-:R0:W-:Y:S03]  /*209c0*/  STL.64 [R1+0x14a8], R12 ;  /* 0x0014a80c01007387 */ /* 0x0101e60000100a00 */
[----:B0-----:R-:W3:Y:S01]  /*209d0*/  LDL.LU R12, [R1+0x330] ;  /* 0x00033000010c7983 */ /* 0x001ee20000300800 */
[----:B------:R-:W3:Y:S02]  /*209e0*/  LDL.LU R13, [R1+0x334] ;  /* 0x00033400010d7983 */ /* 0x000ee40000300800 */
[----:B------:R-:W3:Y:S02]  /*209f0*/  LDL.LU R14, [R1+0x338] ;  /* 0x00033800010e7983 */ /* 0x000ee40000300800 */
[----:B------:R-:W3:Y:S01]  /*20a00*/  LDL.LU R15, [R1+0x33c] ;  /* 0x00033c00010f7983 */ /* 0x000ee20000300800 */
[----:B------:R-:W-:Y:S01]  /*20a10*/  STL.64 [R1+0x470], R24 ;  /* 0x0004701801007387 */ /* 0x000fe20000100a00 */
[----:B------:R0:W-:Y:S03]  /*20a20*/  STL.64 [R1+0x478], R26 ;  /* 0x0004781a01007387 */ /* 0x0001e60000100a00 */
[----:B0-----:R-:W4:Y:S01]  /*20a30*/  LDL.LU.64 R26, [R1+0x1518] ;  /* 0x00151800011a7983 */ /* 0x001f220000300a00 */
[----:B------:R-:W4:Y:S02]  /*20a40*/  LDL.LU.64 R24, [R1+0x1510] ;  /* 0x0015100001187983 */ /* 0x000f240000300a00 */
[----:B------:R-:W4:Y:S02]  /*20a50*/  LDL.LU.64 R22, [R1+0x1508] ;  /* 0x0015080001167983 */ /* 0x000f240000300a00 */
[----:B----4-:R-:W-:Y:S01]  /*20a60*/  HMMA.16816.F32.BF16 R24, R4, R22, R24 ;  /* 0x000000160418723c */ /* 0x010fe20000041818 */
[----:B------:R-:W-:-:S02]  /*20a70*/  IMAD.MOV.U32 R2, RZ, RZ, R22 ;  /* 0x000000ffff027224 */ /* 0x000fc400078e0016 */
[----:B------:R-:W-:Y:S11]  /*20a80*/  IMAD.MOV.U32 R0, RZ, RZ, R23 ;  /* 0x000000ffff007224 */ /* 0x000ff600078e0017 */
[----:B------:R-:W-:Y:S09]  /*20a90*/  @!UPT UIADD3 URZ, URZ, URZ, URZ ;  /* 0x0000003f3f3ff290 */ /* 0x000ff2000fffe03f */
[----:B------:R-:W-:Y:S01]  /*20aa0*/  STL.64 [R1+0x460], R24 ;  /* 0x0004601801007387 */ /* 0x000fe20000100a00 */
[----:B------:R0:W-:Y:S03]  /*20ab0*/  STL.64 [R1+0x468], R26 ;  /* 0x0004681a01007387 */ /* 0x0001e60000100a00 */
[----:B0-----:R-:W4:Y:S01]  /*20ac0*/  LDL.LU.64 R26, [R1+0x1500] ;  /* 0x00150000011a7983 */ /* 0x001f220000300a00 */
[----:B------:R-:W4:Y:S02]  /*20ad0*/  LDL.LU.64 R24, [R1+0x14f8] ;  /* 0x0014f80001187983 */ /* 0x000f240000300a00 */
[----:B------:R-:W4:Y:S02]  /*20ae0*/  LDL.LU.64 R22, [R1+0x14f0] ;  /* 0x0014f00001167983 */ /* 0x000f240000300a00 */
[C---:B----4-:R-:W-:Y:S01]  /*20af0*/  HMMA.16816.F32.BF16 R20, R4.reuse, R22, R24 ;  /* 0x000000160414723c */ /* 0x050fe20000041818 */
[----:B------:R-:W2:Y:S11]  /*20b00*/  LDL.LU.64 R26, [R1+0x14e8] ;  /* 0x0014e800011a7983 */ /* 0x000eb60000300a00 */
[----:B------:R-:W-:Y:S11]  /*20b10*/  @!UPT UIADD3 URZ, URZ, URZ, URZ ;  /* 0x0000003f3f3ff290 */ /* 0x000ff6000fffe03f */
[----:B------:R0:W-:Y:S01]  /*20b20*/  STL.64 [R1+0x690], R20 ;  /* 0x0006901401007387 */ /* 0x0001e20000100a00 */
[----:B------:R1:W-:Y:S03]  /*20b30*/  STL.64 [R1+0x698], R22 ;  /* 0x0006981601007387 */ /* 0x0003e60000100a00 */
[----:B0-----:R-:W4:Y:S01]  /*20b40*/  LDL.LU R20, [R1+0x160] ;  /* 0x0001600001147983 */ /* 0x001f220000300800 */
[----:B------:R-:W4:Y:S02]  /*20b50*/  LDL.LU R21, [R1+0x164] ;  /* 0x0001640001157983 */ /* 0x000f240000300800 */
[----:B-1----:R-:W3:Y:S02]  /*20b60*/  LDL.LU R22, [R1+0x168] ;  /* 0x0001680001167983 */ /* 0x002ee40000300800 */
[----:B------:R-:W3:Y:S01]  /*20b70*/  LDL.LU R23, [R1+0x16c] ;  /* 0x00016c0001177983 */ /* 0x000ee20000300800 */
[----:B--2---:R-:W-:Y:S01]  /*20b80*/  HMMA.16816.F32.BF16 R8, R4, R26, R8 ;  /* 0x0000001a0408723c */ /* 0x004fe20000041808 */
[----:B------:R-:W-:Y:S01]  /*20b90*/  IMAD.MOV.U32 R19, RZ, RZ, R27 ;  /* 0x000000ffff137224 */ /* 0x000fe200078e001b */
[----:B---3--:R0:W-:Y:S01]  /*20ba0*/  STL.64 [R1+0x1358], R22 ;  /* 0x0013581601007387 */ /* 0x0081e20000100a00 */
[----:B----4-:R1:W-:Y:S02]  /*20bb0*/  STL.64 [R1+0x1350], R20 ;  /* 0x0013501401007387 */ /* 0x0103e40000100a00 */
[----:B0-----:R-:W-:-:S02]  /*20bc0*/  IMAD.MOV.U32 R22, RZ, RZ, R28 ;  /* 0x000000ffff167224 */ /* 0x001fc400078e001c */
[----:B------:R-:W2:Y:S11]  /*20bd0*/  LDL.LU R28, [R1+0x14e0] ;  /* 0x0014e000011c7983 */ /* 0x000eb60000300800 */
[----:B------:R-:W-:Y:S05]  /*20be0*/  @!UPT UIADD3 URZ, URZ, URZ, URZ ;  /* 0x0000003f3f3ff290 */ /* 0x000fea000fffe03f */
[----:B------:R-:W-:Y:S02]  /*20bf0*/  STL.64 [R1+0x680], R8 ;  /* 0x0006800801007387 */ /* 0x000fe40000100a00 */
[----:B------:R0:W-:Y:S02]  /*20c00*/  STL.64 [R1+0x688], R10 ;  /* 0x0006880a01007387 */ /* 0x0001e40000100a00 */
[----:B-1----:R-:W-:Y:S01]  /*20c10*/  IMAD.MOV.U32 R20, RZ, RZ, R26 ;  /* 0x000000ffff147224 */ /* 0x002fe200078e001a */
[----:B0-----:R-:W3:Y:S01]  /*20c20*/  LDL.LU.64 R10, [R1+0x14d8] ;  /* 0x0014d800010a7983 */ /* 0x001ee20000300a00 */
[----:B------:R-:W3:Y:S02]  /*20c30*/  LDL.LU.64 R26, [R1+0x14d0] ;  /* 0x0014d000011a7983 */ /* 0x000ee40000300a00 */
[----:B------:R-:W3:Y:S02]  /*20c40*/  LDL.LU.64 R24, [R1+0x14c8] ;  /* 0x0014c80001187983 */ /* 0x000ee40000300a00 */
[C---:B---3--:R-:W-:Y:S01]  /*20c50*/  HMMA.16816.F32.BF16 R24, R4.reuse, R10, R24 ;  /* 0x0000000a0418723c */ /* 0x048fe20000041818 */
[----:B------:R-:W-:Y:S11]  /*20c60*/  IMAD.MOV.U32 R21, RZ, RZ, R11 ;  /* 0x000000ffff157224 */ /* 0x000ff600078e000b */
[----:B------:R-:W-:Y:S11]  /*20c70*/  @!UPT UIADD3 URZ, URZ, URZ, URZ ;  /* 0x0000003f3f3ff290 */ /* 0x000ff6000fffe03f */
[----:B------:R0:W-:Y:S01]  /*20c80*/  STL.64 [R1+0x8f0], R24 ;  /* 0x0008f01801007387 */ /* 0x0001e20000100a00 */
[----:B------:R1:W-:Y:S02]  /*20c90*/  STL.64 [R1+0x8f8], R26 ;  /* 0x0008f81a01007387 */ /* 0x0003e40000100a00 */
[----:B0-----:R-:W-:Y:S01]  /*20ca0*/  IMAD.MOV.U32 R24, RZ, RZ, R10 ;  /* 0x000000ffff187224 */ /* 0x001fe200078e000a */
[----:B-1----:R-:W3:Y:S01]  /*20cb0*/  LDL.LU.64 R26, [R1+0x14c0] ;  /* 0x0014c000011a7983 */ /* 0x002ee20000300a00 */
[----:B------:R-:W4:Y:S02]  /*20cc0*/  LDL.LU.64 R10, [R1+0x14b8] ;  /* 0x0014b800010a7983 */ /* 0x000f240000300a00 */
[----:B------:R-:W-:Y:S01]  /*20cd0*/  IMAD.MOV.U32 R23, RZ, RZ, R29 ;  /* 0x000000ffff177224 */ /* 0x000fe200078e001d */
[C---:B----4-:R-:W-:Y:S01]  /*20ce0*/  HMMA.16816.F32.BF16 R12, R4.reuse, R10, R12 ;  /* 0x0000000a040c723c */ /* 0x050fe2000004180c */
[----:B------:R-:W-:Y:S02]  /*20cf0*/  IMAD.MOV.U32 R29, RZ, RZ, R10 ;  /* 0x000000ffff1d7224 */ /* 0x000fe400078e000a */
[----:B------:R-:W-:Y:S11]  /*20d00*/  IMAD.MOV.U32 R25, RZ, RZ, R11 ;  /* 0x000000ffff197224 */ /* 0x000ff600078e000b */
[----:B------:R-:W-:Y:S09]  /*20d10*/  @!UPT UIADD3 URZ, URZ, URZ, URZ ;  /* 0x0000003f3f3ff290 */ /* 0x000ff2000fffe03f */
[----:B------:R-:W-:Y:S01]  /*20d20*/  STL.64 [R1+0x990], R12 ;  /* 0x0009900c01007387 */ /* 0x000fe20000100a00 */
[----:B------:R0:W-:Y:S03]  /*20d30*/  STL.64 [R1+0x998], R14 ;  /* 0x0009980e01007387 */ /* 0x0001e60000100a00 */
[----:B0-----:R-:W4:Y:S01]  /*20d40*/  LDL.LU.64 R14, [R1+0x14b0] ;  /* 0x0014b000010e7983 */ /* 0x001f220000300a00 */
[----:B------:R-:W2:Y:S02]  /*20d50*/  LDL.LU.64 R12, [R1+0x14a8] ;  /* 0x0014a800010c7983 */ /* 0x000ea40000300a00 */
[----:B------:R-:W2:Y:S02]  /*20d60*/  LDL.LU.64 R10, [R1+0x14a0] ;  /* 0x0014a000010a7983 */ /* 0x000ea40000300a00 */
        /* <DEDUP_REMOVED lines=8> */
[----:B------:R0:W-:Y:S02]  /*20df0*/  STL.64 [R1+0x1368], R22 ;  /* 0x0013681601007387 */ /* 0x0001e40000100a00 */
[----:B0-----:R-:W-:Y:S02]  /*20e00*/  IMAD.MOV.U32 R22, RZ, RZ, R29 ;  /* 0x000000ffff167224 */ /* 0x001fe400078e001d */
[----:B------:R-:W-:-:S05]  /*20e10*/  IMAD.MOV.U32 R23, RZ, RZ, R25 ;  /* 0x000000ffff177224 */ /* 0x000fca00078e0019 */
[----:B------:R0:W-:Y:S02]  /*20e20*/  STL.64 [R1+0x1380], R22 ;  /* 0x0013801601007387 */ /* 0x0001e40000100a00 */
[----:B0-----:R-:W-:Y:S02]  /*20e30*/  IMAD.MOV.U32 R22, RZ, RZ, R24 ;  /* 0x000000ffff167224 */ /* 0x001fe400078e0018 */
[----:B------:R-:W-:Y:S01]  /*20e40*/  IMAD.MOV.U32 R23, RZ, RZ, R21 ;  /* 0x000000ffff177224 */ /* 0x000fe200078e0015 */
[----:B---3--:R-:W-:Y:S11]  /*20e50*/  HMMA.16816.F32.BF16 R8, R4, R26, R8 ;  /* 0x0000001a0408723c */ /* 0x008ff60000041808 */
[----:B------:R-:W-:Y:S11]  /*20e60*/  @!UPT UIADD3 URZ, URZ, URZ, URZ ;  /* 0x0000003f3f3ff290 */ /* 0x000ff6000fffe03f */
[----:B------:R-:W-:Y:S01]  /*20e70*/  @!UPT UIADD3 URZ, URZ, URZ, URZ ;  /* 0x0000003f3f3ff290 */ /* 0x000fe2000fffe03f */
[----:B------:R-:W-:Y:S01]  /*20e80*/  STL.64 [R1+0x970], R8 ;  /* 0x0009700801007387 */ /* 0x000fe20000100a00 */
[----:B------:R0:W-:Y:S03]  /*20e90*/  STL.64 [R1+0x978], R10 ;  /* 0x0009780a01007387 */ /* 0x0001e60000100a00 */
[----:B0-----:R-:W2:Y:S01]  /*20ea0*/  LDL.LU.64 R10, [R1+0x1480] ;  /* 0x00148000010a7983 */ /* 0x001ea20000300a00 */
[----:B------:R-:W3:Y:S02]  /*20eb0*/  LDL.LU.64 R8, [R1+0x1478] ;  /* 0x0014780001087983 */ /* 0x000ee40000300a00 */
[----:B------:R-:W-:Y:S02]  /*20ec0*/  STL.64 [R1+0x1398], R22 ;  /* 0x0013981601007387 */ /* 0x000fe40000100a00 */
[----:B------:R0:W-:Y:S01]  /*20ed0*/  STL.64 [R1+0x1360], R26 ;  /* 0x0013601a01007387 */ /* 0x0001e20000100a00 */
[----:B------:R-:W2:Y:S01]  /*20ee0*/  LDL.LU R24, [R1+0x170] ;  /* 0x0001700001187983 */ /* 0x000ea20000300800 */
[----:B------:R-:W2:Y:S03]  /*20ef0*/  LDL.LU R25, [R1+0x174] ;  /* 0x0001740001197983 */ /* 0x000ea60000300800 */
[----:B0-----:R-:W2:Y:S01]  /*20f00*/  LDL.LU R26, [R1+0x178] ;  /* 0x00017800011a7983 */ /* 0x001ea20000300800 */
[----:B------:R-:W2:Y:S02]  /*20f10*/  LDL.LU R27, [R1+0x17c] ;  /* 0x00017c00011b7983 */ /* 0x000ea40000300800 */
[----:B------:R-:W-:-:S02]  /*20f20*/  IMAD.MOV.U32 R22, RZ, RZ, R20 ;  /* 0x000000ffff167224 */ /* 0x000fc400078e0014 */
[----:B------:R-:W-:-:S05]  /*20f30*/  IMAD.MOV.U32 R23, RZ, RZ, R19 ;  /* 0x000000ffff177224 */ /* 0x000fca00078e0013 */
[----:B------:R-:W-:Y:S04]  /*20f40*/  STL.64 [R1+0x13b0], R22 ;  /* 0x0013b01601007387 */ /* 0x000fe80000100a00 */
[----:B--2---:R-:W-:Y:S01]  /*20f50*/  STL.64 [R1+0x1378], R26 ;  /* 0x0013781a01007387 */ /* 0x004fe20000100a00 */
[----:B------:R0:W-:Y:S03]  /*20f60*/  STL.64 [R1+0x1370], R24 ;  /* 0x0013701801007387 */ /* 0x0001e60000100a00 */
[----:B0-----:R-:W2:Y:S01]  /*20f70*/  LDL.LU R24, [R1+0x180] ;  /* 0x0001800001187983 */ /* 0x001ea20000300800 */
[----:B------:R-:W2:Y:S02]  /*20f80*/  LDL.LU R25, [R1+0x184] ;  /* 0x0001840001197983 */ /* 0x000ea40000300800 */
[----:B------:R-:W2:Y:S02]  /*20f90*/  LDL.LU R26, [R1+0x188] ;  /* 0x00018800011a7983 */ /* 0x000ea40000300800 */
[----:B------:R-:W2:Y:S02]  /*20fa0*/  LDL.64 R22, [R1+0x78] ;  /* 0x0000780001167983 */ /* 0x000ea40000100a00 */
[----:B--2---:R0:W-:Y:S01]  /*20fb0*/  STL.64 [R1+0x13c8], R22 ;  /* 0x0013c81601007387 */ /* 0x0041e20000100a00 */
[----:B------:R-:W2:Y:S02]  /*20fc0*/  LDL.LU R20, [R1+0x5f0] ;  /* 0x0005f00001147983 */ /* 0x000ea40000300800 */
[----:B------:R-:W2:Y:S01]  /*20fd0*/  LDL.LU R21, [R1+0x5f4] ;  /* 0x0005f40001157983 */ /* 0x000ea20000300800 */
[----:B0-----:R-:W2:Y:S01]  /*20fe0*/  LDL.LU R22, [R1+0x5f8] ;  /* 0x0005f80001167983 */ /* 0x001ea20000300800 */
[----:B------:R-:W2:Y:S02]  /*20ff0*/  LDL.LU R23, [R1+0x5fc] ;  /* 0x0005fc0001177983 */ /* 0x000ea40000300800 */
[----:B------:R-:W-:Y:S01]  /*21000*/  IMAD.MOV.U32 R27, RZ, RZ, R28 ;  /* 0x000000ffff1b7224 */ /* 0x000fe200078e001c */
[----:B--2---:R0:W-:Y:S01]  /*21010*/  STL.64 [R1+0x13d8], R22 ;  /* 0x0013d81601007387 */ /* 0x0041e20000100a00 */
[----:B------:R-:W-:Y:S02]  /*21020*/  STL.64 [R1+0x13d0], R20 ;  /* 0x0013d01401007387 */ /* 0x000fe40000100a00 */
[----:B0-----:R-:W-:-:S02]  /*21030*/  IMAD.MOV.U32 R22, RZ, RZ, R18 ;  /* 0x000000ffff167224 */ /* 0x001fc400078e0012 */
[----:B------:R-:W-:-:S05]  /*21040*/  IMAD.MOV.U32 R23, RZ, RZ, R17 ;  /* 0x000000ffff177224 */ /* 0x000fca00078e0011 */
[----:B------:R-:W-:Y:S01]  /*21050*/  STL.64 [R1+0x13f0], R22 ;  /* 0x0013f01601007387 */ /* 0x000fe20000100a00 */
[----:B------:R-:W-:Y:S02]  /*21060*/  STL.64 [R1+0x1390], R26 ;  /* 0x0013901a01007387 */ /* 0x000fe40000100a00 */
[----:B------:R0:W-:Y:S02]  /*21070*/  STL.64 [R1+0x1388], R24 ;  /* 0x0013881801007387 */ /* 0x0001e40000100a00 */
[----:B0-----:R-:W2:Y:S01]  /*21080*/  LDL.LU R24, [R1+0x5b0] ;  /* 0x0005b00001187983 */ /* 0x001ea20000300800 */
[----:B------:R-:W2:Y:S02]  /*21090*/  LDL.LU R25, [R1+0x5b4] ;  /* 0x0005b40001197983 */ /* 0x000ea40000300800 */
[----:B------:R-:W2:Y:S02]  /*210a0*/  LDL.LU R26, [R1+0x5b8] ;  /* 0x0005b800011a7983 */ /* 0x000ea40000300800 */
[----:B------:R-:W2:Y:S02]  /*210b0*/  LDL.LU R27, [R1+0x5bc] ;  /* 0x0005bc00011b7983 */ /* 0x000ea40000300800 */
[----:B------:R-:W-:-:S02]  /*210c0*/  IMAD.MOV.U32 R22, RZ, RZ, R16 ;  /* 0x000000ffff167224 */ /* 0x000fc400078e0010 */
[----:B----4-:R-:W-:Y:S02]  /*210d0*/  IMAD.MOV.U32 R23, RZ, RZ, R15 ;  /* 0x000000ffff177224 */ /* 0x010fe400078e000f */
[----:B------:R-:W-:Y:S02]  /*210e0*/  IMAD.MOV.U32 R18, RZ, RZ, R12 ;  /* 0x000000ffff127224 */ /* 0x000fe400078e000c */
[----:B------:R-:W-:Y:S01]  /*210f0*/  IMAD.MOV.U32 R19, RZ, RZ, R11 ;  /* 0x000000ffff137224 */ /* 0x000fe200078e000b */
[----:B------:R0:W-:Y:S02]  /*21100*/  STL.64 [R1+0x1408], R22 ;  /* 0x0014081601007387 */ /* 0x0001e40000100a00 */
[----:B0-----:R-:W-:Y:S02]  /*21110*/  IMAD.MOV.U32 R22, RZ, RZ, R14 ;  /* 0x000000ffff167224 */ /* 0x001fe400078e000e */
[----:B------:R-:W-:Y:S01]  /*21120*/  IMAD.MOV.U32 R23, RZ, RZ, R13 ;  /* 0x000000ffff177224 */ /* 0x000fe200078e000d */
[----:B--2---:R-:W-:Y:S01]  /*21130*/  STL.64 [R1+0x13a8], R26 ;  /* 0x0013a81a01007387 */ /* 0x004fe20000100a00 */
[----:B------:R0:W-:Y:S03]  /*21140*/  STL.64 [R1+0x13a0], R24 ;  /* 0x0013a01801007387 */ /* 0x0001e60000100a00 */
[----:B0-----:R-:W2:Y:S01]  /*21150*/  LDL.LU R24, [R1+0x5d0] ;  /* 0x0005d00001187983 */ /* 0x001ea20000300800 */
[----:B------:R-:W2:Y:S02]  /*21160*/  LDL.LU R25, [R1+0x5d4] ;  /* 0x0005d40001197983 */ /* 0x000ea40000300800 */
[----:B------:R-:W4:Y:S02]  /*21170*/  LDL.LU R26, [R1+0x5d8] ;  /* 0x0005d800011a7983 */ /* 0x000f240000300800 */
[----:B------:R-:W4:Y:S01]  /*21180*/  LDL.LU R27, [R1+0x5dc] ;  /* 0x0005dc00011b7983 */ /* 0x000f220000300800 */
[----:B------:R0:W-:Y:S01]  /*21190*/  STL.64 [R1+0x1428], R22 ;  /* 0x0014281601007387 */ /* 0x0001e20000100a00 */
[----:B------:R1:W-:Y:S02]  /*211a0*/  STL.64 [R1+0x1430], R18 ;  /* 0x0014301201007387 */ /* 0x0003e40000100a00 */
[----:B------:R-:W2:Y:S02]  /*211b0*/  LDL.LU R20, [R1+0x640] ;  /* 0x0006400001147983 */ /* 0x000ea40000300800 */
[----:B------:R-:W2:Y:S01]  /*211c0*/  LDL.LU R21, [R1+0x644] ;  /* 0x0006440001157983 */ /* 0x000ea20000300800 */
[----:B0-----:R-:W2:Y:S01]  /*211d0*/  LDL.LU R22, [R1+0x648] ;  /* 0x0006480001167983 */ /* 0x001ea20000300800 */
[----:B------:R-:W2:Y:S02]  /*211e0*/  LDL.LU R23, [R1+0x64c] ;  /* 0x00064c0001177983 */ /* 0x000ea40000300800 */
[----:B-1----:R-:W-:-:S02]  /*211f0*/  IMAD.MOV.U32 R18, RZ, RZ, R10 ;  /* 0x000000ffff127224 */ /* 0x002fc400078e000a */
[----:B---3--:R-:W-:Y:S01]  /*21200*/  IMAD.MOV.U32 R19, RZ, RZ, R9 ;  /* 0x000000ffff137224 */ /* 0x008fe200078e0009 */
[----:B--2---:R-:W-:Y:S01]  /*21210*/  STL.64 [R1+0x1440], R22 ;  /* 0x0014401601007387 */ /* 0x004fe20000100a00 */
[----:B------:R0:W-:Y:S03]  /*21220*/  STL.64 [R1+0x1438], R20 ;  /* 0x0014381401007387 */ /* 0x0001e60000100a00 */
[----:B------:R-:W-:Y:S01]  /*21230*/  STL.64 [R1+0x1448], R18 ;  /* 0x0014481201007387 */ /* 0x000fe20000100a00 */
[----:B0-----:R-:W2:Y:S01]  /*21240*/  LDL.LU R20, [R1+0x650] ;  /* 0x0006500001147983 */ /* 0x001ea20000300800 */
[----:B------:R-:W2:Y:S02]  /*21250*/  LDL.LU R21, [R1+0x654] ;  /* 0x0006540001157983 */ /* 0x000ea40000300800 */
[----:B------:R-:W3:Y:S02]  /*21260*/  LDL.LU R22, [R1+0x658] ;  /* 0x0006580001167983 */ /* 0x000ee40000300800 */
[----:B------:R-:W3:Y:S01]  /*21270*/  LDL.LU R23, [R1+0x65c] ;  /* 0x00065c0001177983 */ /* 0x000ee20000300800 */
[----:B------:R-:W2:Y:S01]  /*21280*/  LDL.LU R12, [R1+0x200] ;  /* 0x00020000010c7983 */ /* 0x000ea20000300800 */
[----:B------:R-:W4:Y:S02]  /*21290*/  LDL.LU R13, [R1+0x204] ;  /* 0x00020400010d7983 */ /* 0x000f240000300800 */
[----:B------:R-:W4:Y:S02]  /*212a0*/  LDL.LU R14, [R1+0x208] ;  /* 0x00020800010e7983 */ /* 0x000f240000300800 */
[----:B------:R-:W4:Y:S01]  /*212b0*/  LDL.LU R15, [R1+0x20c] ;  /* 0x00020c00010f7983 */ /* 0x000f220000300800 */
[----:B------:R-:W4:Y:S04]  /*212c0*/  LDL.64 R10, [R1+0x28] ;  /* 0x00002800010a7983 */ /* 0x000f280000100a00 */
[----:B---3--:R-:W-:Y:S01]  /*212d0*/  STL.64 [R1+0x1458], R22 ;  /* 0x0014581601007387 */ /* 0x008fe20000100a00 */
[----:B--2---:R0:W-:Y:S03]  /*212e0*/  STL.64 [R1+0x1450], R20 ;  /* 0x0014501401007387 */ /* 0x0041e60000100a00 */
[----:B0-----:R-:W2:Y:S01]  /*212f0*/  LDL.LU R20, [R1+0x670] ;  /* 0x0006700001147983 */ /* 0x001ea20000300800 */
[----:B------:R-:W2:Y:S02]  /*21300*/  LDL.LU R21, [R1+0x674] ;  /* 0x0006740001157983 */ /* 0x000ea40000300800 */
[----:B------:R-:W2:Y:S02]  /*21310*/  LDL.LU R22, [R1+0x678] ;  /* 0x0006780001167983 */ /* 0x000ea40000300800 */
[----:B------:R-:W2:Y:S01]  /*21320*/  LDL.LU R23, [R1+0x67c] ;  /* 0x00067c0001177983 */ /* 0x000ea20000300800 */
[----:B----4-:R-:W-:Y:S01]  /*21330*/  STL.64 [R1+0x13c0], R26 ;  /* 0x0013c01a01007387 */ /* 0x010fe20000100a00 */
        /* <DEDUP_REMOVED lines=9> */
[----:B------:R-:W4:Y:S02]  /*213d0*/  LDL.LU R26, [R1+0x608] ;  /* 0x00060800011a7983 */ /* 0x000f240000300800 */
[----:B------:R-:W4:Y:S01]  /*213e0*/  LDL.LU R27, [R1+0x60c] ;  /* 0x00060c00011b7983 */ /* 0x000f220000300800 */
[----:B------:R-:W-:Y:S01]  /*213f0*/  HMMA.16816.F32.BF16 R4, R4, R10, R12 ;  /* 0x0000000a0404723c */ /* 0x000fe2000004180c */
[----:B----4-:R-:W-:Y:S01]  /*21400*/  STL.64 [R1+0x1400], R26 ;  /* 0x0014001a01007387 */ /* 0x010fe20000100a00 */
[----:B---3--:R0:W-:Y:S03]  /*21410*/  STL.64 [R1+0x13f8], R24 ;  /* 0x0013f81801007387 */ /* 0x0081e60000100a00 */
[----:B0-----:R-:W3:Y:S01]  /*21420*/  LDL.LU R24, [R1+0x610] ;  /* 0x0006100001187983 */ /* 0x001ee20000300800 */
[----:B------:R-:W3:Y:S02]  /*21430*/  LDL.LU R25, [R1+0x614] ;  /* 0x0006140001197983 */ /* 0x000ee40000300800 */
[----:B------:R-:W4:Y:S02]  /*21440*/  LDL.LU R26, [R1+0x618] ;  /* 0x00061800011a7983 */ /* 0x000f240000300800 */
[----:B------:R-:W4:Y:S02]  /*21450*/  LDL.LU R27, [R1+0x61c] ;  /* 0x00061c00011b7983 */ /* 0x000f240000300800 */
[----:B------:R-:W-:-:S02]  /*21460*/  IMAD.MOV.U32 R19, RZ, RZ, R3 ;  /* 0x000000ffff137224 */ /* 0x000fc400078e0003 */
[----:B------:R-:W-:Y:S02]  /*21470*/  IMAD.MOV.U32 R12, RZ, RZ, R10 ;  /* 0x000000ffff0c7224 */ /* 0x000fe400078e000a */
[----:B------:R-:W-:Y:S02]  /*21480*/  IMAD.MOV.U32 R3, RZ, RZ, R11 ;  /* 0x000000ffff037224 */ /* 0x000fe400078e000b */
[----:B------:R-:W-:Y:S01]  /*21490*/  IMAD.MOV.U32 R18, RZ, RZ, R8 ;  /* 0x000000ffff127224 */ /* 0x000fe200078e0008 */
[----:B----4-:R-:W-:Y:S01]  /*214a0*/  STL.64 [R1+0x1418], R26 ;  /* 0x0014181a01007387 */ /* 0x010fe20000100a00 */
[----:B---3--:R0:W-:Y:S03]  /*214b0*/  STL.64 [R1+0x1410], R24 ;  /* 0x0014101801007387 */ /* 0x0081e60000100a00 */
[----:B0-----:R-:W3:Y:S01]  /*214c0*/  LDL.LU R24, [R1+0x620] ;  /* 0x0006200001187983 */ /* 0x001ee20000300800 */
[----:B------:R-:W3:Y:S02]  /*214d0*/  LDL.LU R25, [R1+0x624] ;  /* 0x0006240001197983 */ /* 0x000ee40000300800 */
[----:B------:R-:W3:Y:S02]  /*214e0*/  LDL.LU R26, [R1+0x628] ;  /* 0x00062800011a7983 */ /* 0x000ee40000300800 */
[----:B------:R-:W3:Y:S01]  /*214f0*/  LDL.LU R27, [R1+0x62c] ;  /* 0x00062c00011b7983 */ /* 0x000ee20000300800 */
[----:B------:R-:W4:Y:S01]  /*21500*/  LDL.LU.64 R14, [R1+0x1470] ;  /* 0x00147000010e7983 */ /* 0x000f220000300a00 */
[----:B------:R0:W-:Y:S02]  /*21510*/  STL.64 [R1+0x950], R4 ;  /* 0x0009500401007387 */ /* 0x0001e40000100a00 */
[----:B------:R1:W-:Y:S02]  /*21520*/  STL.64 [R1+0x958], R6 ;  /* 0x0009580601007387 */ /* 0x0003e40000100a00 */
[----:B------:R-:W2:Y:S01]  /*21530*/  LDL.LU.64 R10, [R1+0x1468] ;  /* 0x00146800010a7983 */ /* 0x000ea20000300a00 */
[----:B------:R-:W2:Y:S04]  /*21540*/  LDL.LU.64 R8, [R1+0x1460] ;  /* 0x0014600001087983 */ /* 0x000ea80000300a00 */
[----:B0-----:R-:W4:Y:S01]  /*21550*/  LDL.LU R4, [R1+0x660] ;  /* 0x0006600001047983 */ /* 0x001f220000300800 */
[----:B------:R-:W4:Y:S02]  /*21560*/  LDL.LU R5, [R1+0x664] ;  /* 0x0006640001057983 */ /* 0x000f240000300800 */
[----:B-1----:R-:W4:Y:S02]  /*21570*/  LDL.LU R6, [R1+0x668] ;  /* 0x0006680001067983 */ /* 0x002f240000300800 */
[----:B------:R-:W4:Y:S01]  /*21580*/  LDL.LU R7, [R1+0x66c] ;  /* 0x00066c0001077983 */ /* 0x000f220000300800 */
[C---:B--2---:R-:W-:Y:S01]  /*21590*/  HMMA.16816.F32.BF16 R16, R8.reuse, R18, R20 ;  /* 0x000000120810723c */ /* 0x044fe20000041814 */
[----:B------:R-:W2:Y:S01]  /*215a0*/  LDL.LU.64 R22, [R1+0x1458] ;  /* 0x0014580001167983 */ /* 0x000ea20000300a00 */
[----:B------:R-:W2:Y:S11]  /*215b0*/  LDL.LU.64 R20, [R1+0x1450] ;  /* 0x0014500001147983 */ /* 0x000eb60000300a00 */
[----:B------:R-:W-:Y:S10]  /*215c0*/  @!UPT UIADD3 URZ, URZ, URZ, URZ ;  /* 0x0000003f3f3ff290 */ /* 0x000ff4000fffe03f */
[----:B------:R-:W-:Y:S01]  /*215d0*/  STL.64 [R1+0x200], R16 ;  /* 0x0002001001007387 */ /* 0x000fe20000100a00 */
[----:B------:R0:W-:Y:S03]  /*215e0*/  STL.64 [R1+0x208], R18 ;  /* 0x0002081201007387 */ /* 0x0001e60000100a00 */
[----:B0-----:R-:W2:Y:S01]  /*215f0*/  LDL.LU.64 R18, [R1+0x1448] ;  /* 0x0014480001127983 */ /* 0x001ea20000300a00 */
[C---:B----4-:R-:W-:Y:S11]  /*21600*/  HMMA.16816.F32.BF16 R4, R8.reuse, R14, R4 ;  /* 0x0000000e0804723c */ /* 0x050ff60000041804 */
[----:B------:R-:W-:Y:S11]  /*21610*/  @!UPT UIADD3 URZ, URZ, URZ, URZ ;  /* 0x0000003f3f3ff290 */ /* 0x000ff6000fffe03f */
[----:B------:R-:W-:Y:S01]  /*21620*/  @!UPT UIADD3 URZ, URZ, URZ, URZ ;  /* 0x0000003f3f3ff290 */ /* 0x000fe2000fffe03f */
[----:B------:R-:W-:Y:S01]  /*21630*/  STL.64 [R1+0x230], R4 ;  /* 0x0002300401007387 */ /* 0x000fe20000100a00 */
[----:B------:R0:W-:Y:S02]  /*21640*/  STL.64 [R1+0x238], R6 ;  /* 0x0002380601007387 */ /* 0x0001e40000100a00 */
[----:B------:R1:W-:Y:S02]  /*21650*/  STL.64 [R1+0x1338], R14 ;  /* 0x0013380e01007387 */ /* 0x0003e40000100a00 */
[----:B0-----:R-:W-:Y:S02]  /*21660*/  IMAD.MOV.U32 R6, RZ, RZ, R12 ;  /* 0x000000ffff067224 */ /* 0x001fe400078e000c */
[----:B------:R-:W4:Y:S01]  /*21670*/  LDL.LU R12, [R1+0x630] ;  /* 0x00063000010c7983 */ /* 0x000f220000300800 */
        /* <DEDUP_REMOVED lines=9> */
[----:B0-----:R-:W2:Y:S02]  /*21710*/  LDL.LU.64 R18, [R1+0x1430] ;  /* 0x0014300001127983 */ /* 0x001ea40000300a00 */
[C---:B--2---:R-:W-:Y:S02]  /*21720*/  HMMA.16816.F32.BF16 R16, R8.reuse, R18, R20 ;  /* 0x000000120810723c */ /* 0x044fe40000041814 */
[----:B------:R-:W3:Y:S11]  /*21730*/  LDL.LU.64 R22, [R1+0x1428] ;  /* 0x0014280001167983 */ /* 0x000ef60000300a00 */
[----:B------:R-:W-:Y:S10]  /*21740*/  @!UPT UIADD3 URZ, URZ, URZ, URZ ;  /* 0x0000003f3f3ff290 */ /* 0x000ff4000fffe03f */
[----:B------:R-:W-:Y:S01]  /*21750*/  STL.64 [R1+0x290], R16 ;  /* 0x0002901001007387 */ /* 0x000fe20000100a00 */
[----:B------:R0:W-:Y:S03]  /*21760*/  STL.64 [R1+0x298], R18 ;  /* 0x0002981201007387 */ /* 0x0001e60000100a00 */
[----:B0-----:R-:W4:Y:S01]  /*21770*/  LDL.LU.64 R18, [R1+0x1420] ;  /* 0x0014200001127983 */ /* 0x001f220000300a00 */
[C---:B---3--:R-:W-:Y:S08]  /*21780*/  HMMA.16816.F32.BF16 R20, R8.reuse, R22, R24 ;  /* 0x000000160814723c */ /* 0x048ff00000041818 */
[C---:B----4-:R-:W-:Y:S11]  /*21790*/  HMMA.16816.F32.BF16 R12, R8.reuse, R18, R12 ;  /* 0x00000012080c723c */ /* 0x050ff6000004180c */
[----:B------:R-:W-:Y:S11]  /*217a0*/  @!UPT UIADD3 URZ, URZ, URZ, URZ ;  /* 0x0000003f3f3ff290 */ /* 0x000ff6000fffe03f */
[----:B------:R-:W-:Y:S01]  /*217b0*/  @!UPT UIADD3 URZ, URZ, URZ, URZ ;  /* 0x0000003f3f3ff290 */ /* 0x000fe2000fffe03f */
[----:B------:R-:W-:Y:S01]  /*217c0*/  STL.64 [R1+0x250], R12 ;  /* 0x0002500c01007387 */ /* 0x000fe20000100a00 */
[----:B------:R0:W-:Y:S03]  /*217d0*/  STL.64 [R1+0x258], R14 ;  /* 0x0002580e01007387 */ /* 0x0001e60000100a00 */
[----:B0-----:R-:W2:Y:S01]  /*217e0*/  LDL.LU.64 R14, [R1+0x108] ;  /* 0x00010800010e7983 */ /* 0x001ea20000300a00 */
[----:B------:R-:W-:Y:S02]  /*217f0*/  STL.64 [R1+0x1328], R18 ;  /* 0x0013281201007387 */ /* 0x000fe40000100a00 */
[----:B------:R-:W3:Y:S02]  /*21800*/  LDL.LU.64 R26, [R1+0x1418] ;  /* 0x00141800011a7983 */ /* 0x000ee40000300a00 */
[----:B------:R-:W3:Y:S01]  /*21810*/  LDL.LU.64 R24, [R1+0x1410] ;  /* 0x0014100001187983 */ /* 0x000ee20000300a00 */
        /* <DEDUP_REMOVED lines=10> */
[----:B---3--:R-:W-:Y:S02]  /*218c0*/  HMMA.16816.F32.BF16 R20, R8, R22, R24 ;  /* 0x000000160814723c */ /* 0x008fe40000041818 */
[----:B------:R-:W3:Y:S01]  /*218d0*/  LDL.LU.64 R26, [R1+0x13e8] ;  /* 0x0013e800011a7983 */ /* 0x000ee20000300a00 */
[----:B------:R-:W3:Y:S11]  /*218e0*/  LDL.LU.64 R24, [R1+0x13e0] ;  /* 0x0013e00001187983 */ /* 0x000ef60000300a00 */
[----:B------:R-:W-:Y:S09]  /*218f0*/  @!UPT UIADD3 URZ, URZ, URZ, URZ ;  /* 0x0000003f3f3ff290 */ /* 0x000ff2000fffe03f */
[----:B------:R-:W-:Y:S01]  /*21900*/  STL.64 [R1+0x350], R20 ;  /* 0x0003501401007387 */ /* 0x000fe20000100a00 */
[----:B------:R0:W-:Y:S03]  /*21910*/  STL.64 [R1+0x358], R22 ;  /* 0x0003581601007387 */ /* 0x0001e60000100a00 */
[----:B0-----:R-:W4:Y:S01]  /*21920*/  LDL.LU.64 R22, [R1+0x13d8] ;  /* 0x0013d80001167983 */ /* 0x001f220000300a00 */
[----:B------:R-:W4:Y:S02]  /*21930*/  LDL.LU.64 R20, [R1+0x13d0] ;  /* 0x0013d00001147983 */ /* 0x000f240000300a00 */
[----:B------:R-:W-:Y:S02]  /*21940*/  IMAD.MOV.U32 R18, RZ, RZ, R2 ;  /* 0x000000ffff127224 */ /* 0x000fe400078e0002 */
[----:B------:R-:W-:-:S07]  /*21950*/  IMAD.MOV.U32 R19, RZ, RZ, R0 ;  /* 0x000000ffff137224 */ /* 0x000fce00078e0000 */
[C---:B----4-:R-:W-:Y:S01]  /*21960*/  HMMA.16816.F32.BF16 R16, R8.reuse, R18, R20 ;  /* 0x000000120810723c */ /* 0x050fe20000041814 */
[----:B------:R-:W3:Y:S11]  /*21970*/  LDL.LU.64 R22, [R1+0x13c8] ;  /* 0x0013c80001167983 */ /* 0x000ef60000300a00 */
[----:B------:R-:W-:Y:S11]  /*21980*/  @!UPT UIADD3 URZ, URZ, URZ, URZ ;  /* 0x0000003f3f3ff290 */ /* 0x000ff6000fffe03f */
[----:B------:R-:W-:Y:S01]  /*21990*/  STL.64 [R1+0x430], R16 ;  /* 0x0004301001007387 */ /* 0x000fe20000100a00 */
[----:B------:R0:W-:Y:S03]  /*219a0*/  STL.64 [R1+0x438], R18 ;  /* 0x0004381201007387 */ /* 0x0001e60000100a00 */
[----:B0-----:R-:W4:Y:S01]  /*219b0*/  LDL.LU.64 R18, [R1+0xd8] ;  /* 0x0000d80001127983 */ /* 0x001f220000300a00 */
[----:B------:R-:W-:Y:S01]  /*219c0*/  IMAD.MOV.U32 R7, RZ, RZ, R3 ;  /* 0x000000ffff077224 */ /* 0x000fe200078e0003 */
[C---:B---3--:R-:W-:Y:S01]  /*219d0*/  HMMA.16816.F32.BF16 R24, R8.reuse, R22, R24 ;  /* 0x000000160818723c */ /* 0x048fe20000041818 */
[----:B------:R-:W-:Y:S02]  /*219e0*/  IMAD.MOV.U32 R3, RZ, RZ, R22 ;  /* 0x000000ffff037224 */ /* 0x000fe400078e0016 */
[----:B------:R-:W-:Y:S01]  /*219f0*/  IMAD.MOV.U32 R0, RZ, RZ, R23 ;  /* 0x000000ffff007224 */ /* 0x000fe200078e0017 */
[----:B----4-:R0:W-:Y:S04]  /*21a00*/  STL.64 [R1+0x1330], R18 ;  /* 0x0013301201007387 */ /* 0x0101e80000100a00 */
[----:B0-----:R-:W3:Y:S11]  /*21a10*/  LDL.LU.64 R18, [R1+0xe8] ;  /* 0x0000e80001127983 */ /* 0x001ef60000300a00 */
[----:B------:R-:W-:Y:S04]  /*21a20*/  @!UPT UIADD3 URZ, URZ, URZ, URZ ;  /* 0x0000003f3f3ff290 */ /* 0x000fe8000fffe03f */
[----:B------:R-:W-:Y:S02]  /*21a30*/  STL.64 [R1+0x500], R24 ;  /* 0x0005001801007387 */ /* 0x000fe40000100a00 */
[----:B------:R0:W-:Y:S02]  /*21a40*/  STL.64 [R1+0x508], R26 ;  /* 0x0005081a01007387 */ /* 0x0001e40000100a00 */
[----:B0-----:R-:W4:Y:S01]  /*21a50*/  LDL.LU.64 R26, [R1+0x13c0] ;  /* 0x0013c000011a7983 */ /* 0x001f220000300a00 */
[----:B------:R-:W4:Y:S02]  /*21a60*/  LDL.LU.64 R24, [R1+0x13b8] ;  /* 0x0013b80001187983 */ /* 0x000f240000300a00 */
[----:B------:R-:W4:Y:S02]  /*21a70*/  LDL.LU.64 R22, [R1+0x13b0] ;  /* 0x0013b00001167983 */ /* 0x000f240000300a00 */
[C---:B----4-:R-:W-:Y:S01]  /*21a80*/  HMMA.16816.F32.BF16 R20, R8.reuse, R22, R24 ;  /* 0x000000160814723c */ /* 0x050fe20000041818 */
[----:B------:R-:W4:Y:S01]  /*21a90*/  LDL.LU.64 R26, [R1+0x13a8] ;  /* 0x0013a800011a7983 */ /* 0x000f220000300a00 */
[----:B------:R-:W4:Y:S11]  /*21aa0*/  LDL.LU.64 R24, [R1+0x13a0] ;  /* 0x0013a00001187983 */ /* 0x000f360000300a00 */
[----:B------:R-:W-:Y:S10]  /*21ab0*/  @!UPT UIADD3 URZ, URZ, URZ, URZ ;  /* 0x0000003f3f3ff290 */ /* 0x000ff4000fffe03f */
        /* <DEDUP_REMOVED lines=18> */
[----:B------:R-:W4:Y:S11]  /*21be0*/  LDL.LU.64 R26, [R1+0x1360] ;  /* 0x00136000011a7983 */ /* 0x000f360000300a00 */
[----:B------:R-:W-:Y:S10]  /*21bf0*/  @!UPT UIADD3 URZ, URZ, URZ, URZ ;  /* 0x0000003f3f3ff290 */ /* 0x000ff4000fffe03f */
[----:B------:R-:W-:Y:S01]  /*21c00*/  STL.64 [R1+0xa80], R20 ;  /* 0x000a801401007387 */ /* 0x000fe20000100a00 */
[----:B------:R0:W-:Y:S03]  /*21c10*/  STL.64 [R1+0xa88], R22 ;  /* 0x000a881601007387 */ /* 0x0001e60000100a00 */
[----:B0-----:R-:W4:Y:S01]  /*21c20*/  LDL.LU.64 R22, [R1+0x1358] ;  /* 0x0013580001167983 */ /* 0x001f220000300a00 */
[----:B------:R-:W4:Y:S03]  /*21c30*/  LDL.LU.64 R20, [R1+0x1350] ;  /* 0x0013500001147983 */ /* 0x000f260000300a00 */
[----:B------:R-:W0:Y:S01]  /*21c40*/  S2R R29, SR_TID.X ;  /* 0x00000000001d7919 */ /* 0x000e220000002100 */
[----:B----4-:R-:W-:Y:S11]  /*21c50*/  HMMA.16816.F32.BF16 R20, R8, R26, R20 ;  /* 0x0000001a0814723c */ /* 0x010ff60000041814 */
[----:B------:R-:W-:Y:S11]  /*21c60*/  @!UPT UIADD3 URZ, URZ, URZ, URZ ;  /* 0x0000003f3f3ff290 */ /* 0x000ff6000fffe03f */
[----:B------:R-:W-:Y:S01]  /*21c70*/  @!UPT UIADD3 URZ, URZ, URZ, URZ ;  /* 0x0000003f3f3ff290 */ /* 0x000fe2000fffe03f */
[----:B------:R-:W-:Y:S01]  /*21c80*/  STL.64 [R1+0xa70], R20 ;  /* 0x000a701401007387 */ /* 0x000fe20000100a00 */
[----:B------:R1:W-:Y:S03]  /*21c90*/  STL.64 [R1+0xa78], R22 ;  /* 0x000a781601007387 */ /* 0x0003e60000100a00 */
[----:B-1----:R-:W4:Y:S01]  /*21ca0*/  LDL.LU.64 R22, [R1+0x1348] ;  /* 0x0013480001167983 */ /* 0x002f220000300a00 */
[----:B------:R-:W4:Y:S01]  /*21cb0*/  LDL.LU.64 R20, [R1+0x1340] ;  /* 0x0013400001147983 */ /* 0x000f220000300a00 */
[C---:B0-----:R-:W-:Y:S01]  /*21cc0*/  LOP3.LUT R28, R29.reuse, 0x7, RZ, 0xc0, !PT ;  /* 0x000000071d1c7812 */ /* 0x041fe200078ec0ff */
[----:B------:R-:W-:-:S04]  /*21cd0*/  IMAD.SHL.U32 R2, R29, 0x2, RZ ;  /* 0x000000021d027824 */ /* 0x000fc800078e00ff */
[----:B------:R-:W-:Y:S02]  /*21ce0*/  IMAD R28, R28, 0x110, RZ ;  /* 0x000001101c1c7824 */ /* 0x000fe400078e02ff */
[----:B------:R-:W-:-:S03]  /*21cf0*/  IMAD.SHL.U32 R29, R29, 0x80, RZ ;  /* 0x000000801d1d7824 */ /* 0x000fc600078e00ff */
[----:B------:R-:W-:-:S04]  /*21d00*/  LOP3.LUT R28, R28, 0x10, R2, 0x78, !PT ;  /* 0x000000101c1c7812 */ /* 0x000fc800078e7802 */
[----:B------:R-:W-:-:S04]  /*21d10*/  LOP3.LUT R28, R28, 0x800, R29, 0xf8, !PT ;  /* 0x000008001c1c7812 */ /* 0x000fc800078ef81d */
[----:B------:R-:W-:Y:S01]  /*21d20*/  LOP3.LUT R28, R28, 0x60, RZ, 0x3c, !PT ;  /* 0x000000601c1c7812 */ /* 0x000fe200078e3cff */
[----:B------:R0:W-:Y:S01]  /*21d30*/  STL [R1+0x127c], R26 ;  /* 0x00127c1a01007387 */ /* 0x0001e20000100800 */
[----:B------:R1:W-:Y:S02]  /*21d40*/  STL [R1+0x1278], R27 ;  /* 0x0012781b01007387 */ /* 0x0003e40000100800 */
[----:B------:R-:W2:Y:S02]  /*21d50*/  LDL.LU R24, [R1+0x850] ;  /* 0x0008500001187983 */ /* 0x000ea40000300800 */
[----:B------:R-:W2:Y:S01]  /*21d60*/  LDL.LU R25, [R1+0x854] ;  /* 0x0008540001197983 */ /* 0x000ea20000300800 */
[----:B0-----:R-:W2:Y:S01]  /*21d70*/  LDL.LU R26, [R1+0x858] ;  /* 0x00085800011a7983 */ /* 0x001ea20000300800 */
[----:B-1----:R-:W2:Y:S01]  /*21d80*/  LDL.LU R27, [R1+0x85c] ;  /* 0x00085c00011b7983 */ /* 0x002ea20000300800 */
[----:B----4-:R-:W-:Y:S02]  /*21d90*/  HMMA.16816.F32.BF16 R4, R8, R6, R20 ;  /* 0x000000060804723c */ /* 0x010fe40000041814 */
[----:B------:R-:W0:Y:S04]  /*21da0*/  LDSM.16.MT88.4 R8, [R28+0x9080] ;  /* 0x009080001c08783b */ /* 0x000e280000004200 */
[----:B------:R-:W3:Y:S11]  /*21db0*/  LDL.LU R20, [R1+0x860] ;  /* 0x0008600001147983 */ /* 0x000ef60000300800 */
[----:B------:R-:W-:Y:S06]  /*21dc0*/  @!UPT UIADD3 URZ, URZ, URZ, URZ ;  /* 0x0000003f3f3ff290 */ /* 0x000fec000fffe03f */
[----:B------:R-:W-:Y:S01]  /*21dd0*/  STL.64 [R1+0xa20], R4 ;  /* 0x000a200401007387 */ /* 0x000fe20000100a00 */
[----:B------:R-:W-:Y:S02]  /*21de0*/  STL.64 [R1+0xa28], R6 ;  /* 0x000a280601007387 */ /* 0x000fe40000100a00 */
[----:B------:R-:W3:Y:S02]  /*21df0*/  LDL.LU R21, [R1+0x864] ;  /* 0x0008640001157983 */ /* 0x000ee40000300800 */
[----:B------:R-:W3:Y:S01]  /*21e00*/  LDL.LU R22, [R1+0x868] ;  /* 0x0008680001167983 */ /* 0x000ee20000300800 */
[----:B------:R-:W3:Y:S04]  /*21e10*/  LDL.LU R23, [R1+0x86c] ;  /* 0x00086c0001177983 */ /* 0x000ee80000300800 */
[----:B------:R-:W1:Y:S04]  /*21e20*/  LDSM.16.MT88.4 R4, [R28+0x9000] ;  /* 0x009000001c04783b */ /* 0x000e680000004200 */
[----:B0-----:R-:W-:Y:S01]  /*21e30*/  STL.64 [R1+0x1250], R10 ;  /* 0x0012500a01007387 */ /* 0x001fe20000100a00 */
[----:B------:R0:W-:Y:S03]  /*21e40*/  STL.64 [R1+0x1248], R8 ;  /* 0x0012480801007387 */ /* 0x0001e60000100a00 */
[----:B0-----:R-:W1:Y:S01]  /*21e50*/  LDL.LU R8, [R1+0x880] ;  /* 0x0008800001087983 */ /* 0x001e620000300800 */
[----:B------:R-:W1:Y:S02]  /*21e60*/  LDL.LU R9, [R1+0x884] ;  /* 0x0008840001097983 */ /* 0x000e640000300800 */
[----:B------:R-:W1:Y:S02]  /*21e70*/  LDL.LU R10, [R1+0x888] ;  /* 0x00088800010a7983 */ /* 0x000e640000300800 */
[----:B------:R-:W1:Y:S02]  /*21e80*/  LDL.LU R11, [R1+0x88c] ;  /* 0x00088c00010b7983 */ /* 0x000e640000300800 */
[----:B--2---:R-:W-:Y:S01]  /*21e90*/  IMAD.MOV.U32 R2, RZ, RZ, R15 ;  /* 0x000000ffff027224 */ /* 0x004fe200078e000f */
[C---:B-1----:R-:W-:Y:S11]  /*21ea0*/  HMMA.16816.F32.BF16 R8, R4.reuse, R14, R8 ;  /* 0x0000000e0408723c */ /* 0x042ff60000041808 */
[----:B------:R-:W-:Y:S11]  /*21eb0*/  @!UPT UIADD3 URZ, URZ, URZ, URZ ;  /* 0x0000003f3f3ff290 */ /* 0x000ff6000fffe03f */
[----:B------:R-:W-:Y:S01]  /*21ec0*/  @!UPT UIADD3 URZ, URZ, URZ, URZ ;  /* 0x0000003f3f3ff290 */ /* 0x000fe2000fffe03f */
[----:B------:R0:W-:Y:S01]  /*21ed0*/  STL.64 [R1+0x190], R8 ;  /* 0x0001900801007387 */ /* 0x0001e20000100a00 */
[----:B------:R-:W-:Y:S02]  /*21ee0*/  STL.64 [R1+0x198], R10 ;  /* 0x0001980a01007387 */ /* 0x000fe40000100a00 */
[----:B0-----:R-:W-:Y:S02]  /*21ef0*/  IMAD.MOV.U32 R8, RZ, RZ, R14 ;  /* 0x000000ffff087224 */ /* 0x001fe400078e000e */
[----:B------:R-:W2:Y:S01]  /*21f00*/  LDL.LU.64 R14, [R1+0x1338] ;  /* 0x00133800010e7983 */ /* 0x000ea20000300a00 */
[----:B------:R-:W-:Y:S02]  /*21f10*/  STL [R1+0x1284], R2 ;  /* 0x0012840201007387 */ /* 0x000fe40000100800 */
[----:B------:R0:W-:Y:S02]  /*21f20*/  STL [R1+0x1280], R8 ;  /* 0x0012800801007387 */ /* 0x0001e40000100800 */
[----:B0-----:R-:W2:Y:S01]  /*21f30*/  LDL.LU R8, [R1+0x870] ;  /* 0x0008700001087983 */ /* 0x001ea20000300800 */
[----:B------:R-:W2:Y:S02]  /*21f40*/  LDL.LU R9, [R1+0x874] ;  /* 0x0008740001097983 */ /* 0x000ea40000300800 */
[----:B------:R-:W2:Y:S02]  /*21f50*/  LDL.LU R10, [R1+0x878] ;  /* 0x00087800010a7983 */ /* 0x000ea40000300800 */
[----:B------:R-:W2:Y:S01]  /*21f60*/  LDL.LU R11, [R1+0x87c] ;  /* 0x00087c00010b7983 */ /* 0x000ea20000300800 */
[C---:B---3--:R-:W-:Y:S08]  /*21f70*/  HMMA.16816.F32.BF16 R20, R4.reuse, R18, R20 ;  /* 0x000000120414723c */ /* 0x048ff00000041814 */
[----:B--2---:R-:W-:Y:S11]  /*21f80*/  HMMA.16816.F32.BF16 R8, R4, R14, R8 ;  /* 0x0000000e0408723c */ /* 0x004ff60000041808 */
[----:B------:R-:W-:Y:S11]  /*21f90*/  @!UPT UIADD3 URZ, URZ, URZ, URZ ;  /* 0x0000003f3f3ff290 */ /* 0x000ff6000fffe03f */
[----:B------:R-:W-:Y:S01]  /*21fa0*/  @!UPT UIADD3 URZ, URZ, URZ, URZ ;  /* 0x0000003f3f3ff290 */ /* 0x000fe2000fffe03f */
[----:B------:R0:W-:Y:S01]  /*21fb0*/  STL.64 [R1+0x1c0], R8 ;  /* 0x0001c00801007387 */ /* 0x0001e20000100a00 */
[----:B------:R1:W-:Y:S02]  /*21fc0*/  STL.64 [R1+0x1c8], R10 ;  /* 0x0001c80a01007387 */ /* 0x0003e40000100a00 */
[----:B------:R-:W2:Y:S02]  /*21fd0*/  LDL.LU R12, [R1+0x820] ;  /* 0x00082000010c7983 */ /* 0x000ea40000300800 */
[----:B------:R-:W2:Y:S02]  /*21fe0*/  LDL.LU R13, [R1+0x824] ;  /* 0x00082400010d7983 */ /* 0x000ea40000300800 */
[----:B0-----:R-:W-:Y:S02]  /*21ff0*/  IMAD.MOV.U32 R9, RZ, RZ, R15 ;  /* 0x000000ffff097224 */ /* 0x001fe400078e000f */
[----:B-1----:R-:W-:Y:S02]  /*22000*/  IMAD.MOV.U32 R10, RZ, RZ, R14 ;  /* 0x000000ffff0a7224 */ /* 0x002fe400078e000e */
[----:B------:R-:W2:Y:S01]  /*22010*/  LDL.LU R14, [R1+0x828] ;  /* 0x00082800010e7983 */ /* 0x000ea20000300800 */
[----:B------:R-:W2:Y:S02]  /*22020*/  LDL.LU R15, [R1+0x82c] ;  /* 0x00082c00010f7983 */ /* 0x000ea40000300800 */
[----:B------:R-:W-:Y:S02]  /*22030*/  STL.64 [R1+0x1f0], R20 ;  /* 0x0001f01401007387 */ /* 0x000fe40000100a00 */
[----:B------:R0:W-:Y:S02]  /*22040*/  STL.64 [R1+0x1f8], R22 ;  /* 0x0001f81601007387 */ /* 0x0001e40000100a00 */
[----:B------:R-:W-:-:S02]  /*22050*/  IMAD.MOV.U32 R11, RZ, RZ, R19 ;  /* 0x000000ffff0b7224 */ /* 0x000fc400078e0013 */
[----:B0-----:R-:W-:Y:S02]  /*22060*/  IMAD.MOV.U32 R23, RZ, RZ, R18 ;  /* 0x000000ffff177224 */ /* 0x001fe400078e0012 */
[----:B------:R-:W3:Y:S03]  /*22070*/  LDL.LU.64 R18, [R1+0x1330] ;  /* 0x0013300001127983 */ /* 0x000ee60000300a00 */
[----:B------:R0:W-:Y:S02]  /*22080*/  STL [R1+0x1298], R23 ;  /* 0x0012981701007387 */ /* 0x0001e40000100800 */
[----:B0-----:R-:W4:Y:S01]  /*22090*/  LDL.LU.64 R22, [R1+0xb8] ;  /* 0x0000b80001167983 */ /* 0x001f220000300a00 */
[C---:B---3--:R-:W-:Y:S01]  /*220a0*/  HMMA.16816.F32.BF16 R24, R4.reuse, R18, R24 ;  /* 0x000000120418723c */ /* 0x048fe20000041818 */
[----:B------:R-:W-:Y:S11]  /*220b0*/  IMAD.MOV.U32 R28, RZ, RZ, R19 ;  /* 0x000000ffff1c7224 */ /* 0x000ff600078e0013 */
[----:B------:R-:W-:Y:S11]  /*220c0*/  @!UPT UIADD3 URZ, URZ, URZ, URZ ;  /* 0x0000003f3f3ff290 */ /* 0x000ff6000fffe03f */
[----:B------:R-:W-:Y:S01]  /*220d0*/  STL.64 [R1+0x240], R24 ;  /* 0x0002401801007387 */ /* 0x000fe20000100a00 */
[----:B------:R0:W-:Y:S02]  /*220e0*/  STL.64 [R1+0x248], R26 ;  /* 0x0002481a01007387 */ /* 0x0001e40000100a00 */
[----:B0-----:R-:W-:Y:S02]  /*220f0*/  IMAD.MOV.U32 R27, RZ, RZ, R18 ;  /* 0x000000ffff1b7224 */ /* 0x001fe400078e0012 */
[----:B------:R-:W3:Y:S01]  /*22100*/  LDL.LU.64 R18, [R1+0x1328] ;  /* 0x0013280001127983 */ /* 0x000ee20000300a00 */
[----:B------:R-:W-:Y:S02]  /*22110*/  STL [R1+0x12a0], R28 ;  /* 0x0012a01c01007387 */ /* 0x000fe40000100800 */
[----:B------:R0:W-:Y:S02]  /*22120*/  STL [R1+0x129c], R27 ;  /* 0x00129c1b01007387 */ /* 0x0001e40000100800 */
[----:B------:R-:W3:Y:S01]  /*22130*/  LDL.LU R24, [R1+0x840] ;  /* 0x0008400001187983 */ /* 0x000ee20000300800 */
[----:B------:R-:W3:Y:S01]  /*22140*/  LDL.LU R25, [R1+0x844] ;  /* 0x0008440001197983 */ /* 0x000ee20000300800 */
[----:B------:R-:W3:Y:S03]  /*22150*/  LDL.LU R26, [R1+0x848] ;  /* 0x00084800011a7983 */ /* 0x000ee60000300800 */
[----:B0-----:R-:W3:Y:S02]  /*22160*/  LDL.LU R27, [R1+0x84c] ;  /* 0x00084c00011b7983 */ /* 0x001ee40000300800 */
[----:B---3--:R-:W-:Y:S11]  /*22170*/  HMMA.16816.F32.BF16 R24, R4, R18, R24 ;  /* 0x000000120418723c */ /* 0x008ff60000041818 */
[----:B------:R-:W-:Y:S11]  /*22180*/  @!UPT UIADD3 URZ, URZ, URZ, URZ ;  /* 0x0000003f3f3ff290 */ /* 0x000ff6000fffe03f */
[----:B------:R-:W-:Y:S01]  /*22190*/  @!UPT UIADD3 URZ, URZ, URZ, URZ ;  /* 0x0000003f3f3ff290 */ /* 0x000fe2000fffe03f */
[----:B------:R-:W-:Y:S01]  /*221a0*/  STL.64 [R1+0x1e0], R24 ;  /* 0x0001e01801007387 */ /* 0x000fe20000100a00 */
[----:B------:R0:W-:Y:S02]  /*221b0*/  STL.64 [R1+0x1e8], R26 ;  /* 0x0001e81a01007387 */ /* 0x0001e40000100a00 */
[----:B0-----:R-:W-:Y:S02]  /*221c0*/  IMAD.MOV.U32 R26, RZ, RZ, R18 ;  /* 0x000000ffff1a7224 */ /* 0x001fe400078e0012 */
[----:B------:R-:W-:-:S05]  /*221d0*/  IMAD.MOV.U32 R18, RZ, RZ, R19 ;  /* 0x000000ffff127224 */ /* 0x000fca00078e0013 */
[----:B------:R0:W-:Y:S04]  /*221e0*/  STL [R1+0x1320], R18 ;  /* 0x0013201201007387 */ /* 0x0001e80000100800 */
[----:B0-----:R-:W2:Y:S01]  /*221f0*/  LDL.LU.64 R18, [R1+0xa8] ;  /* 0x0000a80001127983 */ /* 0x001ea20000300a00 */
[----:B------:R0:W-:Y:S02]  /*22200*/  STL [R1+0x12a4], R26 ;  /* 0x0012a41a01007387 */ /* 0x0001e40000100800 */
[----:B------:R-:W3:Y:S02]  /*22210*/  LDL.LU R24, [R1+0x830] ;  /* 0x0008300001187983 */ /* 0x000ee40000300800 */
[----:B------:R-:W3:Y:S01]  /*22220*/  LDL.LU R25, [R1+0x834] ;  /* 0x0008340001197983 */ /* 0x000ee20000300800 */
[----:B0-----:R-:W3:Y:S01]  /*22230*/  LDL.LU R26, [R1+0x838] ;  /* 0x00083800011a7983 */ /* 0x001ee20000300800 */
[----:B------:R-:W3:Y:S02]  /*22240*/  LDL.LU R27, [R1+0x83c] ;  /* 0x00083c00011b7983 */ /* 0x000ee40000300800 */
[----:B----4-:R-:W-:Y:S01]  /*22250*/  IMAD.MOV.U32 R8, RZ, RZ, R23 ;  /* 0x000000ffff087224 */ /* 0x010fe200078e0017 */
[----:B---3--:R-:W-:Y:S11]  /*22260*/  HMMA.16816.F32.BF16 R24, R4, R22, R24 ;  /* 0x000000160418723c */ /* 0x008ff60000041818 */
[----:B------:R-:W-:Y:S11]  /*22270*/  @!UPT UIADD3 URZ, URZ, URZ, URZ ;  /* 0x0000003f3f3ff290 */ /* 0x000ff6000fffe03f */
[----:B------:R-:W-:Y:S01]  /*22280*/  @!UPT UIADD3 URZ, URZ, URZ, URZ ;  /* 0x0000003f3f3ff290 */ /* 0x000fe2000fffe03f */
[----:B------:R0:W-:Y:S01]  /*22290*/  STL.64 [R1+0x210], R24 ;  /* 0x0002101801007387 */ /* 0x0001e20000100a00 */
[----:B------:R1:W-:Y:S03]  /*222a0*/  STL.64 [R1+0x218], R26 ;  /* 0x0002181a01007387 */ /* 0x0003e60000100a00 */
[----:B0-----:R-:W3:Y:S01]  /*222b0*/  LDL.LU R24, [R1+0x810] ;  /* 0x0008100001187983 */ /* 0x001ee20000300800 */
[----:B------:R-:W3:Y:S02]  /*222c0*/  LDL.LU R25, [R1+0x814] ;  /* 0x0008140001197983 */ /* 0x000ee40000300800 */
[----:B-1----:R-:W3:Y:S02]  /*222d0*/  LDL.LU R26, [R1+0x818] ;  /* 0x00081800011a7983 */ /* 0x002ee40000300800 */
[----:B------:R-:W3:Y:S01]  /*222e0*/  LDL.LU R27, [R1+0x81c] ;  /* 0x00081c00011b7983 */ /* 0x000ee20000300800 */
[----:B------:R0:W-:Y:S01]  /*222f0*/  STL.64 [R1+0x1290], R10 ;  /* 0x0012900a01007387 */ /* 0x0001e20000100a00 */
[----:B------:R-:W-:Y:S03]  /*22300*/  STL.64 [R1+0x1288], R8 ;  /* 0x0012880801007387 */ /* 0x000fe60000100a00 */
[----:B0-----:R-:W4:Y:S04]  /*22310*/  LDL.LU.64 R10, [R1+0x68] ;  /* 0x00006800010a7983 */ /* 0x001f280000300a00 */
[----:B----4-:R0:W-:Y:S02]  /*22320*/  STL.64 [R1+0x12e8], R10 ;  /* 0x0012e80a01007387 */ /* 0x0101e40000100a00 */
[----:B0-----:R-:W-:-:S02]  /*22330*/  IMAD.MOV.U32 R10, RZ, RZ, R3 ;  /* 0x000000ffff0a7224 */ /* 0x001fc400078e0003 */
[----:B------:R-:W-:-:S05]  /*22340*/  IMAD.MOV.U32 R11, RZ, RZ, R0 ;  /* 0x000000ffff0b7224 */ /* 0x000fca00078e0000 */
[----:B------:R0:W-:Y:S04]  /*22350*/  STL.64 [R1+0x1300], R10 ;  /* 0x0013000a01007387 */ /* 0x0001e80000100a00 */
[----:B0-----:R-:W4:Y:S01]  /*22360*/  LDL.LU.64 R10, [R1+0x88] ;  /* 0x00008800010a7983 */ /* 0x001f220000300a00 */
[C---:B--2---:R-:W-:Y:S01]  /*22370*/  HMMA.16816.F32.BF16 R12, R4.reuse, R18, R12 ;  /* 0x00000012040c723c */ /* 0x044fe2000004180c */
[----:B------:R-:W-:Y:S02]  /*22380*/  IMAD.MOV.U32 R21, RZ, RZ, R18 ;  /* 0x000000ffff157224 */ /* 0x000fe400078e0012 */
[----:B----4-:R0:W-:Y:S04]  /*22390*/  STL.64 [R1+0x1318], R10 ;  /* 0x0013180a01007387 */ /* 0x0101e80000100a00 */
[----:B0-----:R-:W2:Y:S01]  /*223a0*/  LDL.LU.64 R10, [R1+0x98] ;  /* 0x00009800010a7983 */ /* 0x001ea20000300a00 */
[----:B------:R-:W4:Y:S02]  /*223b0*/  LDL.LU R18, [R1+0x1320] ;  /* 0x0013200001127983 */ /* 0x000f240000300800 */
[----:B------:R-:W-:Y:S11]  /*223c0*/  IMAD.MOV.U32 R17, RZ, RZ, R19 ;  /* 0x000000ffff117224 */ /* 0x000ff600078e0013 */
[----:B------:R-:W-:Y:S02]  /*223d0*/  @!UPT UIADD3 URZ, URZ, URZ, URZ ;  /* 0x0000003f3f3ff290 */ /* 0x000fe4000fffe03f */
[----:B------:R-:W-:Y:S01]  /*223e0*/  STL.64 [R1+0x260], R12 ;  /* 0x0002600c01007387 */ /* 0x000fe20000100a00 */
[----:B------:R-:W-:Y:S04]  /*223f0*/  STL.64 [R1+0x268], R14 ;  /* 0x0002680e01007387 */ /* 0x000fe80000100a00 */
[----:B----4-:R-:W-:Y:S01]  /*22400*/  STL [R1+0x12e4], R18 ;  /* 0x0012e41201007387 */ /* 0x010fe20000100800 */
[----:B------:R0:W-:Y:S02]  /*22410*/  STL [R1+0x12e0], R17 ;  /* 0x0012e01101007387 */ /* 0x0001e40000100800 */
[----:B------:R-:W4:Y:S01]  /*22420*/  LDL.LU R16, [R1+0x7e0] ;  /* 0x0007e00001107983 */ /* 0x000f220000300800 */
[----:B0-----:R-:W4:Y:S01]  /*22430*/  LDL.LU R17, [R1+0x7e4] ;  /* 0x0007e40001117983 */ /* 0x001f220000300800 */
[----:B------:R-:W2:Y:S02]  /*22440*/  LDL.LU R18, [R1+0x7e8] ;  /* 0x0007e80001127983 */ /* 0x000ea40000300800 */
[----:B------:R-:W2:Y:S02]  /*22450*/  LDL.LU R19, [R1+0x7ec] ;  /* 0x0007ec0001137983 */ /* 0x000ea40000300800 */
[----:B--2---:R-:W-:Y:S01]  /*22460*/  STL.64 [R1+0x12f8], R18 ;  /* 0x0012f81201007387 */ /* 0x004fe20000100a00 */
[----:B----4-:R0:W-:Y:S03]  /*22470*/  STL.64 [R1+0x12f0], R16 ;  /* 0x0012f01001007387 */ /* 0x0101e60000100a00 */
[----:B0-----:R-:W2:Y:S01]  /*22480*/  LDL.LU R16, [R1+0x7f0] ;  /* 0x0007f00001107983 */ /* 0x001ea20000300800 */
[----:B------:R-:W2:Y:S02]  /*22490*/  LDL.LU R17, [R1+0x7f4] ;  /* 0x0007f40001117983 */ /* 0x000ea40000300800 */
[----:B------:R-:W4:Y:S02]  /*224a0*/  LDL.LU R18, [R1+0x7f8] ;  /* 0x0007f80001127983 */ /* 0x000f240000300800 */
[----:B------:R-:W4:Y:S02]  /*224b0*/  LDL.LU R19, [R1+0x7fc] ;  /* 0x0007fc0001137983 */ /* 0x000f240000300800 */
[----:B------:R-:W-:Y:S01]  /*224c0*/  IMAD.MOV.U32 R23, RZ, RZ, R11 ;  /* 0x000000ffff177224 */ /* 0x000fe200078e000b */
[----:B----4-:R-:W-:Y:S01]  /*224d0*/  STL.64 [R1+0x1310], R18 ;  /* 0x0013101201007387 */ /* 0x010fe20000100a00 */
[----:B--2---:R0:W-:Y:S03]  /*224e0*/  STL.64 [R1+0x1308], R16 ;  /* 0x0013081001007387 */ /* 0x0041e60000100a00 */
[----:B0-----:R-:W2:Y:S01]  /*224f0*/  LDL.LU R16, [R1+0x800] ;  /* 0x0008000001107983 */ /* 0x001ea20000300800 */
[----:B------:R-:W2:Y:S02]  /*22500*/  LDL.LU R17, [R1+0x804] ;  /* 0x0008040001117983 */ /* 0x000ea40000300800 */
[----:B------:R-:W2:Y:S02]  /*22510*/  LDL.LU R18, [R1+0x808] ;  /* 0x0008080001127983 */ /* 0x000ea40000300800 */
[----:B------:R-:W2:Y:S01]  /*22520*/  LDL.LU R19, [R1+0x80c] ;  /* 0x00080c0001137983 */ /* 0x000ea20000300800 */
[----:B------:R3:W-:Y:S02]  /*22530*/  STL [R1+0x1134], R14 ;  /* 0x0011340e01007387 */ /* 0x0007e40000100800 */
[----:B---3--:R-:W-:Y:S07]  /*22540*/  HMMA.16816.F32.BF16 R12, R4, R10, R24 ;  /* 0x0000000a040c723c */ /* 0x008fee0000041818 */
[----:B------:R-:W-:-:S02]  /*22550*/  IMAD.MOV.U32 R27, RZ, RZ, R10 ;  /* 0x000000ffff1b7224 */ /* 0x000fc400078e000a */
[----:B------:R-:W2:Y:S11]  /*22560*/  LDL.LU.64 R10, [R1+0x1318] ;  /* 0x00131800010a7983 */ /* 0x000eb60000300a00 */
[----:B------:R-:W-:Y:S03]  /*22570*/  @!UPT UIADD3 URZ, URZ, URZ, URZ ;  /* 0x0000003f3f3ff290 */ /* 0x000fe6000fffe03f */
[----:B------:R-:W-:Y:S01]  /*22580*/  STL.64 [R1+0x310], R12 ;  /* 0x0003100c01007387 */ /* 0x000fe20000100a00 */
[----:B------:R-:W-:Y:S01]  /*22590*/  STL.64 [R1+0x318], R14 ;  /* 0x0003180e01007387 */ /* 0x000fe20000100a00 */
[C---:B--2---:R-:W-:Y:S01]  /*225a0*/  HMMA.16816.F32.BF16 R16, R4.reuse, R10, R16 ;  /* 0x0000000a0410723c */ /* 0x044fe20000041810 */
[----:B------:R-:W-:Y:S02]  /*225b0*/  IMAD.MOV.U32 R26, RZ, RZ, R10 ;  /* 0x000000ffff1a7224 */ /* 0x000fe400078e000a */
        /* <DEDUP_REMOVED lines=8> */
[----:B------:R-:W2:Y:S01]  /*22640*/  LDL.LU.64 R18, [R1+0x12f8] ;  /* 0x0012f80001127983 */ /* 0x000ea20000300a00 */
[----:B------:R-:W2:Y:S11]  /*22650*/  LDL.LU.64 R16, [R1+0x12f0] ;  /* 0x0012f00001107983 */ /* 0x000eb60000300a00 */
[----:B------:R-:W-:Y:S10]  /*22660*/  @!UPT UIADD3 URZ, URZ, URZ, URZ ;  /* 0x0000003f3f3ff290 */ /* 0x000ff4000fffe03f */
[----:B------:R-:W-:Y:S01]  /*22670*/  STL.64 [R1+0x3f0], R8 ;  /* 0x0003f00801007387 */ /* 0x000fe20000100a00 */
[----:B------:R0:W-:Y:S03]  /*22680*/  STL.64 [R1+0x3f8], R10 ;  /* 0x0003f80a01007387 */ /* 0x0001e60000100a00 */
[----:B0-----:R-:W2:Y:S01]  /*22690*/  LDL.LU.64 R10, [R1+0x12e8] ;  /* 0x0012e800010a7983 */ /* 0x001ea20000300a00 */
[----:B------:R-:W-:Y:S01]  /*226a0*/  IMAD.MOV.U32 R2, RZ, RZ, R22 ;  /* 0x000000ffff027224 */ /* 0x000fe200078e0016 */
[----:B--2---:R-:W-:Y:S01]  /*226b0*/  HMMA.16816.F32.BF16 R16, R4, R10, R16 ;  /* 0x0000000a0410723c */ /* 0x004fe20000041810 */
[----:B------:R-:W-:Y:S02]  /*226c0*/  IMAD.MOV.U32 R22, RZ, RZ, R10 ;  /* 0x000000ffff167224 */ /* 0x000fe400078e000a */
[----:B------:R-:W-:Y:S11]  /*226d0*/  IMAD.MOV.U32 R20, RZ, RZ, R11 ;  /* 0x000000ffff147224 */ /* 0x000ff600078e000b */
[----:B------:R-:W-:Y:S09]  /*226e0*/  @!UPT UIADD3 URZ, URZ, URZ, URZ ;  /* 0x0000003f3f3ff290 */ /* 0x000ff2000fffe03f */
[----:B------:R-:W-:Y:S01]  /*226f0*/  STL.64 [R1+0x440], R16 ;  /* 0x0004401001007387 */ /* 0x000fe20000100a00 */
[----:B------:R0:W-:Y:S03]  /*22700*/  STL.64 [R1+0x448], R18 ;  /* 0x0004481201007387 */ /* 0x0001e60000100a00 */
[----:B0-----:R-:W2:Y:S01]  /*22710*/  LDL.LU R18, [R1+0x12e4] ;  /* 0x0012e40001127983 */ /* 0x001ea20000300800 */
[----:B------:R-:W3:Y:S02]  /*22720*/  LDL.LU R17, [R1+0x12e0] ;  /* 0x0012e00001117983 */ /* 0x000ee40000300800 */
[----:B------:R0:W-:Y:S02]  /*22730*/  STL.64 [R1+0x12b0], R22 ;  /* 0x0012b01601007387 */ /* 0x0001e40000100a00 */
[----:B------:R-:W-:Y:S01]  /*22740*/  STL.64 [R1+0x12a8], R20 ;  /* 0x0012a81401007387 */ /* 0x000fe20000100a00 */
[----:B0-----:R-:W4:Y:S04]  /*22750*/  LDL.LU.64 R22, [R1+0x1b8] ;  /* 0x0001b80001167983 */ /* 0x001f280000300a00 */
[----:B----4-:R0:W-:Y:S04]  /*22760*/  STL.64 [R1+0x12c8], R22 ;  /* 0x0012c81601007387 */ /* 0x0101e80000100a00 */
[----:B0-----:R-:W4:Y:S01]  /*22770*/  LDL.LU.64 R22, [R1+0x58] ;  /* 0x0000580001167983 */ /* 0x001f220000300a00 */
[----:B------:R-:W2:Y:S02]  /*22780*/  LDL.LU R8, [R1+0x410] ;  /* 0x0004100001087983 */ /* 0x000ea40000300800 */
[----:B------:R-:W2:Y:S02]  /*22790*/  LDL.LU R9, [R1+0x414] ;  /* 0x0004140001097983 */ /* 0x000ea40000300800 */
[----:B------:R-:W2:Y:S01]  /*227a0*/  LDL.LU R10, [R1+0x418] ;  /* 0x00041800010a7983 */ /* 0x000ea20000300800 */
[----:B------:R-:W2:Y:S04]  /*227b0*/  LDL.LU R11, [R1+0x41c] ;  /* 0x00041c00010b7983 */ /* 0x000ea80000300800 */
[----:B--2---:R-:W-:Y:S01]  /*227c0*/  STL.64 [R1+0x12c0], R10 ;  /* 0x0012c00a01007387 */ /* 0x004fe20000100a00 */
[----:B------:R0:W-:Y:S03]  /*227d0*/  STL.64 [R1+0x12b8], R8 ;  /* 0x0012b80801007387 */ /* 0x0001e60000100a00 */
[----:B0-----:R-:W2:Y:S01]  /*227e0*/  LDL.LU R8, [R1+0x420] ;  /* 0x0004200001087983 */ /* 0x001ea20000300800 */
[----:B------:R-:W2:Y:S02]  /*227f0*/  LDL.LU R9, [R1+0x424] ;  /* 0x0004240001097983 */ /* 0x000ea40000300800 */
[----:B------:R-:W2:Y:S02]  /*22800*/  LDL.LU R10, [R1+0x428] ;  /* 0x00042800010a7983 */ /* 0x000ea40000300800 */
[----:B------:R-:W2:Y:S02]  /*22810*/  LDL.LU R11, [R1+0x42c] ;  /* 0x00042c00010b7983 */ /* 0x000ea40000300800 */
[----:B--2---:R-:W-:Y:S01]  /*22820*/  STL.64 [R1+0x12d8], R10 ;  /* 0x0012d80a01007387 */ /* 0x004fe20000100a00 */
[----:B------:R0:W-:Y:S03]  /*22830*/  STL.64 [R1+0x12d0], R8 ;  /* 0x0012d00801007387 */ /* 0x0001e60000100a00 */
[----:B0-----:R-:W2:Y:S01]  /*22840*/  LDL.LU R8, [R1+0x730] ;  /* 0x0007300001087983 */ /* 0x001ea20000300800 */
[----:B------:R-:W2:Y:S02]  /*22850*/  LDL.LU R9, [R1+0x734] ;  /* 0x0007340001097983 */ /* 0x000ea40000300800 */
[----:B------:R-:W2:Y:S02]  /*22860*/  LDL.LU R10, [R1+0x738] ;  /* 0x00073800010a7983 */ /* 0x000ea40000300800 */
[----:B------:R-:W2:Y:S01]  /*22870*/  LDL.LU R11, [R1+0x73c] ;  /* 0x00073c00010b7983 */ /* 0x000ea20000300800 */
[----:B------:R-:W3:Y:S01]  /*22880*/  LDL.LU R16, [R1+0xc5c] ;  /* 0x000c5c0001107983 */ /* 0x000ee20000300800 */
[----:B------:R-:W3:Y:S02]  /*22890*/  LDL.LU R19, [R1+0xd04] ;  /* 0x000d040001137983 */ /* 0x000ee40000300800 */
[----:B------:R-:W3:Y:S02]  /*228a0*/  LDL.LU R12, [R1+0xd08] ;  /* 0x000d0800010c7983 */ /* 0x000ee40000300800 */
[----:B------:R-:W3:Y:S01]  /*228b0*/  LDL.LU R13, [R1+0xe5c] ;  /* 0x000e5c00010d7983 */ /* 0x000ee20000300800 */
[----:B------:R-:W3:Y:S01]  /*228c0*/  LDL.LU R24, [R1+0xe60] ;  /* 0x000e600001187983 */ /* 0x000ee20000300800 */
[----:B------:R-:W3:Y:S02]  /*228d0*/  LDL.LU R25, [R1+0xfb4] ;  /* 0x000fb40001197983 */ /* 0x000ee40000300800 */
[----:B----4-:R-:W-:-:S02]  /*228e0*/  IMAD.MOV.U32 R3, RZ, RZ, R22 ;  /* 0x000000ffff037224 */ /* 0x010fc400078e0016 */
        /* <DEDUP_REMOVED lines=8> */
[----:B------:R-:W2:Y:S02]  /*22970*/  LDL.LU.64 R22, [R1+0x12c8] ;  /* 0x0012c80001167983 */ /* 0x000ea40000300a00 */
[----:B------:R-:W-:Y:S01]  /*22980*/  IMAD.MOV.U32 R15, RZ, RZ, R14 ;  /* 0x000000ffff0f7224 */ /* 0x000fe200078e000e */
        /* <DEDUP_REMOVED lines=8> */
[----:B------:R-:W4:Y:S02]  /*22a10*/  LDL.LU.64 R22, [R1+0x12b0] ;  /* 0x0012b00001167983 */ /* 0x000f240000300a00 */
[----:B------:R-:W2:Y:S01]  /*22a20*/  LDL.LU.64 R20, [R1+0x12a8] ;  /* 0x0012a80001147983 */ /* 0x000ea20000300a00 */
[----:B------:R-:W-:Y:S01]  /*22a30*/  STL.64 [R1+0x1160], R14 ;  /* 0x0011600e01007387 */ /* 0x000fe20000100a00 */
[----:B---3--:R0:W-:Y:S03]  /*22a40*/  STL.64 [R1+0x1158], R12 ;  /* 0x0011580c01007387 */ /* 0x0081e60000100a00 */
[----:B0-----:R-:W3:Y:S01]  /*22a50*/  LDL.LU R12, [R1+0x740] ;  /* 0x00074000010c7983 */ /* 0x001ee20000300800 */
[----:B------:R-:W3:Y:S02]  /*22a60*/  LDL.LU R13, [R1+0x744] ;  /* 0x00074400010d7983 */ /* 0x000ee40000300800 */
[----:B------:R-:W2:Y:S02]  /*22a70*/  LDL.LU R14, [R1+0x748] ;  /* 0x00074800010e7983 */ /* 0x000ea40000300800 */
[----:B------:R-:W2:Y:S02]  /*22a80*/  LDL.LU R15, [R1+0x74c] ;  /* 0x00074c00010f7983 */ /* 0x000ea40000300800 */
[----:B--2---:R0:W-:Y:S01]  /*22a90*/  STL.64 [R1+0x1170], R14 ;  /* 0x0011700e01007387 */ /* 0x0041e20000100a00 */
[----:B---3--:R-:W-:Y:S02]  /*22aa0*/  STL.64 [R1+0x1168], R12 ;  /* 0x0011680c01007387 */ /* 0x008fe40000100a00 */
[----:B0-----:R-:W-:-:S02]  /*22ab0*/  IMAD.MOV.U32 R14, RZ, RZ, R26 ;  /* 0x000000ffff0e7224 */ /* 0x001fc400078e001a */
[----:B------:R-:W-:Y:S01]  /*22ac0*/  IMAD.MOV.U32 R15, RZ, RZ, R28 ;  /* 0x000000ffff0f7224 */ /* 0x000fe200078e001c */
[----:B------:R-:W2:Y:S01]  /*22ad0*/  LDL.LU R26, [R1+0x12a4] ;  /* 0x0012a400011a7983 */ /* 0x000ea20000300800 */
[----:B------:R-:W3:Y:S03]  /*22ae0*/  LDL.LU R28, [R1+0x12a0] ;  /* 0x0012a000011c7983 */ /* 0x000ee60000300800 */
[----:B------:R0:W-:Y:S02]  /*22af0*/  STL.64 [R1+0x1188], R14 ;  /* 0x0011880e01007387 */ /* 0x0001e40000100a00 */
[----:B0-----:R-:W-:Y:S02]  /*22b00*/  IMAD.MOV.U32 R14, RZ, RZ, R27 ;  /* 0x000000ffff0e7224 */ /* 0x001fe400078e001b */
[----:B----4-:R-:W-:Y:S01]  /*22b10*/  IMAD.MOV.U32 R15, RZ, RZ, R23 ;  /* 0x000000ffff0f7224 */ /* 0x010fe200078e0017 */
[----:B------:R-:W4:Y:S01]  /*22b20*/  LDL.LU R27, [R1+0x129c] ;  /* 0x00129c00011b7983 */ /* 0x000f220000300800 */
[----:B------:R-:W2:Y:S03]  /*22b30*/  LDL.LU R23, [R1+0x1298] ;  /* 0x0012980001177983 */ /* 0x000ea60000300800 */
[----:B------:R0:W-:Y:S02]  /*22b40*/  STL.64 [R1+0x11a0], R14 ;  /* 0x0011a00e01007387 */ /* 0x0001e40000100a00 */
[----:B0-----:R-:W-:-:S02]  /*22b50*/  IMAD.MOV.U32 R14, RZ, RZ, R21 ;  /* 0x000000ffff0e7224 */ /* 0x001fc400078e0015 */
[----:B------:R-:W-:-:S05]  /*22b60*/  IMAD.MOV.U32 R15, RZ, RZ, R17 ;  /* 0x000000ffff0f7224 */ /* 0x000fca00078e0011 */
[----:B------:R0:W-:Y:S04]  /*22b70*/  STL.64 [R1+0x11b8], R14 ;  /* 0x0011b80e01007387 */ /* 0x0001e80000100a00 */
[----:B0-----:R-:W2:Y:S02]  /*22b80*/  LDL.LU.64 R14, [R1+0x48] ;  /* 0x00004800010e7983 */ /* 0x001ea40000300a00 */
        /* <DEDUP_REMOVED lines=10> */
[----:B------:R-:W3:Y:S01]  /*22c30*/  LDL.LU R2, [R1+0x1284] ;  /* 0x0012840001027983 */ /* 0x000ee20000300800 */
[----:B--2---:R-:W-:-:S03]  /*22c40*/  IMAD.MOV.U32 R15, RZ, RZ, R8 ;  /* 0x000000ffff0f7224 */ /* 0x004fc600078e0008 */
[----:B------:R-:W2:Y:S02]  /*22c50*/  LDL.LU R8, [R1+0x1280] ;  /* 0x0012800001087983 */ /* 0x000ea40000300800 */
[----:B------:R0:W-:Y:S02]  /*22c60*/  STL.64 [R1+0x11d0], R14 ;  /* 0x0011d00e01007387 */ /* 0x0001e40000100a00 */
[----:B0-----:R-:W-:Y:S02]  /*22c70*/  IMAD.MOV.U32 R14, RZ, RZ, R26 ;  /* 0x000000ffff0e7224 */ /* 0x001fe400078e001a */
[----:B------:R-:W-:Y:S01]  /*22c80*/  IMAD.MOV.U32 R15, RZ, RZ, R18 ;  /* 0x000000ffff0f7224 */ /* 0x000fe200078e0012 */
[----:B------:R-:W2:Y:S04]  /*22c90*/  LDL.LU R26, [R1+0x127c] ;  /* 0x00127c00011a7983 */ /* 0x000ea80000300800 */
[----:B------:R-:W-:Y:S01]  /*22ca0*/  STL.64 [R1+0x11e8], R14 ;  /* 0x0011e80e01007387 */ /* 0x000fe20000100a00 */
[----:B------:R-:W-:Y:S02]  /*22cb0*/  STL [R1+0x1198], R19 ;  /* 0x0011981301007387 */ /* 0x000fe40000100800 */
[----:B------:R0:W-:Y:S02]  /*22cc0*/  STL.64 [R1+0x1190], R16 ;  /* 0x0011901001007387 */ /* 0x0001e40000100a00 */
[----:B0-----:R-:W2:Y:S01]  /*22cd0*/  LDL.LU R16, [R1+0x760] ;  /* 0x0007600001107983 */ /* 0x001ea20000300800 */
[----:B------:R-:W2:Y:S02]  /*22ce0*/  LDL.LU R17, [R1+0x764] ;  /* 0x0007640001117983 */ /* 0x000ea40000300800 */
[----:B------:R-:W2:Y:S02]  /*22cf0*/  LDL.LU R18, [R1+0x768] ;  /* 0x0007680001127983 */ /* 0x000ea40000300800 */
[----:B------:R-:W2:Y:S02]  /*22d00*/  LDL.LU R19, [R1+0x76c] ;  /* 0x00076c0001137983 */ /* 0x000ea40000300800 */
[----:B----4-:R-:W-:-:S02]  /*22d10*/  IMAD.MOV.U32 R14, RZ, RZ, R27 ;  /* 0x000000ffff0e7224 */ /* 0x010fc400078e001b */
[----:B---3--:R-:W-:Y:S01]  /*22d20*/  IMAD.MOV.U32 R15, RZ, RZ, R28 ;  /* 0x000000ffff0f7224 */ /* 0x008fe200078e001c */
[----:B------:R-:W3:Y:S01]  /*22d30*/  LDL.LU R27, [R1+0x1278] ;  /* 0x00127800011b7983 */ /* 0x000ee20000300800 */
[----:B------:R-:W4:Y:S03]  /*22d40*/  LDL.LU R28, [R1+0x1274] ;  /* 0x00127400011c7983 */ /* 0x000f260000300800 */
[----:B------:R-:W-:Y:S04]  /*22d50*/  STL.64 [R1+0x1200], R14 ;  /* 0x0012000e01007387 */ /* 0x000fe80000100a00 */
[----:B--2---:R-:W-:Y:S01]  /*22d60*/  STL.64 [R1+0x11b0], R18 ;  /* 0x0011b01201007387 */ /* 0x004fe20000100a00 */
[----:B------:R0:W-:Y:S03]  /*22d70*/  STL.64 [R1+0x11a8], R16 ;  /* 0x0011a81001007387 */ /* 0x0001e60000100a00 */
[----:B0-----:R-:W2:Y:S01]  /*22d80*/  LDL.LU R16, [R1+0x770] ;  /* 0x0007700001107983 */ /* 0x001ea20000300800 */
[----:B------:R-:W2:Y:S02]  /*22d90*/  LDL.LU R17, [R1+0x774] ;  /* 0x0007740001117983 */ /* 0x000ea40000300800 */
[----:B------:R-:W2:Y:S02]  /*22da0*/  LDL.LU R18, [R1+0x778] ;  /* 0x0007780001127983 */ /* 0x000ea40000300800 */
        /* <DEDUP_REMOVED lines=12> */
[----:B------:R0:W-:Y:S02]  /*22e70*/  STL.64 [R1+0x1230], R14 ;  /* 0x0012300e01007387 */ /* 0x0001e40000100a00 */
[----:B0-----:R-:W-:Y:S02]  /*22e80*/  IMAD.MOV.U32 R14, RZ, RZ, R8 ;  /* 0x000000ffff0e7224 */ /* 0x001fe400078e0008 */
[----:B------:R-:W-:Y:S01]  /*22e90*/  IMAD.MOV.U32 R15, RZ, RZ, R2 ;  /* 0x000000ffff0f7224 */ /* 0x000fe200078e0002 */
[----:B--2---:R-:W-:Y:S01]  /*22ea0*/  STL.64 [R1+0x11e0], R18 ;  /* 0x0011e01201007387 */ /* 0x004fe20000100a00 */
[----:B------:R0:W-:Y:S03]  /*22eb0*/  STL.64 [R1+0x11d8], R16 ;  /* 0x0011d81001007387 */ /* 0x0001e60000100a00 */
[----:B0-----:R-:W2:Y:S01]  /*22ec0*/  LDL.LU R16, [R1+0x790] ;  /* 0x0007900001107983 */ /* 0x001ea20000300800 */
[----:B------:R-:W2:Y:S02]  /*22ed0*/  LDL.LU R17, [R1+0x794] ;  /* 0x0007940001117983 */ /* 0x000ea40000300800 */
[----:B------:R-:W2:Y:S02]  /*22ee0*/  LDL.LU R18, [R1+0x798] ;  /* 0x0007980001127983 */ /* 0x000ea40000300800 */
[----:B------:R-:W2:Y:S01]  /*22ef0*/  LDL.LU R19, [R1+0x79c] ;  /* 0x00079c0001137983 */ /* 0x000ea20000300800 */
[----:B------:R0:W-:Y:S01]  /*22f00*/  STL.64 [R1+0x1258], R14 ;  /* 0x0012580e01007387 */ /* 0x0001e20000100a00 */
[----:B------:R-:W2:Y:S02]  /*22f10*/  LDL.LU R12, [R1+0x300] ;  /* 0x00030000010c7983 */ /* 0x000ea40000300800 */
[----:B------:R-:W2:Y:S01]  /*22f20*/  LDL.LU R13, [R1+0x304] ;  /* 0x00030400010d7983 */ /* 0x000ea20000300800 */
[----:B0-----:R-:W2:Y:S01]  /*22f30*/  LDL.LU R14, [R1+0x308] ;  /* 0x00030800010e7983 */ /* 0x001ea20000300800 */
[----:B------:R-:W2:Y:S03]  /*22f40*/  LDL.LU R15, [R1+0x30c] ;  /* 0x00030c00010f7983 */ /* 0x000ea60000300800 */
[----:B--2---:R-:W-:Y:S01]  /*22f50*/  STL.64 [R1+0x1268], R14 ;  /* 0x0012680e01007387 */ /* 0x004fe20000100a00 */
[----:B------:R0:W-:Y:S03]  /*22f60*/  STL.64 [R1+0x1260], R12 ;  /* 0x0012600c01007387 */ /* 0x0001e60000100a00 */
[----:B0-----:R-:W3:Y:S01]  /*22f70*/  LDL.LU R12, [R1+0x400] ;  /* 0x00040000010c7983 */ /* 0x001ee20000300800 */
[----:B------:R-:W3:Y:S02]  /*22f80*/  LDL.LU R13, [R1+0x404] ;  /* 0x00040400010d7983 */ /* 0x000ee40000300800 */
[----:B------:R-:W3:Y:S02]  /*22f90*/  LDL.LU R14, [R1+0x408] ;  /* 0x00040800010e7983 */ /* 0x000ee40000300800 */
[----:B----4-:R-:W-:-:S02]  /*22fa0*/  IMAD.MOV.U32 R15, RZ, RZ, R28 ;  /* 0x000000ffff0f7224 */ /* 0x010fc400078e001c */
[----:B------:R-:W2:Y:S01]  /*22fb0*/  LDL.LU R28, [R1+0x1270] ;  /* 0x00127000011c7983 */ /* 0x000ea20000300800 */
[----:B------:R-:W4:Y:S02]  /*22fc0*/  LDL.LU.64 R10, [R1+0x28] ;  /* 0x00002800010a7983 */ /* 0x000f240000300a00 */
[----:B------:R-:W-:Y:S02]  /*22fd0*/  STL.64 [R1+0x11f8], R18 ;  /* 0x0011f81201007387 */ /* 0x000fe40000100a00 */
[----:B------:R0:W-:Y:S02]  /*22fe0*/  STL.64 [R1+0x11f0], R16 ;  /* 0x0011f01001007387 */ /* 0x0001e40000100a00 */
        /* <DEDUP_REMOVED lines=10> */
[----:B---3--:R-:W-:Y:S01]  /*23090*/  HMMA.16816.F32.BF16 R12, R4, R26, R12 ;  /* 0x0000001a040c723c */ /* 0x008fe2000004180c */
[----:B--2---:R-:W-:Y:S01]  /*230a0*/  STL.64 [R1+0x1228], R18 ;  /* 0x0012281201007387 */ /* 0x004fe20000100a00 */
[----:B------:R0:W-:Y:S03]  /*230b0*/  STL.64 [R1+0x1220], R16 ;  /* 0x0012201001007387 */ /* 0x0001e60000100a00 */
        /* <DEDUP_REMOVED lines=10> */
[----:B------:R-:W-:Y:S01]  /*23160*/  STL [R1+0x1180], R22 ;  /* 0x0011801601007387 */ /* 0x000fe20000100800 */
[----:B------:R0:W-:Y:S03]  /*23170*/  STL.64 [R1+0x1178], R20 ;  /* 0x0011781401007387 */ /* 0x0001e60000100a00 */
[----:B0-----:R-:W3:Y:S01]  /*23180*/  LDL.LU R20, [R1+0x750] ;  /* 0x0007500001147983 */ /* 0x001ee20000300800 */
[----:B------:R-:W3:Y:S02]  /*23190*/  LDL.LU R21, [R1+0x754] ;  /* 0x0007540001157983 */ /* 0x000ee40000300800 */
[----:B------:R-:W3:Y:S02]  /*231a0*/  LDL.LU R22, [R1+0x758] ;  /* 0x0007580001167983 */ /* 0x000ee40000300800 */
[----:B------:R-:W-:Y:S01]  /*231b0*/  STL.64 [R1+0x400], R12 ;  /* 0x0004000c01007387 */ /* 0x000fe20000100a00 */
[----:B------:R0:W-:Y:S04]  /*231c0*/  STL.64 [R1+0x408], R14 ;  /* 0x0004080e01007387 */ /* 0x0001e80000100a00 */
[----:B0-----:R-:W2:Y:S01]  /*231d0*/  LDL.LU.64 R14, [R1+0x1268] ;  /* 0x00126800010e7983 */ /* 0x001ea20000300a00 */
[----:B------:R-:W2:Y:S02]  /*231e0*/  LDL.LU.64 R12, [R1+0x1260] ;  /* 0x00126000010c7983 */ /* 0x000ea40000300a00 */
[----:B------:R-:W-:Y:S02]  /*231f0*/  STL.64 [R1+0x10f0], R26 ;  /* 0x0010f01a01007387 */ /* 0x000fe40000100a00 */
[----:B------:R-:W-:-:S02]  /*23200*/  IMAD.MOV.U32 R23, RZ, RZ, R28 ;  /* 0x000000ffff177224 */ /* 0x000fc400078e001c */
[----:B----4-:R-:W-:Y:S02]  /*23210*/  IMAD.MOV.U32 R2, RZ, RZ, R10 ;  /* 0x000000ffff027224 */ /* 0x010fe400078e000a */
[----:B------:R-:W-:Y:S01]  /*23220*/  IMAD.MOV.U32 R28, RZ, RZ, R11 ;  /* 0x000000ffff1c7224 */ /* 0x000fe200078e000b */
[----:B--2---:R-:W-:Y:S01]  /*23230*/  HMMA.16816.F32.BF16 R4, R4, R10, R12 ;  /* 0x0000000a0404723c */ /* 0x004fe2000004180c */
[----:B------:R-:W2:Y:S11]  /*23240*/  LDL.LU.64 R14, [R1+0x1258] ;  /* 0x00125800010e7983 */ /* 0x000eb60000300a00 */
[----:B------:R-:W-:Y:S11]  /*23250*/  @!UPT UIADD3 URZ, URZ, URZ, URZ ;  /* 0x0000003f3f3ff290 */ /* 0x000ff6000fffe03f */
[----:B------:R-:W-:Y:S01]  /*23260*/  STL.64 [R1+0x910], R4 ;  /* 0x0009100401007387 */ /* 0x000fe20000100a00 */
[----:B------:R0:W-:Y:S02]  /*23270*/  STL.64 [R1+0x918], R6 ;  /* 0x0009180601007387 */ /* 0x0001e40000100a00 */
[----:B------:R-:W2:Y:S02]  /*23280*/  LDL.LU.64 R10, [R1+0x1250] ;  /* 0x00125000010a7983 */ /* 0x000ea40000300a00 */
[----:B------:R-:W2:Y:S01]  /*23290*/  LDL.LU.64 R8, [R1+0x1248] ;  /* 0x0012480001087983 */ /* 0x000ea20000300a00 */
[----:B0-----:R-:W4:Y:S01]  /*232a0*/  LDL.LU R6, [R1+0x78] ;  /* 0x0000780001067983 */ /* 0x001f220000300800 */
[----:B------:R-:W4:Y:S01]  /*232b0*/  LDL.LU R7, [R1+0x7c] ;  /* 0x00007c0001077983 */ /* 0x000f220000300800 */
[C---:B--2---:R-:W-:Y:S02]  /*232c0*/  HMMA.16816.F32.BF16 R12, R8.reuse, R14, R16 ;  /* 0x0000000e080c723c */ /* 0x044fe40000041810 */
[----:B------:R-:W2:Y:S01]  /*232d0*/  LDL.LU.64 R18, [R1+0x1240] ;  /* 0x0012400001127983 */ /* 0x000ea20000300a00 */
[----:B------:R-:W2:Y:S11]  /*232e0*/  LDL.LU.64 R16, [R1+0x1238] ;  /* 0x0012380001107983 */ /* 0x000eb60000300a00 */
[----:B------:R-:W-:Y:S09]  /*232f0*/  @!UPT UIADD3 URZ, URZ, URZ, URZ ;  /* 0x0000003f3f3ff290 */ /* 0x000ff2000fffe03f */
[----:B------:R-:W-:Y:S01]  /*23300*/  STL.64 [R1+0x140], R12 ;  /* 0x0001400c01007387 */ /* 0x000fe20000100a00 */
[----:B------:R0:W-:Y:S03]  /*23310*/  STL.64 [R1+0x148], R14 ;  /* 0x0001480e01007387 */ /* 0x0001e60000100a00 */
[----:B0-----:R-:W2:Y:S02]  /*23320*/  LDL.LU.64 R14, [R1+0x1230] ;  /* 0x00123000010e7983 */ /* 0x001ea40000300a00 */
        /* <DEDUP_REMOVED lines=43> */
[----:B------:R-:W2:Y:S01]  /*235e0*/  LDL.LU R19, [R1+0x1198] ;  /* 0x0011980001137983 */ /* 0x000ea20000300800 */
[----:B------:R-:W2:Y:S11]  /*235f0*/  LDL.LU.64 R16, [R1+0x1190] ;  /* 0x0011900001107983 */ /* 0x000eb60000300a00 */
[----:B------:R-:W-:Y:S09]  /*23600*/  @!UPT UIADD3 URZ, URZ, URZ, URZ ;  /* 0x0000003f3f3ff290 */ /* 0x000ff2000fffe03f */
[----:B------:R-:W-:Y:S01]  /*23610*/  STL.64 [R1+0x220], R12 ;  /* 0x0002200c01007387 */ /* 0x000fe20000100a00 */
[----:B------:R0:W-:Y:S03]  /*23620*/  STL.64 [R1+0x228], R14 ;  /* 0x0002280e01007387 */ /* 0x0001e60000100a00 */
[----:B0-----:R-:W3:Y:S02]  /*23630*/  LDL.LU.64 R14, [R1+0x1188] ;  /* 0x00118800010e7983 */ /* 0x001ee40000300a00 */
[C---:B---3--:R-:W-:Y:S02]  /*23640*/  HMMA.16816.F32.BF16 R12, R8.reuse, R14, R20 ;  /* 0x0000000e080c723c */ /* 0x048fe40000041814 */
[----:B------:R-:W3:Y:S01]  /*23650*/  LDL.LU R22, [R1+0x1180] ;  /* 0x0011800001167983 */ /* 0x000ee20000300800 */
[----:B------:R-:W2:Y:S11]  /*23660*/  LDL.LU.64 R20, [R1+0x1178] ;  /* 0x0011780001147983 */ /* 0x000eb60000300a00 */
[----:B------:R-:W-:Y:S09]  /*23670*/  @!UPT UIADD3 URZ, URZ, URZ, URZ ;  /* 0x0000003f3f3ff290 */ /* 0x000ff2000fffe03f */
[----:B------:R-:W-:Y:S01]  /*23680*/  STL.64 [R1+0x300], R12 ;  /* 0x0003000c01007387 */ /* 0x000fe20000100a00 */
[----:B------:R0:W-:Y:S03]  /*23690*/  STL.64 [R1+0x308], R14 ;  /* 0x0003080e01007387 */ /* 0x0001e60000100a00 */
[----:B0-----:R-:W4:Y:S01]  /*236a0*/  LDL.LU.64 R14, [R1+0x1170] ;  /* 0x00117000010e7983 */ /* 0x001f220000300a00 */
[----:B------:R-:W4:Y:S02]  /*236b0*/  LDL.LU.64 R12, [R1+0x1168] ;  /* 0x00116800010c7983 */ /* 0x000f240000300a00 */
[----:B------:R-:W-:Y:S01]  /*236c0*/  IMAD.MOV.U32 R18, RZ, RZ, c[0x0][0x18c] ;  /* 0x00006300ff127624 */ /* 0x000fe200078e00ff */
[----:B----4-:R-:W-:Y:S01]  /*236d0*/  HMMA.16816.F32.BF16 R4, R8, R6, R12 ;  /* 0x000000060804723c */ /* 0x010fe2000004180c */
[----:B------:R-:W4:Y:S01]  /*236e0*/  LDL.LU.64 R14, [R1+0x1160] ;  /* 0x00116000010e7983 */ /* 0x000f220000300a00 */
[----:B------:R-:W3:Y:S02]  /*236f0*/  LDL.LU.64 R12, [R1+0x1158] ;  /* 0x00115800010c7983 */ /* 0x000ee40000300a00 */
[----:B------:R-:W4:Y:S02]  /*23700*/  LDL.LU R23, [R1+0xfbc] ;  /* 0x000fbc0001177983 */ /* 0x000f240000300800 */
[----:B------:R-:W-:Y:S11]  /*23710*/  IMAD.SHL.U32 R18, R18, 0x20, RZ ;  /* 0x0000002012127824 */ /* 0x000ff600078e00ff */
[----:B------:R-:W-:Y:S06]  /*23720*/  @!UPT UIADD3 URZ, URZ, URZ, URZ ;  /* 0x0000003f3f3ff290 */ /* 0x000fec000fffe03f */
[----:B------:R2:W-:Y:S01]  /*23730*/  STL.64 [R1+0x340], R4 ;  /* 0x0003400401007387 */ /* 0x0005e20000100a00 */
[----:B------:R-:W-:Y:S02]  /*23740*/  STL.64 [R1+0x348], R6 ;  /* 0x0003480601007387 */ /* 0x000fe40000100a00 */
[----:B--2---:R-:W-:Y:S02]  /*23750*/  IMAD.MOV.U32 R4, RZ, RZ, R19 ;  /* 0x000000ffff047224 */ /* 0x004fe400078e0013 */
[----:B------:R-:W-:-:S04]  /*23760*/  IMAD.MOV.U32 R5, RZ, RZ, R16 ;  /* 0x000000ffff057224 */ /* 0x000fc800078e0010 */
[----:B------:R-:W-:-:S05]  /*23770*/  IMAD.WIDE R4, R18, 0x2, R4 ;  /* 0x0000000212047825 */ /* 0x000fca00078e0204 */
[----:B------:R0:W-:Y:S01]  /*23780*/  STL [R1+0xd04], R4 ;  /* 0x000d040401007387 */ /* 0x0001e20000100800 */
[----:B------:R1:W-:Y:S03]  /*23790*/  STL [R1+0xc5c], R5 ;  /* 0x000c5c0501007387 */ /* 0x0003e60000100800 */
[----:B0-----:R-:W2:Y:S01]  /*237a0*/  LDL.LU R4, [R1+0xc60] ;  /* 0x000c600001047983 */ /* 0x001ea20000300800 */
[----:B-1----:R-:W2:Y:S02]  /*237b0*/  LDL.LU R5, [R1+0xd0c] ;  /* 0x000d0c0001057983 */ /* 0x002ea40000300800 */
[----:B---3--:R-:W-:Y:S02]  /*237c0*/  IMAD.MOV.U32 R6, RZ, RZ, R13 ;  /* 0x000000ffff067224 */ /* 0x008fe400078e000d */
[----:B------:R-:W-:-:S04]  /*237d0*/  IMAD.MOV.U32 R7, RZ, RZ, R12 ;  /* 0x000000ffff077224 */ /* 0x000fc800078e000c */
[----:B------:R-:W-:-:S04]  /*237e0*/  IMAD.WIDE R6, R18, 0x2, R6 ;  /* 0x0000000212067825 */ /* 0x000fc800078e0206 */
[----:B------:R-:W-:Y:S02]  /*237f0*/  IMAD.MOV.U32 R12, RZ, RZ, R25 ;  /* 0x000000ffff0c7224 */ /* 0x000fe400078e0019 */
[----:B------:R-:W-:Y:S01]  /*23800*/  IMAD.MOV.U32 R13, RZ, RZ, R24 ;  /* 0x000000ffff0d7224 */ /* 0x000fe200078e0018 */
[----:B------:R0:W-:Y:S01]  /*23810*/  STL [R1+0xe5c], R6 ;  /* 0x000e5c0601007387 */ /* 0x0001e20000100800 */
[----:B------:R1:W-:Y:S02]  /*23820*/  STL [R1+0xd08], R7 ;  /* 0x000d080701007387 */ /* 0x0003e40000100800 */
[----:B------:R-:W-:Y:S01]  /*23830*/  IMAD.WIDE R12, R18, 0x2, R12 ;  /* 0x00000002120c7825 */ /* 0x000fe200078e020c */
[----:B0-----:R-:W3:Y:S03]  /*23840*/  LDL.LU R6, [R1+0xd10] ;  /* 0x000d100001067983 */ /* 0x001ee60000300800 */
[----:B-1----:R-:W3:Y:S02]  /*23850*/  LDL.LU R7, [R1+0xe64] ;  /* 0x000e640001077983 */ /* 0x002ee40000300800 */
[----:B------:R0:W-:Y:S02]  /*23860*/  STL [R1+0xfb4], R12 ;  /* 0x000fb40c01007387 */ /* 0x0001e40000100800 */
[----:B------:R-:W4:Y:S01]  /*23870*/  LDL.LU R26, [R1+0xc68] ;  /* 0x000c6800011a7983 */ /* 0x000f220000300800 */
[----:B------:R-:W4:Y:S01]  /*23880*/  LDL.LU R27, [R1+0xd1c] ;  /* 0x000d1c00011b7983 */ /* 0x000f220000300800 */
[----:B------:R-:W4:Y:S02]  /*23890*/  LDL.LU R16, [R1+0xd20] ;  /* 0x000d200001107983 */ /* 0x000f240000300800 */
[----:B------:R-:W4:Y:S02]  /*238a0*/  LDL.LU R19, [R1+0xe74] ;  /* 0x000e740001137983 */ /* 0x000f240000300800 */
[----:B------:R-:W4:Y:S01]  /*238b0*/  LDL.LU R24, [R1+0xe78] ;  /* 0x000e780001187983 */ /* 0x000f220000300800 */
[----:B------:R-:W4:Y:S01]  /*238c0*/  LDL.LU R25, [R1+0xfc0] ;  /* 0x000fc00001197983 */ /* 0x000f220000300800 */
[----:B------:R1:W-:Y:S03]  /*238d0*/  STL [R1+0xe60], R13 ;  /* 0x000e600d01007387 */ /* 0x0003e60000100800 */
[----:B0-----:R-:W4:Y:S04]  /*238e0*/  LDL.LU R12, [R1+0xe68] ;  /* 0x000e6800010c7983 */ /* 0x001f280000300800 */
[----:B-1----:R-:W4:Y:S01]  /*238f0*/  LDL.LU R13, [R1+0xfb8] ;  /* 0x000fb800010d7983 */ /* 0x002f220000300800 */
[----:B--2---:R-:W-:-:S04]  /*23900*/  LOP3.LUT R5, R5, R4, RZ, 0x3c, !PT ;  /* 0x0000000405057212 */ /* 0x004fc800078e3cff */
[----:B------:R-:W-:-:S04]  /*23910*/  LOP3.LUT R4, R5, R4, RZ, 0x3c, !PT ;  /* 0x0000000405047212 */ /* 0x000fc800078e3cff */
[----:B------:R-:W-:-:S05]  /*23920*/  LOP3.LUT R5, R5, R4, RZ, 0x3c, !PT ;  /* 0x0000000405057212 */ /* 0x000fca00078e3cff */
[----:B------:R-:W-:-:S05]  /*23930*/  IMAD.WIDE R4, R18, 0x2, R4 ;  /* 0x0000000212047825 */ /* 0x000fca00078e0204 */
[----:B------:R0:W-:Y:S01]  /*23940*/  STL [R1+0xd0c], R4 ;  /* 0x000d0c0401007387 */ /* 0x0001e20000100800 */
[----:B------:R1:W-:Y:S03]  /*23950*/  STL [R1+0xc60], R5 ;  /* 0x000c600501007387 */ /* 0x0003e60000100800 */
[----:B0-----:R-:W2:Y:S01]  /*23960*/  LDL.LU R4, [R1+0xc64] ;  /* 0x000c640001047983 */ /* 0x001ea20000300800 */
[----:B-1----:R-:W2:Y:S01]  /*23970*/  LDL.LU R5, [R1+0xd14] ;  /* 0x000d140001057983 */ /* 0x002ea20000300800 */
[----:B---3--:R-:W-:-:S04]  /*23980*/  LOP3.LUT R7, R7, R6, RZ, 0x3c, !PT ;  /* 0x0000000607077212 */ /* 0x008fc800078e3cff */
[----:B------:R-:W-:-:S04]  /*23990*/  LOP3.LUT R6, R7, R6, RZ, 0x3c, !PT ;  /* 0x0000000607067212 */ /* 0x000fc800078e3cff */
[----:B------:R-:W-:-:S05]  /*239a0*/  LOP3.LUT R7, R7, R6, RZ, 0x3c, !PT ;  /* 0x0000000607077212 */ /* 0x000fca00078e3cff */
[----:B------:R-:W-:Y:S01]  /*239b0*/  IMAD.WIDE R6, R18, 0x2, R6 ;  /* 0x0000000212067825 */ /* 0x000fe200078e0206 */
[----:B----4-:R-:W-:-:S04]  /*239c0*/  LOP3.LUT R13, R13, R12, RZ, 0x3c, !PT ;  /* 0x0000000c0d0d7212 */ /* 0x010fc800078e3cff */
[----:B------:R0:W-:Y:S01]  /*239d0*/  STL [R1+0xe64], R6 ;  /* 0x000e640601007387 */ /* 0x0001e20000100800 */
[----:B------:R1:W-:Y:S01]  /*239e0*/  STL [R1+0xd10], R7 ;  /* 0x000d100701007387 */ /* 0x0003e20000100800 */
[C---:B------:R-:W-:Y:S02]  /*239f0*/  LOP3.LUT R12, R13.reuse, R12, RZ, 0x3c, !PT ;  /* 0x0000000c0d0c7212 */ /* 0x040fe400078e3cff */
[----:B0-----:R-:W3:Y:S01]  /*23a00*/  LDL.LU R6, [R1+0xd18] ;  /* 0x000d180001067983 */ /* 0x001ee20000300800 */
[----:B-1----:R-:W3:Y:S01]  /*23a10*/  LDL.LU R7, [R1+0xe6c] ;  /* 0x000e6c0001077983 */ /* 0x002ee20000300800 */
[----:B------:R-:W-:-:S05]  /*23a20*/  LOP3.LUT R13, R13, R12, RZ, 0x3c, !PT ;  /* 0x0000000c0d0d7212 */ /* 0x000fca00078e3cff */
[----:B------:R-:W-:-:S05]  /*23a30*/  IMAD.WIDE R12, R18, 0x2, R12 ;  /* 0x00000002120c7825 */ /* 0x000fca00078e020c */
[----:B------:R-:W-:Y:S01]  /*23a40*/  STL [R1+0xfb8], R12 ;  /* 0x000fb80c01007387 */ /* 0x000fe20000100800 */
[----:B------:R0:W-:Y:S03]  /*23a50*/  STL [R1+0xe68], R13 ;  /* 0x000e680d01007387 */ /* 0x0001e60000100800 */
[----:B0-----:R-:W4:Y:S01]  /*23a60*/  LDL.LU R13, [R1+0xe70] ;  /* 0x000e7000010d7983 */ /* 0x001f220000300800 */
[----:B--2---:R-:W-:-:S04]  /*23a70*/  LOP3.LUT R5, R5, R4, RZ, 0x3c, !PT ;  /* 0x0000000405057212 */ /* 0x004fc800078e3cff */
[----:B------:R-:W-:-:S04]  /*23a80*/  LOP3.LUT R4, R5, R4, RZ, 0x3c, !PT ;  /* 0x0000000405047212 */ /* 0x000fc800078e3cff */
[----:B------:R-:W-:Y:S01]  /*23a90*/  LOP3.LUT R5, R5, R4, RZ, 0x3c, !PT ;  /* 0x0000000405057212 */ /* 0x000fe200078e3cff */
[----:B------:R-:W-:-:S04]  /*23aa0*/  IMAD.MOV.U32 R12, RZ, RZ, R23 ;  /* 0x000000ffff0c7224 */ /* 0x000fc800078e0017 */
[----:B------:R-:W-:-:S05]  /*23ab0*/  IMAD.WIDE R4, R18, 0x2, R4 ;  /* 0x0000000212047825 */ /* 0x000fca00078e0204 */
[----:B------:R0:W-:Y:S01]  /*23ac0*/  STL [R1+0xd14], R4 ;  /* 0x000d140401007387 */ /* 0x0001e20000100800 */
[----:B------:R1:W-:Y:S02]  /*23ad0*/  STL [R1+0xc64], R5 ;  /* 0x000c640501007387 */ /* 0x0003e40000100800 */
[----:B0-----:R-:W-:Y:S02]  /*23ae0*/  IMAD.MOV.U32 R4, RZ, RZ, R27 ;  /* 0x000000ffff047224 */ /* 0x001fe400078e001b */
[----:B-1----:R-:W-:-:S04]  /*23af0*/  IMAD.MOV.U32 R5, RZ, RZ, R26 ;  /* 0x000000ffff057224 */ /* 0x002fc800078e001a */
[----:B------:R-:W-:Y:S01]  /*23b00*/  IMAD.WIDE R4, R18, 0x2, R4 ;  /* 0x0000000212047825 */ /* 0x000fe200078e0204 */
[----:B---3--:R-:W-:-:S04]  /*23b10*/  LOP3.LUT R7, R7, R6, RZ, 0x3c, !PT ;  /* 0x0000000607077212 */ /* 0x008fc800078e3cff */
[----:B------:R-:W-:-:S04]  /*23b20*/  LOP3.LUT R6, R7, R6, RZ, 0x3c, !PT ;  /* 0x0000000607067212 */ /* 0x000fc800078e3cff */
[----:B------:R-:W-:-:S05]  /*23b30*/  LOP3.LUT R7, R7, R6, RZ, 0x3c, !PT ;  /* 0x0000000607077212 */ /* 0x000fca00078e3cff */
[----:B------:R-:W-:-:S05]  /*23b40*/  IMAD.WIDE R6, R18, 0x2, R6 ;  /* 0x0000000212067825 */ /* 0x000fca00078e0206 */
[----:B------:R0:W-:Y:S01]  /*23b50*/  STL [R1+0xe6c], R6 ;  /* 0x000e6c0601007387 */ /* 0x0001e20000100800 */
[----:B------:R1:W-:Y:S02]  /*23b60*/  STL [R1+0xd18], R7 ;  /* 0x000d180701007387 */ /* 0x0003e40000100800 */
[----:B----4-:R-:W-:-:S05]  /*23b70*/  IMAD.WIDE R12, R18, 0x2, R12 ;  /* 0x00000002120c7825 */ /* 0x010fca00078e020c */
[----:B------:R2:W-:Y:S01]  /*23b80*/  STL [R1+0xfbc], R12 ;  /* 0x000fbc0c01007387 */ /* 0x0005e20000100800 */
[----:B0-----:R-:W-:Y:S02]  /*23b90*/  IMAD.MOV.U32 R6, RZ, RZ, R19 ;  /* 0x000000ffff067224 */ /* 0x001fe400078e0013 */
[----:B-1----:R-:W-:Y:S01]  /*23ba0*/  IMAD.MOV.U32 R7, RZ, RZ, R16 ;  /* 0x000000ffff077224 */ /* 0x002fe200078e0010 */
[----:B------:R-:W-:Y:S01]  /*23bb0*/  STL [R1+0xe70], R13 ;  /* 0x000e700d01007387 */ /* 0x000fe20000100800 */
[----:B------:R-:W3:Y:S02]  /*23bc0*/  LDL.LU R23, [R1+0xfc8] ;  /* 0x000fc80001177983 */ /* 0x000ee40000300800 */
[----:B------:R0:W-:Y:S02]  /*23bd0*/  STL [R1+0xd1c], R4 ;  /* 0x000d1c0401007387 */ /* 0x0001e40000100800 */
[----:B------:R-:W-:Y:S01]  /*23be0*/  IMAD.WIDE R6, R18, 0x2, R6 ;  /* 0x0000000212067825 */ /* 0x000fe200078e0206 */
[----:B------:R1:W-:Y:S03]  /*23bf0*/  STL [R1+0xc68], R5 ;  /* 0x000c680501007387 */ /* 0x0003e60000100800 */
[----:B--2---:R-:W-:Y:S01]  /*23c00*/  IMAD.MOV.U32 R12, RZ, RZ, R25 ;  /* 0x000000ffff0c7224 */ /* 0x004fe200078e0019 */
[----:B0-----:R-:W2:Y:S01]  /*23c10*/  LDL.LU R4, [R1+0xc6c] ;  /* 0x000c6c0001047983 */ /* 0x001ea20000300800 */
[----:B-1----:R-:W2:Y:S02]  /*23c20*/  LDL.LU R5, [R1+0xd24] ;  /* 0x000d240001057983 */ /* 0x002ea40000300800 */
[----:B------:R0:W-:Y:S02]  /*23c30*/  STL [R1+0xe74], R6 ;  /* 0x000e740601007387 */ /* 0x0001e40000100800 */
[----:B------:R1:W-:Y:S02]  /*23c40*/  STL [R1+0xd20], R7 ;  /* 0x000d200701007387 */ /* 0x0003e40000100800 */
[----:B------:R-:W-:-:S04]  /*23c50*/  IMAD.MOV.U32 R13, RZ, RZ, R24 ;  /* 0x000000ffff0d7224 */ /* 0x000fc800078e0018 */
[----:B------:R-:W-:Y:S01]  /*23c60*/  IMAD.WIDE R12, R18, 0x2, R12 ;  /* 0x00000002120c7825 */ /* 0x000fe200078e020c */
[----:B0-----:R-:W4:Y:S03]  /*23c70*/  LDL.LU R6, [R1+0xd28] ;  /* 0x000d280001067983 */ /* 0x001f260000300800 */
[----:B-1----:R-:W4:Y:S02]  /*23c80*/  LDL.LU R7, [R1+0xe7c] ;  /* 0x000e7c0001077983 */ /* 0x002f240000300800 */
[----:B------:R0:W-:Y:S02]  /*23c90*/  STL [R1+0xfc0], R12 ;  /* 0x000fc00c01007387 */ /* 0x0001e40000100800 */
[----:B------:R-:W3:Y:S01]  /*23ca0*/  LDL.LU R26, [R1+0xc74] ;  /* 0x000c7400011a7983 */ /* 0x000ee20000300800 */
[----:B------:R-:W3:Y:S01]  /*23cb0*/  LDL.LU R27, [R1+0xd34] ;  /* 0x000d3400011b7983 */ /* 0x000ee20000300800 */
[----:B------:R-:W3:Y:S02]  /*23cc0*/  LDL.LU R16, [R1+0xd38] ;  /* 0x000d380001107983 */ /* 0x000ee40000300800 */
[----:B------:R-:W3:Y:S02]  /*23cd0*/  LDL.LU R19, [R1+0xe8c] ;  /* 0x000e8c0001137983 */ /* 0x000ee40000300800 */
[----:B------:R-:W3:Y:S01]  /*23ce0*/  LDL.LU R24, [R1+0xe90] ;  /* 0x000e900001187983 */ /* 0x000ee20000300800 */
[----:B------:R-:W3:Y:S01]  /*23cf0*/  LDL.LU R25, [R1+0xfcc] ;  /* 0x000fcc0001197983 */ /* 0x000ee20000300800 */
[----:B------:R1:W-:Y:S03]  /*23d00*/  STL [R1+0xe78], R13 ;  /* 0x000e780d01007387 */ /* 0x0003e60000100800 */
[----:B0-----:R-:W3:Y:S04]  /*23d10*/  LDL.LU R12, [R1+0xe80] ;  /* 0x000e8000010c7983 */ /* 0x001ee80000300800 */
[----:B-1----:R-:W3:Y:S01]  /*23d20*/  LDL.LU R13, [R1+0xfc4] ;  /* 0x000fc400010d7983 */ /* 0x002ee20000300800 */
[----:B--2---:R-:W-:-:S04]  /*23d30*/  LOP3.LUT R5, R5, R4, RZ, 0x3c, !PT ;  /* 0x0000000405057212 */ /* 0x004fc800078e3cff */
[----:B------:R-:W-:-:S04]  /*23d40*/  LOP3.LUT R4, R5, R4, RZ, 0x3c, !PT ;  /* 0x0000000405047212 */ /* 0x000fc800078e3cff */
[----:B------:R-:W-:Y:S02]  /*23d50*/  LOP3.LUT R5, R5, R4, RZ, 0x3c, !PT ;  /* 0x0000000405057212 */ /* 0x000fe400078e3cff */
[----:B----4-:R-:W-:-:S04]  /*23d60*/  LOP3.LUT R7, R7, R6, RZ, 0x3c, !PT ;  /* 0x0000000607077212 */ /* 0x010fc800078e3cff */
[----:B------:R-:W-:Y:S01]  /*23d70*/  LOP3.LUT R6, R7, R6, RZ, 0x3c, !PT ;  /* 0x0000000607067212 */ /* 0x000fe200078e3cff */
[----:B------:R-:W-:-:S03]  /*23d80*/  IMAD.WIDE R4, R18, 0x2, R4 ;  /* 0x0000000212047825 */ /* 0x000fc600078e0204 */
[----:B------:R-:W-:Y:S02]  /*23d90*/  LOP3.LUT R7, R7, R6, RZ, 0x3c, !PT ;  /* 0x0000000607077212 */ /* 0x000fe400078e3cff */
[----:B------:R0:W-:Y:S01]  /*23da0*/  STL [R1+0xd24], R4 ;  /* 0x000d240401007387 */ /* 0x0001e20000100800 */
[----:B------:R1:W-:Y:S02]  /*23db0*/  STL [R1+0xc6c], R5 ;  /* 0x000c6c0501007387 */ /* 0x0003e40000100800 */
[----:B------:R-:W-:Y:S01]  /*23dc0*/  IMAD.WIDE R6, R18, 0x2, R6 ;  /* 0x0000000212067825 */ /* 0x000fe200078e0206 */
[-C--:B---3--:R-:W-:Y:S01]  /*23dd0*/  LOP3.LUT R13, R13, R12.reuse, RZ, 0x3c, !PT ;  /* 0x0000000c0d0d7212 */ /* 0x088fe200078e3cff */
[----:B0-----:R-:W2:Y:S02]  /*23de0*/  LDL.LU R4, [R1+0xc70] ;  /* 0x000c700001047983 */ /* 0x001ea40000300800 */
[----:B-1----:R-:W2:Y:S02]  /*23df0*/  LDL.LU R5, [R1+0xd2c] ;  /* 0x000d2c0001057983 */ /* 0x002ea40000300800 */
[----:B------:R0:W-:Y:S02]  /*23e00*/  STL [R1+0xe7c], R6 ;  /* 0x000e7c0601007387 */ /* 0x0001e40000100800 */
[----:B------:R1:W-:Y:S01]  /*23e10*/  STL [R1+0xd28], R7 ;  /* 0x000d280701007387 */ /* 0x0003e20000100800 */
[----:B------:R-:W-:-:S04]  /*23e20*/  LOP3.LUT R12, R13, R12, RZ, 0x3c, !PT ;  /* 0x0000000c0d0c7212 */ /* 0x000fc800078e3cff */
[----:B------:R-:W-:Y:S01]  /*23e30*/  LOP3.LUT R13, R13, R12, RZ, 0x3c, !PT ;  /* 0x0000000c0d0d7212 */ /* 0x000fe200078e3cff */
[----:B0-----:R-:W3:Y:S01]  /*23e40*/  LDL.LU R6, [R1+0xd30] ;  /* 0x000d300001067983 */ /* 0x001ee20000300800 */
[----:B-1----:R-:W3:Y:S03]  /*23e50*/  LDL.LU R7, [R1+0xe84] ;  /* 0x000e840001077983 */ /* 0x002ee60000300800 */
[----:B------:R-:W-:-:S05]  /*23e60*/  IMAD.WIDE R12, R18, 0x2, R12 ;  /* 0x00000002120c7825 */ /* 0x000fca00078e020c */
[----:B------:R-:W-:Y:S01]  /*23e70*/  STL [R1+0xfc4], R12 ;  /* 0x000fc40c01007387 */ /* 0x000fe20000100800 */
[----:B------:R0:W-:Y:S03]  /*23e80*/  STL [R1+0xe80], R13 ;  /* 0x000e800d01007387 */ /* 0x0001e60000100800 */
[----:B0-----:R-:W4:Y:S01]  /*23e90*/  LDL.LU R13, [R1+0xe88] ;  /* 0x000e8800010d7983 */ /* 0x001f220000300800 */
[----:B------:R-:W-:Y:S01]  /*23ea0*/  IMAD.MOV.U32 R12, RZ, RZ, R23 ;  /* 0x000000ffff0c7224 */ /* 0x000fe200078e0017 */
[----:B--2---:R-:W-:-:S04]  /*23eb0*/  LOP3.LUT R5, R5, R4, RZ, 0x3c, !PT ;  /* 0x0000000405057212 */ /* 0x004fc800078e3cff */
[----:B------:R-:W-:-:S04]  /*23ec0*/  LOP3.LUT R4, R5, R4, RZ, 0x3c, !PT ;  /* 0x0000000405047212 */ /* 0x000fc800078e3cff */
[----:B------:R-:W-:Y:S02]  /*23ed0*/  LOP3.LUT R5, R5, R4, RZ, 0x3c, !PT ;  /* 0x0000000405057212 */ /* 0x000fe400078e3cff */
[----:B---3--:R-:W-:-:S04]  /*23ee0*/  LOP3.LUT R7, R7, R6, RZ, 0x3c, !PT ;  /* 0x0000000607077212 */ /* 0x008fc800078e3cff */
[----:B------:R-:W-:Y:S01]  /*23ef0*/  LOP3.LUT R6, R7, R6, RZ, 0x3c, !PT ;  /* 0x0000000607067212 */ /* 0x000fe200078e3cff */
[----:B------:R-:W-:-:S03]  /*23f00*/  IMAD.WIDE R4, R18, 0x2, R4 ;  /* 0x0000000212047825 */ /* 0x000fc600078e0204 */
[----:B------:R-:W-:Y:S02]  /*23f10*/  LOP3.LUT R7, R7, R6, RZ, 0x3c, !PT ;  /* 0x0000000607077212 */ /* 0x000fe400078e3cff */
[----:B------:R0:W-:Y:S01]  /*23f20*/  STL [R1+0xd2c], R4 ;  /* 0x000d2c0401007387 */ /* 0x0001e20000100800 */
[----:B------:R1:W-:Y:S02]  /*23f30*/  STL [R1+0xc70], R5 ;  /* 0x000c700501007387 */ /* 0x0003e40000100800 */
[----:B------:R-:W-:-:S04]  /*23f40*/  IMAD.WIDE R6, R18, 0x2, R6 ;  /* 0x0000000212067825 */ /* 0x000fc800078e0206 */
[C---:B----4-:R-:W-:Y:S01]  /*23f50*/  IMAD.WIDE R12, R18.reuse, 0x2, R12 ;  /* 0x00000002120c7825 */ /* 0x050fe200078e020c */
[----:B------:R2:W-:Y:S03]  /*23f60*/  STL [R1+0xe84], R6 ;  /* 0x000e840601007387 */ /* 0x0005e60000100800 */
[----:B0-----:R-:W-:Y:S02]  /*23f70*/  IMAD.MOV.U32 R4, RZ, RZ, R27 ;  /* 0x000000ffff047224 */ /* 0x001fe400078e001b */
[----:B-1----:R-:W-:Y:S01]  /*23f80*/  IMAD.MOV.U32 R5, RZ, RZ, R26 ;  /* 0x000000ffff057224 */ /* 0x002fe200078e001a */
[----:B------:R0:W-:Y:S01]  /*23f90*/  STL [R1+0xd30], R7 ;  /* 0x000d300701007387 */ /* 0x0001e20000100800 */
[----:B------:R1:W-:Y:S02]  /*23fa0*/  STL [R1+0xfc8], R12 ;  /* 0x000fc80c01007387 */ /* 0x0003e40000100800 */
[----:B------:R-:W-:Y:S01]  /*23fb0*/  IMAD.WIDE R4, R18, 0x2, R4 ;  /* 0x0000000212047825 */ /* 0x000fe200078e0204 */
[----:B------:R3:W-:Y:S03]  /*23fc0*/  STL [R1+0xe88], R13 ;  /* 0x000e880d01007387 */ /* 0x0007e60000100800 */
[----:B------:R-:W4:Y:S02]  /*23fd0*/  LDL.LU R23, [R1+0xfd4] ;  /* 0x000fd40001177983 */ /* 0x000f240000300800 */
[----:B--2---:R-:W-:-:S02]  /*23fe0*/  IMAD.MOV.U32 R6, RZ, RZ, R19 ;  /* 0x000000ffff067224 */ /* 0x004fc400078e0013 */
[----:B0-----:R-:W-:Y:S01]  /*23ff0*/  IMAD.MOV.U32 R7, RZ, RZ, R16 ;  /* 0x000000ffff077224 */ /* 0x001fe200078e0010 */
[----:B------:R0:W-:Y:S01]  /*24000*/  STL [R1+0xd34], R4 ;  /* 0x000d340401007387 */ /* 0x0001e20000100800 */
[----:B------:R2:W-:Y:S02]  /*24010*/  STL [R1+0xc74], R5 ;  /* 0x000c740501007387 */ /* 0x0005e40000100800 */
[----:B------:R-:W-:-:S04]  /*24020*/  IMAD.WIDE R6, R18, 0x2, R6 ;  /* 0x0000000212067825 */ /* 0x000fc800078e0206 */
[----:B-1----:R-:W-:Y:S02]  /*24030*/  IMAD.MOV.U32 R12, RZ, RZ, R25 ;  /* 0x000000ffff0c7224 */ /* 0x002fe400078e0019 */
[----:B---3--:R-:W-:Y:S01]  /*24040*/  IMAD.MOV.U32 R13, RZ, RZ, R24 ;  /* 0x000000ffff0d7224 */ /* 0x008fe200078e0018 */
[----:B0-----:R-:W3:Y:S01]  /*24050*/  LDL.LU R4, [R1+0xc78] ;  /* 0x000c780001047983 */ /* 0x001ee20000300800 */
[----:B--2---:R-:W3:Y:S02]  /*24060*/  LDL.LU R5, [R1+0xd3c] ;  /* 0x000d3c0001057983 */ /* 0x004ee40000300800 */
[----:B------:R0:W-:Y:S02]  /*24070*/  STL [R1+0xe8c], R6 ;  /* 0x000e8c0601007387 */ /* 0x0001e40000100800 */
[----:B------:R1:W-:Y:S02]  /*24080*/  STL [R1+0xd38], R7 ;  /* 0x000d380701007387 */ /* 0x0003e40000100800 */
[----:B------:R-:W-:Y:S01]  /*24090*/  IMAD.WIDE R12, R18, 0x2, R12 ;  /* 0x00000002120c7825 */ /* 0x000fe200078e020c */
[----:B0-----:R-:W2:Y:S03]  /*240a0*/  LDL.LU R6, [R1+0xd40] ;  /* 0x000d400001067983 */ /* 0x001ea60000300800 */
[----:B-1----:R-:W2:Y:S02]  /*240b0*/  LDL.LU R7, [R1+0xe94] ;  /* 0x000e940001077983 */ /* 0x002ea40000300800 */
        /* <DEDUP_REMOVED lines=10> */
[----:B---3--:R-:W-:-:S04]  /*24160*/  LOP3.LUT R5, R5, R4, RZ, 0x3c, !PT ;  /* 0x0000000405057212 */ /* 0x008fc800078e3cff */
[----:B------:R-:W-:-:S04]  /*24170*/  LOP3.LUT R4, R5, R4, RZ, 0x3c, !PT ;  /* 0x0000000405047212 */ /* 0x000fc800078e3cff */
[----:B------:R-:W-:Y:S02]  /*24180*/  LOP3.LUT R5, R5, R4, RZ, 0x3c, !PT ;  /* 0x0000000405057212 */ /* 0x000fe400078e3cff */
[----:B--2---:R-:W-:-:S04]  /*24190*/  LOP3.LUT R7, R7, R6, RZ, 0x3c, !PT ;  /* 0x0000000607077212 */ /* 0x004fc800078e3cff */
[----:B------:R-:W-:Y:S01]  /*241a0*/  LOP3.LUT R6, R7, R6, RZ, 0x3c, !PT ;  /* 0x0000000607067212 */ /* 0x000fe200078e3cff */
[----:B------:R-:W-:-:S03]  /*241b0*/  IMAD.WIDE R4, R18, 0x2, R4 ;  /* 0x0000000212047825 */ /* 0x000fc600078e0204 */
[----:B------:R-:W-:Y:S02]  /*241c0*/  LOP3.LUT R7, R7, R6, RZ, 0x3c, !PT ;  /* 0x0000000607077212 */ /* 0x000fe400078e3cff */
[----:B------:R0:W-:Y:S01]  /*241d0*/  STL [R1+0xd3c], R4 ;  /* 0x000d3c0401007387 */ /* 0x0001e20000100800 */
[----:B------:R1:W-:Y:S02]  /*241e0*/  STL [R1+0xc78], R5 ;  /* 0x000c780501007387 */ /* 0x0003e40000100800 */
[----:B------:R-:W-:Y:S01]  /*241f0*/  IMAD.WIDE R6, R18, 0x2, R6 ;  /* 0x0000000212067825 */ /* 0x000fe200078e0206 */
[-C--:B----4-:R-:W-:Y:S01]  /*24200*/  LOP3.LUT R13, R13, R12.reuse, RZ, 0x3c, !PT ;  /* 0x0000000c0d0d7212 */ /* 0x090fe200078e3cff */
        /* <DEDUP_REMOVED lines=564> */
[----:B------:R-:W-:Y:S02]  /*26550*/  STL [R1+0x1034], R12 ;  /* 0x0010340c01007387 */ /* 0x000fe40000100800 */
[----:B------:R-:W-:Y:S01]  /*26560*/  IMAD.WIDE R4, R18, 0x2, R4 ;  /* 0x0000000212047825 */ /* 0x000fe200078e0204 */
[----:B------:R-:W-:Y:S03]  /*26570*/  STL [R1+0xf60], R13 ;  /* 0x000f600d01007387 */ /* 0x000fe60000100800 */
[----:B------:R-:W3:Y:S02]  /*26580*/  LDL.LU R23, [R1+0x1040] ;  /* 0x0010400001177983 */ /* 0x000ee40000300800 */
[----:B--2---:R-:W-:-:S02]  /*26590*/  IMAD.MOV.U32 R6, RZ, RZ, R19 ;  /* 0x000000ffff067224 */ /* 0x004fc400078e0013 */
[----:B0-----:R-:W-:Y:S01]  /*265a0*/  IMAD.MOV.U32 R7, RZ, RZ, R16 ;  /* 0x000000ffff077224 */ /* 0x001fe200078e0010 */
[----:B------:R0:W-:Y:S01]  /*265b0*/  STL [R1+0xe0c], R4 ;  /* 0x000e0c0401007387 */ /* 0x0001e20000100800 */
[----:B------:R1:W-:Y:S02]  /*265c0*/  STL [R1+0xce0], R5 ;  /* 0x000ce00501007387 */ /* 0x0003e40000100800 */
[----:B------:R-:W-:Y:S01]  /*265d0*/  IMAD.WIDE R6, R18, 0x2, R6 ;  /* 0x0000000212067825 */ /* 0x000fe200078e0206 */
[----:B0-----:R-:W2:Y:S03]  /*265e0*/  LDL.LU R4, [R1+0xce4] ;  /* 0x000ce40001047983 */ /* 0x001ea60000300800 */
[----:B-1----:R-:W2:Y:S02]  /*265f0*/  LDL.LU R5, [R1+0xe14] ;  /* 0x000e140001057983 */ /* 0x002ea40000300800 */
[----:B------:R0:W-:Y:S02]  /*26600*/  STL [R1+0xf64], R6 ;  /* 0x000f640601007387 */ /* 0x0001e40000100800 */
[----:B------:R1:W-:Y:S01]  /*26610*/  STL [R1+0xe10], R7 ;  /* 0x000e100701007387 */ /* 0x0003e20000100800 */
[----:B0-----:R-:W4:Y:S01]  /*26620*/  LDL.LU R6, [R1+0xe18] ;  /* 0x000e180001067983 */ /* 0x001f220000300800 */
[----:B-1----:R-:W4:Y:S02]  /*26630*/  LDL.LU R7, [R1+0xf6c] ;  /* 0x000f6c0001077983 */ /* 0x002f240000300800 */
[----:B------:R-:W-:-:S02]  /*26640*/  IMAD.MOV.U32 R12, RZ, RZ, R25 ;  /* 0x000000ffff0c7224 */ /* 0x000fc400078e0019 */
[----:B------:R-:W-:-:S04]  /*26650*/  IMAD.MOV.U32 R13, RZ, RZ, R24 ;  /* 0x000000ffff0d7224 */ /* 0x000fc800078e0018 */
[----:B------:R-:W-:-:S05]  /*26660*/  IMAD.WIDE R12, R18, 0x2, R12 ;  /* 0x00000002120c7825 */ /* 0x000fca00078e020c */
[----:B------:R0:W-:Y:S01]  /*26670*/  STL [R1+0x1038], R12 ;  /* 0x0010380c01007387 */ /* 0x0001e20000100800 */
[----:B------:R1:W-:Y:S03]  /*26680*/  STL [R1+0xf68], R13 ;  /* 0x000f680d01007387 */ /* 0x0003e60000100800 */
[----:B0-----:R-:W3:Y:S01]  /*26690*/  LDL.LU R12, [R1+0xf70] ;  /* 0x000f7000010c7983 */ /* 0x001ee20000300800 */
[----:B-1----:R-:W3:Y:S02]  /*266a0*/  LDL.LU R13, [R1+0x103c] ;  /* 0x00103c00010d7983 */ /* 0x002ee40000300800 */
[----:B------:R-:W3:Y:S02]  /*266b0*/  LDL.LU R26, [R1+0xcec] ;  /* 0x000cec00011a7983 */ /* 0x000ee40000300800 */
[----:B------:R-:W3:Y:S01]  /*266c0*/  LDL.LU R27, [R1+0xe24] ;  /* 0x000e2400011b7983 */ /* 0x000ee20000300800 */
[----:B------:R-:W3:Y:S01]  /*266d0*/  LDL.LU R16, [R1+0xe28] ;  /* 0x000e280001107983 */ /* 0x000ee20000300800 */
[----:B------:R-:W3:Y:S02]  /*266e0*/  LDL.LU R19, [R1+0xf7c] ;  /* 0x000f7c0001137983 */ /* 0x000ee40000300800 */
[----:B------:R-:W3:Y:S02]  /*266f0*/  LDL.LU R24, [R1+0xf80] ;  /* 0x000f800001187983 */ /* 0x000ee40000300800 */
[----:B------:R-:W3:Y:S01]  /*26700*/  LDL.LU R25, [R1+0x1044] ;  /* 0x0010440001197983 */ /* 0x000ee20000300800 */
        /* <DEDUP_REMOVED lines=15> */
[----:B-1----:R-:W4:Y:S01]  /*26800*/  LDL.LU R7, [R1+0xf74] ;  /* 0x000f740001077983 */ /* 0x002f220000300800 */
[----:B---3--:R-:W-:-:S04]  /*26810*/  LOP3.LUT R13, R13, R12, RZ, 0x3c, !PT ;  /* 0x0000000c0d0d7212 */ /* 0x008fc800078e3cff */
[----:B------:R-:W-:-:S04]  /*26820*/  LOP3.LUT R12, R13, R12, RZ, 0x3c, !PT ;  /* 0x0000000c0d0c7212 */ /* 0x000fc800078e3cff */
[----:B------:R-:W-:-:S05]  /*26830*/  LOP3.LUT R13, R13, R12, RZ, 0x3c, !PT ;  /* 0x0000000c0d0d7212 */ /* 0x000fca00078e3cff */
[----:B------:R-:W-:-:S05]  /*26840*/  IMAD.WIDE R12, R18, 0x2, R12 ;  /* 0x00000002120c7825 */ /* 0x000fca00078e020c */
[----:B------:R-:W-:Y:S01]  /*26850*/  STL [R1+0x103c], R12 ;  /* 0x00103c0c01007387 */ /* 0x000fe20000100800 */
[----:B------:R0:W-:Y:S03]  /*26860*/  STL [R1+0xf70], R13 ;  /* 0x000f700d01007387 */ /* 0x0001e60000100800 */
[----:B0-----:R-:W3:Y:S01]  /*26870*/  LDL.LU R13, [R1+0xf78] ;  /* 0x000f7800010d7983 */ /* 0x001ee20000300800 */
[----:B------:R-:W-:Y:S01]  /*26880*/  IMAD.MOV.U32 R12, RZ, RZ, R23 ;  /* 0x000000ffff0c7224 */ /* 0x000fe200078e0017 */
[----:B--2---:R-:W-:-:S04]  /*26890*/  LOP3.LUT R5, R5, R4, RZ, 0x3c, !PT ;  /* 0x0000000405057212 */ /* 0x004fc800078e3cff */
[----:B------:R-:W-:-:S04]  /*268a0*/  LOP3.LUT R4, R5, R4, RZ, 0x3c, !PT ;  /* 0x0000000405047212 */ /* 0x000fc800078e3cff */
[----:B------:R-:W-:Y:S02]  /*268b0*/  LOP3.LUT R5, R5, R4, RZ, 0x3c, !PT ;  /* 0x0000000405057212 */ /* 0x000fe400078e3cff */
[----:B----4-:R-:W-:-:S04]  /*268c0*/  LOP3.LUT R7, R7, R6, RZ, 0x3c, !PT ;  /* 0x0000000607077212 */ /* 0x010fc800078e3cff */
[----:B------:R-:W-:Y:S01]  /*268d0*/  LOP3.LUT R6, R7, R6, RZ, 0x3c, !PT ;  /* 0x0000000607067212 */ /* 0x000fe200078e3cff */
[----:B------:R-:W-:-:S03]  /*268e0*/  IMAD.WIDE R4, R18, 0x2, R4 ;  /* 0x0000000212047825 */ /* 0x000fc600078e0204 */
[----:B------:R-:W-:Y:S02]  /*268f0*/  LOP3.LUT R7, R7, R6, RZ, 0x3c, !PT ;  /* 0x0000000607077212 */ /* 0x000fe400078e3cff */
[----:B------:R0:W-:Y:S03]  /*26900*/  STL [R1+0xe1c], R4 ;  /* 0x000e1c0401007387 */ /* 0x0001e60000100800 */
[----:B------:R-:W-:Y:S01]  /*26910*/  IMAD.WIDE R6, R18, 0x2, R6 ;  /* 0x0000000212067825 */ /* 0x000fe200078e0206 */
[----:B------:R1:W-:Y:S04]  /*26920*/  STL [R1+0xce8], R5 ;  /* 0x000ce80501007387 */ /* 0x0003e80000100800 */
[----:B------:R2:W-:Y:S01]  /*26930*/  STL [R1+0xf74], R6 ;  /* 0x000f740601007387 */ /* 0x0005e20000100800 */
[----:B0-----:R-:W-:-:S02]  /*26940*/  IMAD.MOV.U32 R4, RZ, RZ, R22 ;  /* 0x000000ffff047224 */ /* 0x001fc400078e0016 */
[----:B-1----:R-:W-:Y:S02]  /*26950*/  IMAD.MOV.U32 R5, RZ, RZ, R20 ;  /* 0x000000ffff057224 */ /* 0x002fe400078e0014 */
[----:B------:R-:W4:Y:S01]  /*26960*/  LDL.LU R20, [R1+0xf84] ;  /* 0x000f840001147983 */ /* 0x000f220000300800 */
[----:B------:R-:W4:Y:S02]  /*26970*/  LDL.LU R22, [R1+0xf88] ;  /* 0x000f880001167983 */ /* 0x000f240000300800 */
[----:B------:R-:W4:Y:S02]  /*26980*/  LDL.LU R23, [R1+0x1048] ;  /* 0x0010480001177983 */ /* 0x000f240000300800 */
[----:B---3--:R-:W-:-:S04]  /*26990*/  IMAD.WIDE R12, R18, 0x2, R12 ;  /* 0x00000002120c7825 */ /* 0x008fc800078e020c */
[----:B--2---:R-:W-:Y:S01]  /*269a0*/  IMAD.MOV.U32 R6, RZ, RZ, R19 ;  /* 0x000000ffff067224 */ /* 0x004fe200078e0013 */
[----:B----4-:R0:W-:Y:S01]  /*269b0*/  STL.64 [R1+0x1140], R22 ;  /* 0x0011401601007387 */ /* 0x0101e20000100a00 */
[----:B------:R-:W-:Y:S02]  /*269c0*/  STL.64 [R1+0x1138], R20 ;  /* 0x0011381401007387 */ /* 0x000fe40000100a00 */
[----:B------:R1:W-:Y:S02]  /*269d0*/  STL [R1+0xe20], R7 ;  /* 0x000e200701007387 */ /* 0x0003e40000100800 */
[----:B------:R-:W-:Y:S02]  /*269e0*/  STL [R1+0x1040], R12 ;  /* 0x0010400c01007387 */ /* 0x000fe40000100800 */
[----:B0-----:R-:W-:Y:S02]  /*269f0*/  IMAD.MOV.U32 R22, RZ, RZ, R4 ;  /* 0x000000ffff167224 */ /* 0x001fe400078e0004 */
[----:B------:R-:W-:-:S02]  /*26a00*/  IMAD.MOV.U32 R23, RZ, RZ, R5 ;  /* 0x000000ffff177224 */ /* 0x000fc400078e0005 */
[----:B------:R-:W-:Y:S02]  /*26a10*/  IMAD.MOV.U32 R4, RZ, RZ, R27 ;  /* 0x000000ffff047224 */ /* 0x000fe400078e001b */
[----:B------:R-:W-:Y:S02]  /*26a20*/  IMAD.MOV.U32 R5, RZ, RZ, R26 ;  /* 0x000000ffff057224 */ /* 0x000fe400078e001a */
[----:B-1----:R-:W-:Y:S02]  /*26a30*/  IMAD.MOV.U32 R7, RZ, RZ, R16 ;  /* 0x000000ffff077224 */ /* 0x002fe400078e0010 */
[C---:B------:R-:W-:Y:S01]  /*26a40*/  IMAD.WIDE R4, R18.reuse, 0x2, R4 ;  /* 0x0000000212047825 */ /* 0x040fe200078e0204 */
[----:B------:R-:W-:Y:S03]  /*26a50*/  STL [R1+0xf78], R13 ;  /* 0x000f780d01007387 */ /* 0x000fe60000100800 */
[----:B------:R-:W-:Y:S01]  /*26a60*/  IMAD.WIDE R6, R18, 0x2, R6 ;  /* 0x0000000212067825 */ /* 0x000fe200078e0206 */
[----:B------:R0:W-:Y:S03]  /*26a70*/  STL [R1+0xe24], R4 ;  /* 0x000e240401007387 */ /* 0x0001e60000100800 */
[----:B------:R1:W-:Y:S01]  /*26a80*/  STL [R1+0xcec], R5 ;  /* 0x000cec0501007387 */ /* 0x0003e20000100800 */
[----:B0-----:R-:W2:Y:S01]  /*26a90*/  LDL.LU R4, [R1+0xcf0] ;  /* 0x000cf00001047983 */ /* 0x001ea20000300800 */
[----:B-1----:R-:W2:Y:S02]  /*26aa0*/  LDL.LU R5, [R1+0xe2c] ;  /* 0x000e2c0001057983 */ /* 0x002ea40000300800 */
[----:B------:R-:W-:Y:S02]  /*26ab0*/  STL [R1+0xf7c], R6 ;  /* 0x000f7c0601007387 */ /* 0x000fe40000100800 */
[----:B------:R0:W-:Y:S02]  /*26ac0*/  STL [R1+0xe28], R7 ;  /* 0x000e280701007387 */ /* 0x0001e40000100800 */
[----:B0-----:R-:W3:Y:S04]  /*26ad0*/  LDL.LU R7, [R1+0xe30] ;  /* 0x000e300001077983 */ /* 0x001ee80000300800 */
[----:B---3--:R-:W-:Y:S01]  /*26ae0*/  STL [R1+0x1150], R7 ;  /* 0x0011500701007387 */ /* 0x008fe20000100800 */
[----:B--2---:R0:W-:Y:S03]  /*26af0*/  STL.64 [R1+0x1148], R4 ;  /* 0x0011480401007387 */ /* 0x0041e60000100a00 */
[----:B0-----:R-:W2:Y:S01]  /*26b00*/  LDL.LU R4, [R1+0x8c0] ;  /* 0x0008c00001047983 */ /* 0x001ea20000300800 */
[----:B------:R-:W2:Y:S02]  /*26b10*/  LDL.LU R5, [R1+0x8c4] ;  /* 0x0008c40001057983 */ /* 0x000ea40000300800 */
[----:B------:R-:W2:Y:S02]  /*26b20*/  LDL.LU R6, [R1+0x8c8] ;  /* 0x0008c80001067983 */ /* 0x000ea40000300800 */
[----:B------:R-:W2:Y:S02]  /*26b30*/  LDL.LU R7, [R1+0x8cc] ;  /* 0x0008cc0001077983 */ /* 0x000ea40000300800 */
[----:B------:R-:W-:-:S02]  /*26b40*/  IMAD.MOV.U32 R12, RZ, RZ, R25 ;  /* 0x000000ffff0c7224 */ /* 0x000fc400078e0019 */
[----:B------:R-:W-:-:S04]  /*26b50*/  IMAD.MOV.U32 R13, RZ, RZ, R24 ;  /* 0x000000ffff0d7224 */ /* 0x000fc800078e0018 */
[----:B------:R-:W-:-:S05]  /*26b60*/  IMAD.WIDE R12, R18, 0x2, R12 ;  /* 0x00000002120c7825 */ /* 0x000fca00078e020c */
[----:B------:R-:W-:Y:S01]  /*26b70*/  STL [R1+0x1044], R12 ;  /* 0x0010440c01007387 */ /* 0x000fe20000100800 */
[----:B------:R-:W3:Y:S02]  /*26b80*/  LDL.LU R16, [R1+0xe38] ;  /* 0x000e380001107983 */ /* 0x000ee40000300800 */
[----:B------:R-:W4:Y:S02]  /*26b90*/  LDL.LU R19, [R1+0xf8c] ;  /* 0x000f8c0001137983 */ /* 0x000f240000300800 */
[----:B------:R-:W3:Y:S01]  /*26ba0*/  LDL.LU R24, [R1+0xf90] ;  /* 0x000f900001187983 */ /* 0x000ee20000300800 */
[----:B------:R-:W3:Y:S01]  /*26bb0*/  LDL.LU R25, [R1+0x104c] ;  /* 0x00104c0001197983 */ /* 0x000ee20000300800 */
[----:B------:R-:W-:Y:S01]  /*26bc0*/  STL [R1+0xf80], R13 ;  /* 0x000f800d01007387 */ /* 0x000fe20000100800 */
[----:B--2---:R-:W-:Y:S02]  /*26bd0*/  HMMA.16816.F32.BF16 R20, R8, R22, R4 ;  /* 0x000000160814723c */ /* 0x004fe40000041804 */
[----:B------:R-:W2:Y:S01]  /*26be0*/  LDL.LU R7, [R1+0x1150] ;  /* 0x0011500001077983 */ /* 0x000ea20000300800 */
[----:B------:R-:W2:Y:S11]  /*26bf0*/  LDL.LU.64 R4, [R1+0x1148] ;  /* 0x0011480001047983 */ /* 0x000eb60000300a00 */
[----:B------:R-:W-:Y:S09]  /*26c00*/  @!UPT UIADD3 URZ, URZ, URZ, URZ ;  /* 0x0000003f3f3ff290 */ /* 0x000ff2000fffe03f */
[----:B------:R-:W-:Y:S01]  /*26c10*/  STL.64 [R1+0x120], R20 ;  /* 0x0001201401007387 */ /* 0x000fe20000100a00 */
[----:B------:R0:W-:Y:S03]  /*26c20*/  STL.64 [R1+0x128], R22 ;  /* 0x0001281601007387 */ /* 0x0001e60000100a00 */
[----:B0-----:R-:W2:Y:S01]  /*26c30*/  LDL.LU.64 R22, [R1+0x1140] ;  /* 0x0011400001167983 */ /* 0x001ea20000300a00 */
[----:B------:R-:W2:Y:S02]  /*26c40*/  LDL.LU.64 R20, [R1+0x1138] ;  /* 0x0011380001147983 */ /* 0x000ea40000300a00 */
[----:B------:R-:W-:Y:S02]  /*26c50*/  IMAD.MOV.U32 R26, RZ, RZ, R14 ;  /* 0x000000ffff1a7224 */ /* 0x000fe400078e000e */
[----:B------:R-:W-:Y:S01]  /*26c60*/  IMAD.MOV.U32 R27, RZ, RZ, R0 ;  /* 0x000000ffff1b7224 */ /* 0x000fe200078e0000 */
[----:B------:R0:W5:Y:S01]  /*26c70*/  LDL.LU R14, [R1+0x1134] ;  /* 0x00113400010e7983 */ /* 0x0001620000300800 */
[----:B------:R-:W2:Y:S03]  /*26c80*/  LDL.LU R0, [R1+0x1130] ;  /* 0x0011300001007983 */ /* 0x000ea60000300800 */
[----:B------:R1:W-:Y:S01]  /*26c90*/  STL.64 [R1+0x1110], R26 ;  /* 0x0011101a01007387 */ /* 0x0003e20000100a00 */
[----:B---3--:R-:W-:Y:S02]  /*26ca0*/  STL.64 [R1+0x1108], R24 ;  /* 0x0011081801007387 */ /* 0x008fe40000100a00 */
[----:B-1----:R-:W-:-:S02]  /*26cb0*/  IMAD.MOV.U32 R26, RZ, RZ, R3 ;  /* 0x000000ffff1a7224 */ /* 0x002fc400078e0003 */
[----:B------:R-:W-:Y:S01]  /*26cc0*/  IMAD.MOV.U32 R27, RZ, RZ, R29 ;  /* 0x000000ffff1b7224 */ /* 0x000fe200078e001d */
[----:B------:R-:W3:Y:S01]  /*26cd0*/  LDL.LU R3, [R1+0x112c] ;  /* 0x00112c0001037983 */ /* 0x000ee20000300800 */
[----:B------:R-:W3:Y:S02]  /*26ce0*/  LDL.LU R29, [R1+0x1128] ;  /* 0x00112800011d7983 */ /* 0x000ee40000300800 */
[----:B----4-:R-:W-:Y:S02]  /*26cf0*/  STL.64 [R1+0x1120], R18 ;  /* 0x0011201201007387 */ /* 0x010fe40000100a00 */
[----:B------:R1:W-:Y:S02]  /*26d00*/  STL.64 [R1+0x1118], R16 ;  /* 0x0011181001007387 */ /* 0x0003e40000100a00 */
[----:B-1----:R-:W4:Y:S01]  /*26d10*/  LDL.LU R16, [R1+0x8d0] ;  /* 0x0008d00001107983 */ /* 0x002f220000300800 */
[----:B------:R-:W4:Y:S01]  /*26d20*/  LDL.LU R17, [R1+0x8d4] ;  /* 0x0008d40001117983 */ /* 0x000f220000300800 */
[----:B--2---:R-:W-:-:S04]  /*26d30*/  LOP3.LUT R5, R5, R4, RZ, 0x3c, !PT ;  /* 0x0000000405057212 */ /* 0x004fc800078e3cff */
[----:B------:R-:W-:-:S04]  /*26d40*/  LOP3.LUT R4, R5, R4, RZ, 0x3c, !PT ;  /* 0x0000000405047212 */ /* 0x000fc800078e3cff */
[----:B------:R-:W-:-:S05]  /*26d50*/  LOP3.LUT R5, R5, R4, RZ, 0x3c, !PT ;  /* 0x0000000405057212 */ /* 0x000fca00078e3cff */
[----:B------:R-:W-:-:S04]  /*26d60*/  IMAD.WIDE R4, R18, 0x2, R4 ;  /* 0x0000000212047825 */ /* 0x000fc800078e0204 */
[----:B------:R-:W-:Y:S02]  /*26d70*/  IMAD.MOV.U32 R12, RZ, RZ, R23 ;  /* 0x000000ffff0c7224 */ /* 0x000fe400078e0017 */
[----:B------:R-:W-:Y:S02]  /*26d80*/  IMAD.MOV.U32 R6, RZ, RZ, R20 ;  /* 0x000000ffff067224 */ /* 0x000fe400078e0014 */
[----:B------:R-:W-:Y:S02]  /*26d90*/  IMAD.MOV.U32 R13, RZ, RZ, R22 ;  /* 0x000000ffff0d7224 */ /* 0x000fe400078e0016 */
[----:B------:R-:W-:-:S04]  /*26da0*/  IMAD.WIDE R6, R18, 0x2, R6 ;  /* 0x0000000212067825 */ /* 0x000fc800078e0206 */
[----:B------:R-:W-:Y:S02]  /*26db0*/  IMAD.WIDE R12, R18, 0x2, R12 ;  /* 0x00000002120c7825 */ /* 0x000fe400078e020c */
[----:B------:R-:W4:Y:S02]  /*26dc0*/  LDL.LU R18, [R1+0x8d8] ;  /* 0x0008d80001127983 */ /* 0x000f240000300800 */
[----:B------:R-:W4:Y:S02]  /*26dd0*/  LDL.LU R19, [R1+0x8dc] ;  /* 0x0008dc0001137983 */ /* 0x000f240000300800 */
[----:B------:R1:W-:Y:S02]  /*26de0*/  STL [R1+0xe2c], R4 ;  /* 0x000e2c0401007387 */ /* 0x0003e40000100800 */
[----:B------:R2:W-:Y:S01]  /*26df0*/  STL [R1+0xcf0], R5 ;  /* 0x000cf00501007387 */ /* 0x0005e20000100800 */
[----:B-1----:R-:W3:Y:S01]  /*26e00*/  LDL.LU R4, [R1+0xcf4] ;  /* 0x000cf40001047983 */ /* 0x002ee20000300800 */
[----:B--2---:R-:W3:Y:S02]  /*26e10*/  LDL.LU R5, [R1+0xe34] ;  /* 0x000e340001057983 */ /* 0x004ee40000300800 */
[----:B------:R-:W-:Y:S02]  /*26e20*/  STL [R1+0xf84], R6 ;  /* 0x000f840601007387 */ /* 0x000fe40000100800 */
[----:B------:R-:W-:Y:S01]  /*26e30*/  STL [R1+0xe30], R7 ;  /* 0x000e300701007387 */ /* 0x000fe20000100800 */
[----:B------:R-:W2:Y:S01]  /*26e40*/  LDL.LU R20, [R1+0xf94] ;  /* 0x000f940001147983 */ /* 0x000ea20000300800 */
[----:B------:R-:W2:Y:S02]  /*26e50*/  LDL.LU R22, [R1+0xf98] ;  /* 0x000f980001167983 */ /* 0x000ea40000300800 */
[----:B------:R-:W2:Y:S01]  /*26e60*/  LDL.LU R23, [R1+0x1050] ;  /* 0x0010500001177983 */ /* 0x000ea20000300800 */
[----:B----4-:R-:W-:Y:S01]  /*26e70*/  HMMA.16816.F32.BF16 R24, R8, R26, R16 ;  /* 0x0000001a0818723c */ /* 0x010fe20000041810 */
[----:B--2---:R-:W-:Y:S01]  /*26e80*/  STL.64 [R1+0x1100], R22 ;  /* 0x0011001601007387 */ /* 0x004fe20000100a00 */
[----:B------:R1:W-:Y:S03]  /*26e90*/  STL.64 [R1+0x10f8], R20 ;  /* 0x0010f81401007387 */ /* 0x0003e60000100a00 */
[----:B-1----:R-:W2:Y:S01]  /*26ea0*/  LDL.LU R20, [R1+0x8b0] ;  /* 0x0008b00001147983 */ /* 0x002ea20000300800 */
[----:B------:R-:W2:Y:S02]  /*26eb0*/  LDL.LU R21, [R1+0x8b4] ;  /* 0x0008b40001157983 */ /* 0x000ea40000300800 */
[----:B------:R-:W2:Y:S02]  /*26ec0*/  LDL.LU R22, [R1+0x8b8] ;  /* 0x0008b80001167983 */ /* 0x000ea40000300800 */
[----:B------:R-:W2:Y:S01]  /*26ed0*/  LDL.LU R23, [R1+0x8bc] ;  /* 0x0008bc0001177983 */ /* 0x000ea20000300800 */
[----:B------:R-:W-:Y:S01]  /*26ee0*/  STL [R1+0x1048], R12 ;  /* 0x0010480c01007387 */ /* 0x000fe20000100800 */
[----:B------:R-:W-:Y:S02]  /*26ef0*/  STL [R1+0xf88], R13 ;  /* 0x000f880d01007387 */ /* 0x000fe40000100800 */
[----:B------:R-:W4:Y:S02]  /*26f00*/  LDL.LU.64 R18, [R1+0x1120] ;  /* 0x0011200001127983 */ /* 0x000f240000300a00 */
[----:B------:R-:W2:Y:S07]  /*26f10*/  LDL.LU.64 R16, [R1+0x1118] ;  /* 0x0011180001107983 */ /* 0x000eae0000300a00 */
[----:B------:R-:W-:Y:S01]  /*26f20*/  STL.64 [R1+0x110], R24 ;  /* 0x0001101801007387 */ /* 0x000fe20000100a00 */
[----:B------:R1:W-:Y:S03]  /*26f30*/  STL.64 [R1+0x118], R26 ;  /* 0x0001181a01007387 */ /* 0x0003e60000100a00 */
[----:B-1----:R-:W2:Y:S01]  /*26f40*/  LDL.LU.64 R26, [R1+0x1110] ;  /* 0x00111000011a7983 */ /* 0x002ea20000300a00 */
[----:B------:R-:W2:Y:S01]  /*26f50*/  LDL.LU.64 R24, [R1+0x1108] ;  /* 0x0011080001187983 */ /* 0x000ea20000300a00 */
[----:B---3--:R-:W-:-:S04]  /*26f60*/  LOP3.LUT R5, R5, R4, RZ, 0x3c, !PT ;  /* 0x0000000405057212 */ /* 0x008fc800078e3cff */
[----:B------:R-:W-:-:S04]  /*26f70*/  LOP3.LUT R4, R5, R4, RZ, 0x3c, !PT ;  /* 0x0000000405047212 */ /* 0x000fc800078e3cff */
[----:B------:R-:W-:-:S05]  /*26f80*/  LOP3.LUT R5, R5, R4, RZ, 0x3c, !PT ;  /* 0x0000000405057212 */ /* 0x000fca00078e3cff */
[----:B----4-:R-:W-:-:S04]  /*26f90*/  IMAD.WIDE R4, R18, 0x2, R4 ;  /* 0x0000000212047825 */ /* 0x010fc800078e0204 */
[----:B------:R-:W-:Y:S02]  /*26fa0*/  IMAD.MOV.U32 R6, RZ, RZ, R19 ;  /* 0x000000ffff067224 */ /* 0x000fe400078e0013 */
[----:B--2---:R-:W-:Y:S02]  /*26fb0*/  IMAD.MOV.U32 R7, RZ, RZ, R16 ;  /* 0x000000ffff077224 */ /* 0x004fe400078e0010 */
[----:B------:R-:W-:Y:S02]  /*26fc0*/  IMAD.MOV.U32 R12, RZ, RZ, R25 ;  /* 0x000000ffff0c7224 */ /* 0x000fe400078e0019 */
[----:B------:R-:W-:Y:S02]  /*26fd0*/  IMAD.MOV.U32 R13, RZ, RZ, R24 ;  /* 0x000000ffff0d7224 */ /* 0x000fe400078e0018 */
[----:B------:R-:W-:Y:S01]  /*26fe0*/  HMMA.16816.F32.BF16 R24, R8, R26, R20 ;  /* 0x0000001a0818723c */ /* 0x000fe20000041814 */
[C---:B------:R-:W-:Y:S01]  /*26ff0*/  IMAD.WIDE R6, R18.reuse, 0x2, R6 ;  /* 0x0000000212067825 */ /* 0x040fe200078e0206 */
[----:B------:R1:W-:Y:S03]  /*27000*/  STL [R1+0xe34], R4 ;  /* 0x000e340401007387 */ /* 0x0003e60000100800 */
[----:B------:R2:W-:Y:S02]  /*27010*/  STL [R1+0xcf4], R5 ;  /* 0x000cf40501007387 */ /* 0x0005e40000100800 */
[----:B------:R-:W-:Y:S01]  /*27020*/  IMAD.WIDE R12, R18, 0x2, R12 ;  /* 0x00000002120c7825 */ /* 0x000fe200078e020c */
[----:B-1----:R-:W3:Y:S03]  /*27030*/  LDL.LU R4, [R1+0xcf8] ;  /* 0x000cf80001047983 */ /* 0x002ee60000300800 */
[----:B--2---:R-:W3:Y:S02]  /*27040*/  LDL.LU R5, [R1+0xe3c] ;  /* 0x000e3c0001057983 */ /* 0x004ee40000300800 */
[----:B------:R-:W-:Y:S02]  /*27050*/  STL [R1+0xf8c], R6 ;  /* 0x000f8c0601007387 */ /* 0x000fe40000100800 */
[----:B------:R1:W-:Y:S02]  /*27060*/  STL [R1+0xe38], R7 ;  /* 0x000e380701007387 */ /* 0x0003e40000100800 */
[----:B-1----:R-:W2:Y:S01]  /*27070*/  LDL.LU R7, [R1+0xe40] ;  /* 0x000e400001077983 */ /* 0x002ea20000300800 */
[----:B------:R-:W-:Y:S02]  /*27080*/  STL [R1+0x104c], R12 ;  /* 0x00104c0c01007387 */ /* 0x000fe40000100800 */
[----:B------:R-:W-:Y:S02]  /*27090*/  STL [R1+0xf90], R13 ;  /* 0x000f900d01007387 */ /* 0x000fe40000100800 */
[----:B------:R-:W4:Y:S01]  /*270a0*/  LDL.LU.64 R22, [R1+0x1100] ;  /* 0x0011000001167983 */ /* 0x000f220000300a00 */
[----:B------:R-:W2:Y:S01]  /*270b0*/  LDL.LU.64 R20, [R1+0x10f8] ;  /* 0x0010f80001147983 */ /* 0x000ea20000300a00 */
[----:B------:R-:W-:Y:S02]  /*270c0*/  STL.64 [R1+0x8b0], R24 ;  /* 0x0008b01801007387 */ /* 0x000fe40000100a00 */
[----:B------:R1:W-:Y:S02]  /*270d0*/  STL.64 [R1+0x8b8], R26 ;  /* 0x0008b81a01007387 */ /* 0x0003e40000100a00 */
[----:B-1----:R-:W2:Y:S01]  /*270e0*/  LDL.LU.64 R26, [R1+0x10f0] ;  /* 0x0010f000011a7983 */ /* 0x002ea20000300a00 */
[----:B------:R-:W3:Y:S02]  /*270f0*/  LDL.LU R16, [R1+0xcfc] ;  /* 0x000cfc0001107983 */ /* 0x000ee40000300800 */
[----:B------:R-:W3:Y:S02]  /*27100*/  LDL.LU R19, [R1+0xe44] ;  /* 0x000e440001137983 */ /* 0x000ee40000300800 */
[----:B------:R-:W3:Y:S01]  /*27110*/  LDL.LU R24, [R1+0xe48] ;  /* 0x000e480001187983 */ /* 0x000ee20000300800 */
[----:B------:R-:W3:Y:S04]  /*27120*/  LDL.LU R25, [R1+0xf9c] ;  /* 0x000f9c0001197983 */ /* 0x000ee80000300800 */
[----:B--2---:R-:W-:Y:S04]  /*27130*/  STL.64 [R1+0x10e8], R26 ;  /* 0x0010e81a01007387 */ /* 0x004fe80000100a00 */
[----:B---3--:R1:W-:Y:S04]  /*27140*/  STL.64 [R1+0x10e0], R24 ;  /* 0x0010e01801007387 */ /* 0x0083e80000100a00 */
[----:B-1----:R-:W2:Y:S01]  /*27150*/  LDL.LU R24, [R1+0x8a0] ;  /* 0x0008a00001187983 */ /* 0x002ea20000300800 */
[----:B------:R-:W2:Y:S02]  /*27160*/  LDL.LU R25, [R1+0x8a4] ;  /* 0x0008a40001197983 */ /* 0x000ea40000300800 */
[----:B------:R-:W2:Y:S02]  /*27170*/  LDL.LU R26, [R1+0x8a8] ;  /* 0x0008a800011a7983 */ /* 0x000ea40000300800 */
[----:B------:R-:W2:Y:S01]  /*27180*/  LDL.LU R27, [R1+0x8ac] ;  /* 0x0008ac00011b7983 */ /* 0x000ea20000300800 */
[----:B------:R-:W-:-:S04]  /*27190*/  LOP3.LUT R5, R5, R4, RZ, 0x3c, !PT ;  /* 0x0000000405057212 */ /* 0x000fc800078e3cff */
[----:B------:R-:W-:-:S04]  /*271a0*/  LOP3.LUT R4, R5, R4, RZ, 0x3c, !PT ;  /* 0x0000000405047212 */ /* 0x000fc800078e3cff */
[----:B------:R-:W-:Y:S01]  /*271b0*/  LOP3.LUT R5, R5, R4, RZ, 0x3c, !PT ;  /* 0x0000000405057212 */ /* 0x000fe200078e3cff */
[----:B------:R-:W-:-:S04]  /*271c0*/  IMAD.MOV.U32 R6, RZ, RZ, R20 ;  /* 0x000000ffff067224 */ /* 0x000fc800078e0014 */
[----:B------:R-:W-:-:S04]  /*271d0*/  IMAD.WIDE R4, R18, 0x2, R4 ;  /* 0x0000000212047825 */ /* 0x000fc800078e0204 */
[----:B------:R-:W-:Y:S01]  /*271e0*/  IMAD.WIDE R6, R18, 0x2, R6 ;  /* 0x0000000212067825 */ /* 0x000fe200078e0206 */
[----:B------:R-:W-:Y:S03]  /*271f0*/  STL [R1+0xe3c], R4 ;  /* 0x000e3c0401007387 */ /* 0x000fe60000100800 */
[----:B------:R-:W-:Y:S02]  /*27200*/  STL [R1+0xcf8], R5 ;  /* 0x000cf80501007387 */ /* 0x000fe40000100800 */
[----:B------:R-:W3:Y:S02]  /*27210*/  LDL.LU R20, [R1+0xfa4] ;  /* 0x000fa40001147983 */ /* 0x000ee40000300800 */
[----:B------:R1:W-:Y:S01]  /*27220*/  STL [R1+0xf94], R6 ;  /* 0x000f940601007387 */ /* 0x0003e20000100800 */
[----:B------:R0:W-:Y:S01]  /*27230*/  STL [R1+0xe40], R7 ;  /* 0x000e400701007387 */ /* 0x0001e20000100800 */
[----:B-1----:R-:W-:-:S02]  /*27240*/  IMAD.MOV.U32 R6, RZ, RZ, R21 ;  /* 0x000000ffff067224 */ /* 0x002fc400078e0015 */
[----:B0-----:R-:W-:Y:S02]  /*27250*/  IMAD.MOV.U32 R7, RZ, RZ, R17 ;  /* 0x000000ffff077224 */ /* 0x001fe400078e0011 */
[----:B----4-:R-:W-:Y:S02]  /*27260*/  IMAD.MOV.U32 R12, RZ, RZ, R23 ;  /* 0x000000ffff0c7224 */ /* 0x010fe400078e0017 */
[----:B------:R-:W-:-:S04]  /*27270*/  IMAD.MOV.U32 R13, RZ, RZ, R22 ;  /* 0x000000ffff0d7224 */ /* 0x000fc800078e0016 */
[----:B------:R-:W-:-:S05]  /*27280*/  IMAD.WIDE R12, R18, 0x2, R12 ;  /* 0x00000002120c7825 */ /* 0x000fca00078e020c */
[----:B------:R-:W-:Y:S01]  /*27290*/  STL [R1+0x1050], R12 ;  /* 0x0010500c01007387 */ /* 0x000fe20000100800 */
[----:B------:R-:W-:Y:S01]  /*272a0*/  STL [R1+0xf98], R13 ;  /* 0x000f980d01007387 */ /* 0x000fe20000100800 */
[----:B--2---:R-:W-:Y:S02]  /*272b0*/  HMMA.16816.F32.BF16 R4, R8, R6, R24 ;  /* 0x000000060804723c */ /* 0x004fe40000041818 */
[----:B------:R-:W2:Y:S01]  /*272c0*/  LDL.LU.64 R26, [R1+0x10e8] ;  /* 0x0010e800011a7983 */ /* 0x000ea20000300a00 */
[----:B------:R-:W4:Y:S02]  /*272d0*/  LDL.LU.64 R24, [R1+0x10e0] ;  /* 0x0010e00001187983 */ /* 0x000f240000300a00 */
[----:B------:R-:W2:Y:S02]  /*272e0*/  LDL.LU R21, [R1+0xe58] ;  /* 0x000e580001157983 */ /* 0x000ea40000300800 */
[----:B------:R-:W2:Y:S11]  /*272f0*/  LDL.LU R17, [R1+0xfac] ;  /* 0x000fac0001117983 */ /* 0x000eb60000300800 */
[----:B------:R-:W-:Y:S05]  /*27300*/  @!UPT UIADD3 URZ, URZ, URZ, URZ ;  /* 0x0000003f3f3ff290 */ /* 0x000fea000fffe03f */
[----:B------:R-:W-:Y:S01]  /*27310*/  STL.64 [R1+0x8a0], R4 ;  /* 0x0008a00401007387 */ /* 0x000fe20000100a00 */
[----:B------:R-:W-:Y:S02]  /*27320*/  STL.64 [R1+0x8a8], R6 ;  /* 0x0008a80601007387 */ /* 0x000fe40000100a00 */
[----:B------:R-:W2:Y:S02]  /*27330*/  LDL.LU R22, [R1+0xfb0] ;  /* 0x000fb00001167983 */ /* 0x000ea40000300800 */
[----:B------:R-:W2:Y:S02]  /*27340*/  LDL.LU R23, [R1+0x1058] ;  /* 0x0010580001177983 */ /* 0x000ea40000300800 */
[----:B--2---:R-:W-:Y:S01]  /*27350*/  STL.64 [R1+0x1090], R22 ;  /* 0x0010901601007387 */ /* 0x004fe20000100a00 */
[----:B------:R0:W-:Y:S03]  /*27360*/  STL [R1+0x108c], R21 ;  /* 0x00108c1501007387 */ /* 0x0001e60000100800 */
[----:B0-----:R-:W3:Y:S01]  /*27370*/  LDL.LU R21, [R1+0xe50] ;  /* 0x000e500001157983 */ /* 0x001ee20000300800 */
[----:B------:R-:W-:-:S02]  /*27380*/  IMAD.MOV.U32 R22, RZ, RZ, R2 ;  /* 0x000000ffff167224 */ /* 0x000fc400078e0002 */
[----:B------:R-:W2:Y:S02]  /*27390*/  LDL.LU R2, [R1+0x10dc] ;  /* 0x0010dc0001027983 */ /* 0x000ea40000300800 */
[----:B------:R-:W-:Y:S02]  /*273a0*/  IMAD.MOV.U32 R23, RZ, RZ, R28 ;  /* 0x000000ffff177224 */ /* 0x000fe400078e001c */
[----:B------:R-:W2:Y:S03]  /*273b0*/  LDL.LU R28, [R1+0x10d8] ;  /* 0x0010d800011c7983 */ /* 0x000ea60000300800 */
[----:B------:R-:W-:Y:S01]  /*273c0*/  STL.64 [R1+0x10b8], R22 ;  /* 0x0010b81601007387 */ /* 0x000fe20000100a00 */
[----:B---3--:R0:W-:Y:S02]  /*273d0*/  STL.64 [R1+0x10b0], R20 ;  /* 0x0010b01401007387 */ /* 0x0081e40000100a00 */
[----:B0-----:R-:W-:-:S02]  /*273e0*/  IMAD.MOV.U32 R20, RZ, RZ, R29 ;  /* 0x000000ffff147224 */ /* 0x001fc400078e001d */
[----:B------:R-:W3:Y:S01]  /*273f0*/  LDL.LU R29, [R1+0x10d4] ;  /* 0x0010d400011d7983 */ /* 0x000ee20000300800 */
[----:B------:R-:W-:Y:S02]  /*27400*/  IMAD.MOV.U32 R21, RZ, RZ, R3 ;  /* 0x000000ffff157224 */ /* 0x000fe400078e0003 */
[----:B------:R-:W-:Y:S02]  /*27410*/  IMAD.MOV.U32 R22, RZ, RZ, R0 ;  /* 0x000000ffff167224 */ /* 0x000fe400078e0000 */
[----:B--2---:R-:W-:Y:S02]  /*27420*/  IMAD.MOV.U32 R23, RZ, RZ, R2 ;  /* 0x000000ffff177224 */ /* 0x004fe400078e0002 */
[----:B------:R-:W-:Y:S02]  /*27430*/  IMAD.MOV.U32 R4, RZ, RZ, R19 ;  /* 0x000000ffff047224 */ /* 0x000fe400078e0013 */
[----:B------:R-:W-:Y:S01]  /*27440*/  IMAD.MOV.U32 R5, RZ, RZ, R16 ;  /* 0x000000ffff057224 */ /* 0x000fe200078e0010 */
[----:B------:R0:W5:Y:S01]  /*27450*/  LDL.LU R3, [R1+0x10d0] ;  /* 0x0010d00001037983 */ /* 0x0001620000300800 */
[----:B----4-:R-:W-:-:S02]  /*27460*/  IMAD.MOV.U32 R6, RZ, RZ, R25 ;  /* 0x000000ffff067224 */ /* 0x010fc400078e0019 */
[----:B------:R-:W-:Y:S02]  /*27470*/  IMAD.MOV.U32 R7, RZ, RZ, R24 ;  /* 0x000000ffff077224 */ /* 0x000fe400078e0018 */
[C---:B------:R-:W-:Y:S01]  /*27480*/  IMAD.WIDE R4, R18.reuse, 0x2, R4 ;  /* 0x0000000212047825 */ /* 0x040fe200078e0204 */
[----:B------:R0:W5:Y:S01]  /*27490*/  LDL.LU R0, [R1+0x10cc] ;  /* 0x0010cc0001007983 */ /* 0x0001620000300800 */
[----:B------:R-:W-:Y:S02]  /*274a0*/  HMMA.16816.F32.BF16 R24, R8, R26, R20 ;  /* 0x0000001a0818723c */ /* 0x000fe40000041814 */
[----:B------:R0:W5:Y:S02]  /*274b0*/  LDL.LU R2, [R1+0x10c8] ;  /* 0x0010c80001027983 */ /* 0x0001640000300800 */
[----:B------:R-:W-:Y:S02]  /*274c0*/  IMAD.MOV.U32 R13, RZ, RZ, R28 ;  /* 0x000000ffff0d7224 */ /* 0x000fe400078e001c */
[----:B------:R-:W2:Y:S01]  /*274d0*/  LDL.LU R28, [R1+0x10c4] ;  /* 0x0010c400011c7983 */ /* 0x000ea20000300800 */
[----:B------:R-:W-:-:S04]  /*274e0*/  IMAD.WIDE R6, R18, 0x2, R6 ;  /* 0x0000000212067825 */ /* 0x000fc800078e0206 */
[----:B---3--:R-:W-:Y:S02]  /*274f0*/  IMAD.MOV.U32 R12, RZ, RZ, R29 ;  /* 0x000000ffff0c7224 */ /* 0x008fe400078e001d */
[----:B------:R-:W3:Y:S01]  /*27500*/  LDL.LU R29, [R1+0x10c0] ;  /* 0x0010c000011d7983 */ /* 0x000ee20000300800 */
[----:B------:R1:W-:Y:S02]  /*27510*/  STL [R1+0xe44], R4 ;  /* 0x000e440401007387 */ /* 0x0003e40000100800 */
[----:B------:R4:W-:Y:S02]  /*27520*/  STL [R1+0xcfc], R5 ;  /* 0x000cfc0501007387 */ /* 0x0009e40000100800 */
[----:B------:R-:W-:Y:S01]  /*27530*/  IMAD.WIDE R12, R18, 0x2, R12 ;  /* 0x00000002120c7825 */ /* 0x000fe200078e020c */
[----:B-1----:R-:W3:Y:S03]  /*27540*/  LDL.LU R4, [R1+0xd00] ;  /* 0x000d000001047983 */ /* 0x002ee60000300800 */
[----:B----4-:R-:W3:Y:S02]  /*27550*/  LDL.LU R5, [R1+0xe4c] ;  /* 0x000e4c0001057983 */ /* 0x010ee40000300800 */
[----:B------:R-:W-:Y:S02]  /*27560*/  STL [R1+0xf9c], R6 ;  /* 0x000f9c0601007387 */ /* 0x000fe40000100800 */
[----:B------:R-:W-:Y:S01]  /*27570*/  STL [R1+0xe48], R7 ;  /* 0x000e480701007387 */ /* 0x000fe20000100800 */
[----:B------:R-:W-:Y:S01]  /*27580*/  STL [R1+0x1054], R12 ;  /* 0x0010540c01007387 */ /* 0x000fe20000100800 */
[----:B------:R-:W4:Y:S02]  /*27590*/  LDL.LU R19, [R1+0x450] ;  /* 0x0004500001137983 */ /* 0x000f240000300800 */
[----:B------:R-:W-:Y:S02]  /*275a0*/  STL [R1+0xfa0], R13 ;  /* 0x000fa00d01007387 */ /* 0x000fe40000100800 */
[----:B------:R-:W4:Y:S01]  /*275b0*/  LDL.LU.64 R22, [R1+0x10b8] ;  /* 0x0010b80001167983 */ /* 0x000f220000300a00 */
[----:B------:R-:W4:Y:S01]  /*275c0*/  LDL.LU.64 R20, [R1+0x10b0] ;  /* 0x0010b00001147983 */ /* 0x000f220000300a00 */
[----:B------:R-:W-:Y:S02]  /*275d0*/  STL.64 [R1+0x890], R24 ;  /* 0x0008901801007387 */ /* 0x000fe40000100a00 */
[----:B------:R1:W-:Y:S02]  /*275e0*/  STL.64 [R1+0x898], R26 ;  /* 0x0008981a01007387 */ /* 0x0003e40000100a00 */
[----:B-1----:R-:W4:Y:S01]  /*275f0*/  LDL.LU.64 R26, [R1+0x10a8] ;  /* 0x0010a800011a7983 */ /* 0x002f220000300a00 */
[----:B------:R-:W4:Y:S02]  /*27600*/  LDL.LU.64 R24, [R1+0x10a0] ;  /* 0x0010a00001187983 */ /* 0x000f240000300a00 */
[----:B------:R-:W4:Y:S02]  /*27610*/  LDL.LU R16, [R1+0xc58] ;  /* 0x000c580001107983 */ /* 0x000f240000300800 */
[----:B--2---:R-:W-:-:S02]  /*27620*/  IMAD.MOV.U32 R7, RZ, RZ, R28 ;  /* 0x000000ffff077224 */ /* 0x004fc400078e001c */
[----:B------:R-:W2:Y:S01]  /*27630*/  LDL.LU R28, [R1+0x109c] ;  /* 0x00109c00011c7983 */ /* 0x000ea20000300800 */
[----:B---3--:R-:W-:-:S04]  /*27640*/  LOP3.LUT R5, R5, R4, RZ, 0x3c, !PT ;  /* 0x0000000405057212 */ /* 0x008fc800078e3cff */
[----:B------:R-:W-:-:S04]  /*27650*/  LOP3.LUT R4, R5, R4, RZ, 0x3c, !PT ;  /* 0x0000000405047212 */ /* 0x000fc800078e3cff */
[----:B------:R-:W-:Y:S01]  /*27660*/  LOP3.LUT R5, R5, R4, RZ, 0x3c, !PT ;  /* 0x0000000405057212 */ /* 0x000fe200078e3cff */
[----:B------:R-:W-:Y:S02]  /*27670*/  IMAD.MOV.U32 R6, RZ, RZ, R29 ;  /* 0x000000ffff067224 */ /* 0x000fe400078e001d */
[----:B------:R-:W2:Y:S02]  /*27680*/  LDL.LU R29, [R1+0x1098] ;  /* 0x00109800011d7983 */ /* 0x000ea40000300800 */
[----:B------:R-:W-:-:S04]  /*27690*/  IMAD.WIDE R12, R18, 0x2, R4 ;  /* 0x00000002120c7825 */ /* 0x000fc800078e0204 */
[----:B----4-:R-:W-:Y:S01]  /*276a0*/  IMAD.MOV.U32 R5, RZ, RZ, R21 ;  /* 0x000000ffff057224 */ /* 0x010fe200078e0015 */
[----:B------:R-:W-:Y:S01]  /*276b0*/  STL [R1+0xe4c], R12 ;  /* 0x000e4c0c01007387 */ /* 0x000fe20000100800 */
[----:B------:R-:W-:Y:S01]  /*276c0*/  STL [R1+0xd00], R13 ;  /* 0x000d000d01007387 */ /* 0x000fe20000100800 */
[----:B------:R-:W-:Y:S02]  /*276d0*/  HMMA.16816.F32.BF16 R24, R8, R22, R24 ;  /* 0x000000160818723c */ /* 0x000fe40000041818 */
[----:B------:R-:W3:Y:S01]  /*276e0*/  LDL.LU.64 R22, [R1+0x1090] ;  /* 0x0010900001167983 */ /* 0x000ee20000300a00 */
[----:B------:R-:W4:Y:S02]  /*276f0*/  LDL.LU R21, [R1+0x108c] ;  /* 0x00108c0001157983 */ /* 0x000f240000300800 */
[----:B------:R-:W-:Y:S02]  /*27700*/  IMAD.MOV.U32 R4, RZ, RZ, R20 ;  /* 0x000000ffff047224 */ /* 0x000fe400078e0014 */
[----:B------:R-:W-:-:S04]  /*27710*/  IMAD.WIDE R6, R18, 0x2, R6 ;  /* 0x0000000212067825 */ /* 0x000fc800078e0206 */
[----:B------:R-:W-:Y:S01]  /*27720*/  IMAD.WIDE R4, R18, 0x2, R4 ;  /* 0x0000000212047825 */ /* 0x000fe200078e0204 */
[----:B------:R-:W-:Y:S02]  /*27730*/  IADD3 R16, R16, -0x1, RZ ;  /* 0xffffffff10107810 */ /* 0x000fe40007ffe0ff */
[----:B------:R-:W-:-:S09]  /*27740*/  IADD3 R19, R19, -0x20, RZ ;  /* 0xffffffe013137810 */ /* 0x000fd20007ffe0ff */
[----:B------:R-:W-:Y:S01]  /*27750*/  STL.64 [R1+0x130], R24 ;  /* 0x0001301801007387 */ /* 0x000fe20000100a00 */
[----:B------:R-:W-:Y:S02]  /*27760*/  STL.64 [R1+0x138], R26 ;  /* 0x0001381a01007387 */ /* 0x000fe40000100a00 */
[----:B------:R1:W-:Y:S02]  /*27770*/  STL [R1+0xfa4], R4 ;  /* 0x000fa40401007387 */ /* 0x0003e40000100800 */
[----:B------:R4:W-:Y:S01]  /*27780*/  STL [R1+0xe50], R5 ;  /* 0x000e500501007387 */ /* 0x0009e20000100800 */
[----:B------:R3:W-:Y:S01]  /*27790*/  STL [R1+0xfa8], R6 ;  /* 0x000fa80601007387 */ /* 0x0007e20000100800 */
[----:B------:R0:W-:Y:S02]  /*277a0*/  STL [R1+0xe54], R7 ;  /* 0x000e540701007387 */ /* 0x0001e40000100800 */
[----:B------:R0:W-:Y:S02]  /*277b0*/  STL [R1+0xc58], R16 ;  /* 0x000c581001007387 */ /* 0x0001e40000100800 */
[----:B-1----:R-:W-:Y:S01]  /*277c0*/  IMAD.MOV.U32 R4, RZ, RZ, R17 ;  /* 0x000000ffff047224 */ /* 0x002fe200078e0011 */
[----:B------:R-:W-:Y:S01]  /*277d0*/  ISETP.NE.U32.AND P0, PT, R16, RZ, PT ;  /* 0x000000ff1000720c */ /* 0x000fe20003f05070 */
[----:B------:R-:W-:-:S04]  /*277e0*/  IMAD.MOV.U32 R17, RZ, RZ, c[0x0][0x188] ;  /* 0x00006200ff117624 */ /* 0x000fc800078e00ff */
[----:B------:R-:W-:Y:S02]  /*277f0*/  IMAD.SHL.U32 R17, R17, 0x20, RZ ;  /* 0x0000002011117824 */ /* 0x000fe400078e00ff */
[----:B------:R-:W-:Y:S02]  /*27800*/  IMAD.MOV.U32 R11, RZ, RZ, R26 ;  /* 0x000000ffff0b7224 */ /* 0x000fe400078e001a */
[----:B------:R-:W-:Y:S02]  /*27810*/  IMAD.MOV.U32 R10, RZ, RZ, R27 ;  /* 0x000000ffff0a7224 */ /* 0x000fe400078e001b */
[----:B----4-:R-:W-:Y:S02]  /*27820*/  IMAD.MOV.U32 R5, RZ, RZ, R21 ;  /* 0x000000ffff057224 */ /* 0x010fe400078e0015 */
[----:B---3--:R-:W-:Y:S02]  /*27830*/  IMAD.MOV.U32 R6, RZ, RZ, R23 ;  /* 0x000000ffff067224 */ /* 0x008fe400078e0017 */
[----:B0-----:R-:W-:-:S02]  /*27840*/  IMAD.MOV.U32 R7, RZ, RZ, R22 ;  /* 0x000000ffff077224 */ /* 0x001fc400078e0016 */
[----:B------:R-:W-:-:S04]  /*27850*/  IMAD.WIDE R4, R18, 0x2, R4 ;  /* 0x0000000212047825 */ /* 0x000fc800078e0204 */
[----:B------:R-:W-:Y:S01]  /*27860*/  IMAD.WIDE R6, R18, 0x2, R6 ;  /* 0x0000000212067825 */ /* 0x000fe200078e0206 */
[----:B------:R0:W-:Y:S03]  /*27870*/  STL [R1+0xfac], R4 ;  /* 0x000fac0401007387 */ /* 0x0001e60000100800 */
[----:B------:R0:W-:Y:S02]  /*27880*/  STL [R1+0xe58], R5 ;  /* 0x000e580501007387 */ /* 0x0001e40000100800 */
[----:B------:R0:W-:Y:S02]  /*27890*/  STL [R1+0x1058], R6 ;  /* 0x0010580601007387 */ /* 0x0001e40000100800 */
[----:B------:R0:W-:Y:S01]  /*278a0*/  STL [R1+0xfb0], R7 ;  /* 0x000fb00701007387 */ /* 0x0001e20000100800 */
[----:B------:R0:W-:Y:S01]  /*278b0*/  STL [R1+0x450], R19 ;  /* 0x0004501301007387 */ /* 0x0001e20000100800 */
[----:B--2---:R-:W-:-:S04]  /*278c0*/  IMAD.WIDE R8, R17, 0x2, R28 ;  /* 0x0000000211087825 */ /* 0x004fc800078e021c */
[----:B------:R-:W-:Y:S02]  /*278d0*/  IMAD.MOV.U32 R29, RZ, RZ, R8 ;  /* 0x000000ffff1d7224 */ /* 0x000fe400078e0008 */
[----:B------:R-:W-:Y:S01]  /*278e0*/  IMAD.MOV.U32 R28, RZ, RZ, R9 ;  /* 0x000000ffff1c7224 */ /* 0x000fe200078e0009 */
[----:B------:R-:W-:Y:S01]  /*278f0*/  @!P0 CALL.REL.NOINC `(.L_x_1) ;  /* 0x0000001000008944 */ /* 0x000fe20003c00000 */
[----:B------:R-:W-:Y:S05]  /*27900*/  BRA `(.L_x_2) ;  /* 0xfffe808000007947 */ /* 0x000fea000383ffff */
.L_x_1:
[----:B-----5:R-:W2:Y:S04]  /*27910*/  LDL.LU R3, [R1+0xa88] ;  /* 0x000a880001037983 */ /* 0x020ea80000300800 */
[----:B--2---:R1:W-:Y:S04]  /*27920*/  STL [R1+0x146c], R3 ;  /* 0x00146c0301007387 */ /* 0x0043e80000100800 */
[----:B-1----:R-:W2:Y:S04]  /*27930*/  LDL.LU R3, [R1+0xa7c] ;  /* 0x000a7c0001037983 */ /* 0x002ea80000300800 */
        /* <DEDUP_REMOVED lines=17> */
[----:B------:R-:W2:Y:S01]  /*27a50*/  LDL.LU R0, [R1+0xa9c] ;  /* 0x000a9c0001007983 */ /* 0x000ea20000300800 */
[----:B-1----:R-:W-:-:S03]  /*27a60*/  IMAD.MOV.U32 R3, RZ, RZ, R11 ;  /* 0x000000ffff037224 */ /* 0x002fc600078e000b */
        /* <DEDUP_REMOVED lines=17> */
[----:B------:R-:W2:Y:S04]  /*27b80*/  LDL.LU R2, [R1+0xa98] ;  /* 0x000a980001027983 */ /* 0x000ea80000300800 */
[----:B------:R-:W3:Y:S04]  /*27b90*/  LDL.LU R29, [R1+0xa24] ;  /* 0x000a2400011d7983 */ /* 0x000ee80000300800 */
[----:B------:R-:W3:Y:S04]  /*27ba0*/  LDL.LU R28, [R1+0xa20] ;  /* 0x000a2000011c7983 */ /* 0x000ee80000300800 */
[----:B------:R-:W4:Y:S04]  /*27bb0*/  LDL.LU R8, [R1+0xa74] ;  /* 0x000a740001087983 */ /* 0x000f280000300800 */
[----:B------:R-:W4:Y:S01]  /*27bc0*/  LDL.LU R9, [R1+0xa70] ;  /* 0x000a700001097983 */ /* 0x000f220000300800 */
[----:B-1----:R-:W-:-:S03]  /*27bd0*/  IMAD.MOV.U32 R0, RZ, RZ, R10 ;  /* 0x000000ffff007224 */ /* 0x002fc600078e000a */
[----:B0-----:R-:W2:Y:S04]  /*27be0*/  LDL.LU R6, [R1+0xa84] ;  /* 0x000a840001067983 */ /* 0x001ea80000300800 */
[----:B------:R-:W2:Y:S04]  /*27bf0*/  LDL.LU R7, [R1+0xa80] ;  /* 0x000a800001077983 */ /* 0x000ea80000300800 */
        /* <DEDUP_REMOVED lines=14> */
[----:B------:R-:W2:Y:S01]  /*27ce0*/  LDL.LU R16, [R1+0xad4] ;  /* 0x000ad40001107983 */ /* 0x000ea20000300800 */
[----:B------:R-:W-:-:S03]  /*27cf0*/  F2FP.BF16.PACK_AB R3, R0, R3 ;  /* 0x000000030003723e */ /* 0x000fc600000010ff */
[----:B------:R-:W2:Y:S04]  /*27d00*/  LDL.LU R17, [R1+0xad0] ;  /* 0x000ad00001117983 */ /* 0x000ea80000300800 */
[----:B------:R-:W2:Y:S04]  /*27d10*/  LDL.LU R18, [R1+0xae4] ;  /* 0x000ae40001127983 */ /* 0x000ea80000300800 */
[----:B------:R-:W2:Y:S04]  /*27d20*/  LDL.LU R19, [R1+0xae0] ;  /* 0x000ae00001137983 */ /* 0x000ea80000300800 */
[----:B------:R0:W-:Y:S04]  /*27d30*/  STL [R1+0x1248], R15 ;  /* 0x0012480f01007387 */ /* 0x0001e80000100800 */
[----:B0-----:R-:W2:Y:S04]  /*27d40*/  LDL.LU R15, [R1+0xa8c] ;  /* 0x000a8c00010f7983 */ /* 0x001ea80000300800 */
[----:B------:R0:W-:Y:S04]  /*27d50*/  STL [R1+0x1244], R14 ;  /* 0x0012440e01007387 */ /* 0x0001e80000100800 */
[----:B0-----:R-:W2:Y:S04]  /*27d60*/  LDL.LU R14, [R1+0xa78] ;  /* 0x000a7800010e7983 */ /* 0x001ea80000300800 */
[----:B------:R-:W2:Y:S04]  /*27d70*/  LDL.LU R0, [R1+0x14b4] ;  /* 0x0014b40001007983 */ /* 0x000ea80000300800 */
[----:B------:R0:W-:Y:S04]  /*27d80*/  STL [R1+0x70c], R3 ;  /* 0x00070c0301007387 */ /* 0x0001e80000100800 */
[----:B0-----:R-:W2:Y:S02]  /*27d90*/  LDL.LU R3, [R1+0x14b0] ;  /* 0x0014b00001037983 */ /* 0x001ea40000300800 */
[----:B--2---:R-:W-:-:S02]  /*27da0*/  F2FP.BF16.PACK_AB R3, R0, R3 ;  /* 0x000000030003723e */ /* 0x004fc400000010ff */
        /* <DEDUP_REMOVED lines=32> */
[----:B------:R-:W2:Y:S01]  /*27fb0*/  LDL.LU R3, [R1+0x146c] ;  /* 0x00146c0001037983 */ /* 0x000ea20000300800 */
[----:B------:R-:W-:-:S03]  /*27fc0*/  F2FP.BF16.PACK_AB R0, R0, R2 ;  /* 0x000000020000723e */ /* 0x000fc600000010ff */
[----:B------:R2:W-:Y:S01]  /*27fd0*/  STL [R1+0x6e8], R14 ;  /* 0x0006e80e01007387 */ /* 0x0005e20000100800 */
[----:B----4-:R-:W-:Y:S02]  /*27fe0*/  F2FP.BF16.PACK_AB R2, R8, R9 ;  /* 0x000000090802723e */ /* 0x010fe400000010ff */
[----:B--2---:R-:W-:Y:S02]  /*27ff0*/  F2FP.BF16.PACK_AB R14, R15, R3 ;  /* 0x000000030f0e723e */ /* 0x004fe400000010ff */
[----:B---3--:R-:W-:-:S03]  /*28000*/  F2FP.BF16.PACK_AB R3, R29, R28 ;  /* 0x0000001c1d03723e */ /* 0x008fc600000010ff */
[----:B------:R-:W-:Y:S04]  /*28010*/  STL [R1+0x6e4], R14 ;  /* 0x0006e40e01007387 */ /* 0x000fe80000100800 */
[----:B------:R0:W-:Y:S04]  /*28020*/  STL [R1+0x6e0], R0 ;  /* 0x0006e00001007387 */ /* 0x0001e80000100800 */
[----:B------:R1:W-:Y:S01]  /*28030*/  STL [R1+0x6dc], R3 ;  /* 0x0006dc0301007387 */ /* 0x0003e20000100800 */
[----:B0-----:R-:W-:-:S03]  /*28040*/  F2FP.BF16.PACK_AB R0, R6, R7 ;  /* 0x000000070600723e */ /* 0x001fc600000010ff */
[----:B------:R0:W-:Y:S01]  /*28050*/  STL [R1+0x6d8], R2 ;  /* 0x0006d80201007387 */ /* 0x0001e20000100800 */
[----:B-1----:R-:W-:-:S03]  /*28060*/  F2FP.BF16.PACK_AB R3, R4, R5 ;  /* 0x000000050403723e */ /* 0x002fc600000010ff */
[----:B------:R1:W-:Y:S04]  /*28070*/  STL [R1+0x6d4], R0 ;  /* 0x0006d40001007387 */ /* 0x0003e80000100800 */
[----:B------:R2:W-:Y:S01]  /*28080*/  STL [R1+0x6d0], R3 ;  /* 0x0006d00301007387 */ /* 0x0005e20000100800 */
[----:B0-----:R-:W-:Y:S02]  /*28090*/  F2FP.BF16.PACK_AB R2, R10, R11 ;  /* 0x0000000b0a02723e */ /* 0x001fe400000010ff */
[----:B-1----:R-:W-:-:S03]  /*280a0*/  F2FP.BF16.PACK_AB R0, R24, R25 ;  /* 0x000000191800723e */ /* 0x002fc600000010ff */
[----:B------:R0:W-:Y:S01]  /*280b0*/  STL [R1+0x6cc], R2 ;  /* 0x0006cc0201007387 */ /* 0x0001e20000100800 */
[----:B--2---:R-:W-:-:S03]  /*280c0*/  F2FP.BF16.PACK_AB R3, R26, R27 ;  /* 0x0000001b1a03723e */ /* 0x004fc600000010ff */
[----:B------:R1:W-:Y:S04]  /*280d0*/  STL [R1+0x6c8], R0 ;  /* 0x0006c80001007387 */ /* 0x0003e80000100800 */
[----:B------:R2:W-:Y:S01]  /*280e0*/  STL [R1+0x6c4], R3 ;  /* 0x0006c40301007387 */ /* 0x0005e20000100800 */
[----:B0-----:R-:W-:Y:S02]  /*280f0*/  F2FP.BF16.PACK_AB R2, R12, R13 ;  /* 0x0000000d0c02723e */ /* 0x001fe400000010ff */
[----:B-1----:R-:W-:-:S03]  /*28100*/  F2FP.BF16.PACK_AB R0, R20, R21 ;  /* 0x000000151400723e */ /* 0x002fc600000010ff */
[----:B------:R0:W-:Y:S01]  /*28110*/  STL [R1+0x6c0], R2 ;  /* 0x0006c00201007387 */ /* 0x0001e20000100800 */
[----:B--2---:R-:W-:-:S03]  /*28120*/  F2FP.BF16.PACK_AB R3, R22, R23 ;  /* 0x000000171603723e */ /* 0x004fc600000010ff */
[----:B------:R1:W-:Y:S04]  /*28130*/  STL [R1+0x6bc], R0 ;  /* 0x0006bc0001007387 */ /* 0x0003e80000100800 */
[----:B------:R-:W-:Y:S04]  /*28140*/  STL [R1+0x6b8], R3 ;  /* 0x0006b80301007387 */ /* 0x000fe80000100800 */
[----:B------:R-:W2:Y:S01]  /*28150*/  LDL.LU R14, [R1+0x978] ;  /* 0x00097800010e7983 */ /* 0x000ea20000300800 */
[----:B0-----:R-:W-:Y:S02]  /*28160*/  F2FP.BF16.PACK_AB R2, R16, R17 ;  /* 0x000000111002723e */ /* 0x001fe400000010ff */
[----:B-1----:R-:W-:-:S03]  /*28170*/  F2FP.BF16.PACK_AB R0, R18, R19 ;  /* 0x000000131200723e */ /* 0x002fc600000010ff */
        /* <DEDUP_REMOVED lines=36> */
[----:B------:R-:W3:Y:S04]  /*283c0*/  LDL.LU R15, [R1+0x98c] ;  /* 0x00098c00010f7983 */ /* 0x000ee80000300800 */
[----:B---3--:R0:W-:Y:S04]  /*283d0*/  STL [R1+0x13e0], R15 ;  /* 0x0013e00f01007387 */ /* 0x0081e80000100800 */
[----:B0-----:R-:W3:Y:S04]  /*283e0*/  LDL.LU R15, [R1+0x97c] ;  /* 0x00097c00010f7983 */ /* 0x001ee80000300800 */
        /* <DEDUP_REMOVED lines=33> */
[----:B0-----:R-:W2:Y:S04]  /*28600*/  LDL.LU R15, [R1+0xafc] ;  /* 0x000afc00010f7983 */ /* 0x001ea80000300800 */
[----:B------:R-:W3:Y:S04]  /*28610*/  LDL.LU R3, [R1+0x988] ;  /* 0x0009880001037983 */ /* 0x000ee80000300800 */
[----:B------:R-:W4:Y:S04]  /*28620*/  LDL.LU R0, [R1+0x99c] ;  /* 0x00099c0001007983 */ /* 0x000f280000300800 */
        /* <DEDUP_REMOVED lines=25> */
[----:B--2---:R-:W-:-:S03]  /*287c0*/  F2FP.BF16.PACK_AB R14, R15, R14 ;  /* 0x0000000e0f0e723e */ /* 0x004fc600000010ff */
        /* <DEDUP_REMOVED lines=69> */
[----:B----4-:R-:W-:-:S03]  /*28c20*/  F2FP.BF16.PACK_AB R0, R0, R2 ;  /* 0x000000020000723e */ /* 0x010fc600000010ff */
[----:B------:R2:W-:Y:S01]  /*28c30*/  STL [R1+0x648], R14 ;  /* 0x0006480e01007387 */ /* 0x0005e20000100800 */
[----:B---3--:R-:W-:Y:S02]  /*28c40*/  F2FP.BF16.PACK_AB R2, R8, R9 ;  /* 0x000000090802723e */ /* 0x008fe400000010ff */
[----:B--2---:R-:W-:Y:S02]  /*28c50*/  F2FP.BF16.PACK_AB R14, R15, R3 ;  /* 0x000000030f0e723e */ /* 0x004fe400000010ff */
[----:B------:R-:W-:-:S03]  /*28c60*/  F2FP.BF16.PACK_AB R3, R29, R28 ;  /* 0x0000001c1d03723e */ /* 0x000fc600000010ff */
        /* <DEDUP_REMOVED lines=484> */
[----:B----4-:R0:W-:Y:S04]  /*2aab0*/  STL [R1+0x124c], R15 ;  /* 0x00124c0f01007387 */ /* 0x0101e80000100800 */
[----:B0-----:R-:W3:Y:S04]  /*2aac0*/  LDL.LU R15, [R1+0x35c] ;  /* 0x00035c00010f7983 */ /* 0x001ee80000300800 */
        /* <DEDUP_REMOVED lines=84> */
[----:B0-----:R-:W2:Y:S01]  /*2b010*/  LDL.LU R12, [R1+0x1250] ;  /* 0x00125000010c7983 */ /* 0x001ea20000300800 */
[----:B---3--:R-:W-:Y:S02]  /*2b020*/  F2FP.BF16.PACK_AB R14, R15, R14 ;  /* 0x0000000e0f0e723e */ /* 0x008fe400000010ff */
[----:B--2---:R-:W-:-:S02]  /*2b030*/  F2FP.BF16.PACK_AB R13, R12, R13 ;  /* 0x0000000d0c0d723e */ /* 0x004fc400000010ff */
[----:B------:R-:W2:Y:S04]  /*2b040*/  LDL.LU R12, [R1+0x4a4] ;  /* 0x0004a400010c7983 */ /* 0x000ea80000300800 */
[----:B------:R0:W-:Y:S04]  /*2b050*/  STL [R1+0x1d0], R13 ;  /* 0x0001d00d01007387 */ /* 0x0001e80000100800 */
[----:B0-----:R-:W2:Y:S04]  /*2b060*/  LDL.LU R13, [R1+0x4a0] ;  /* 0x0004a000010d7983 */ /* 0x001ea80000300800 */
[----:B------:R-:W4:Y:S01]  /*2b070*/  LDL.LU R15, [R1+0x124c] ;  /* 0x00124c00010f7983 */ /* 0x000f220000300800 */
[----:B------:R-:W-:-:S03]  /*2b080*/  F2FP.BF16.PACK_AB R0, R0, R2 ;  /* 0x000000020000723e */ /* 0x000fc600000010ff */
[----:B------:R4:W-:Y:S01]  /*2b090*/  STL [R1+0x1bc], R14 ;  /* 0x0001bc0e01007387 */ /* 0x0009e20000100800 */
[----:B------:R-:W-:Y:S02]  /*2b0a0*/  F2FP.BF16.PACK_AB R2, R8, R9 ;  /* 0x000000090802723e */ /* 0x000fe400000010ff */
[----:B----4-:R-:W-:Y:S02]  /*2b0b0*/  F2FP.BF16.PACK_AB R14, R15, R3 ;  /* 0x000000030f0e723e */ /* 0x010fe400000010ff */
[----:B------:R-:W-:-:S03]  /*2b0c0*/  F2FP.BF16.PACK_AB R3, R29, R28 ;  /* 0x0000001c1d03723e */ /* 0x000fc600000010ff */
[----:B------:R-:W-:Y:S04]  /*2b0d0*/  STL [R1+0x1b8], R14 ;  /* 0x0001b80e01007387 */ /* 0x000fe80000100800 */
[----:B------:R0:W-:Y:S04]  /*2b0e0*/  STL [R1+0x1b4], R0 ;  /* 0x0001b40001007387 */ /* 0x0001e80000100800 */
[----:B------:R1:W-:Y:S01]  /*2b0f0*/  STL [R1+0x1b0], R3 ;  /* 0x0001b00301007387 */ /* 0x0003e20000100800 */
[----:B0-----:R-:W-:-:S03]  /*2b100*/  F2FP.BF16.PACK_AB R0, R6, R7 ;  /* 0x000000070600723e */ /* 0x001fc600000010ff */
[----:B------:R0:W-:Y:S01]  /*2b110*/  STL [R1+0x1ac], R2 ;  /* 0x0001ac0201007387 */ /* 0x0001e20000100800 */
[----:B-1----:R-:W-:-:S03]  /*2b120*/  F2FP.BF16.PACK_AB R3, R4, R5 ;  /* 0x000000050403723e */ /* 0x002fc600000010ff */
[----:B------:R1:W-:Y:S01]  /*2b130*/  STL [R1+0x1a8], R0 ;  /* 0x0001a80001007387 */ /* 0x0003e20000100800 */
[----:B0-----:R-:W-:-:S03]  /*2b140*/  F2FP.BF16.PACK_AB R2, R10, R11 ;  /* 0x0000000b0a02723e */ /* 0x001fc600000010ff */
[----:B------:R0:W-:Y:S01]  /*2b150*/  STL [R1+0x1a4], R3 ;  /* 0x0001a40301007387 */ /* 0x0001e20000100800 */
[----:B-1----:R-:W-:-:S03]  /*2b160*/  F2FP.BF16.PACK_AB R0, R24, R25 ;  /* 0x000000191800723e */ /* 0x002fc600000010ff */
[----:B------:R1:W-:Y:S04]  /*2b170*/  STL [R1+0x1a0], R2 ;  /* 0x0001a00201007387 */ /* 0x0003e80000100800 */
[----:B------:R3:W-:Y:S01]  /*2b180*/  STL [R1+0x17c], R0 ;  /* 0x00017c0001007387 */ /* 0x0007e20000100800 */
[----:B0-----:R-:W-:Y:S02]  /*2b190*/  F2FP.BF16.PACK_AB R3, R26, R27 ;  /* 0x0000001b1a03723e */ /* 0x001fe400000010ff */
[----:B------:R-:W-:Y:S02]  /*2b1a0*/  F2FP.BF16.PACK_AB R27, R16, R17 ;  /* 0x00000011101b723e */ /* 0x000fe400000010ff */
[----:B-1----:R-:W-:Y:S01]  /*2b1b0*/  F2FP.BF16.PACK_AB R2, R20, R21 ;  /* 0x000000151402723e */ /* 0x002fe200000010ff */
[----:B------:R-:W-:Y:S01]  /*2b1c0*/  STL [R1+0x178], R3 ;  /* 0x0001780301007387 */ /* 0x000fe20000100800 */
[----:B---3--:R-:W-:-:S03]  /*2b1d0*/  F2FP.BF16.PACK_AB R0, R22, R23 ;  /* 0x000000171600723e */ /* 0x008fc600000010ff */
[----:B------:R-:W-:Y:S04]  /*2b1e0*/  STL [R1+0x174], R2 ;  /* 0x0001740201007387 */ /* 0x000fe80000100800 */
[----:B------:R0:W-:Y:S04]  /*2b1f0*/  STL [R1+0x108c], R27 ;  /* 0x00108c1b01007387 */ /* 0x0001e80000100800 */
[----:B------:R1:W-:Y:S04]  /*2b200*/  STL [R1+0x170], R0 ;  /* 0x0001700001007387 */ /* 0x0003e80000100800 */
[----:B------:R-:W3:Y:S04]  /*2b210*/  LDL.LU R15, [R1+0x384] ;  /* 0x00038400010f7983 */ /* 0x000ee80000300800 */
[----:B------:R-:W3:Y:S04]  /*2b220*/  LDL.LU R24, [R1+0x380] ;  /* 0x0003800001187983 */ /* 0x000ee80000300800 */
[----:B------:R-:W4:Y:S04]  /*2b230*/  LDL.LU R14, [R1+0xa0c] ;  /* 0x000a0c00010e7983 */ /* 0x000f280000300800 */
[----:B------:R-:W4:Y:S01]  /*2b240*/  LDL.LU R23, [R1+0xa08] ;  /* 0x000a080001177983 */ /* 0x000f220000300800 */
[----:B------:R-:W-:-:S03]  /*2b250*/  F2FP.BF16.PACK_AB R26, R18, R19 ;  /* 0x00000013121a723e */ /* 0x000fc600000010ff */
[----:B------:R-:W4:Y:S04]  /*2b260*/  LDL.LU R22, [R1+0x9e8] ;  /* 0x0009e80001167983 */ /* 0x000f280000300800 */
[----:B------:R-:W4:Y:S04]  /*2b270*/  LDL.LU R21, [R1+0x9b8] ;  /* 0x0009b80001157983 */ /* 0x000f280000300800 */
[----:B------:R-:W4:Y:S04]  /*2b280*/  LDL.LU R20, [R1+0x9c8] ;  /* 0x0009c80001147983 */ /* 0x000f280000300800 */
[----:B0-----:R-:W4:Y:S04]  /*2b290*/  LDL.LU R27, [R1+0xa04] ;  /* 0x000a0400011b7983 */ /* 0x001f280000300800 */
[----:B------:R-:W4:Y:S04]  /*2b2a0*/  LDL.LU R19, [R1+0xa00] ;  /* 0x000a000001137983 */ /* 0x000f280000300800 */
[----:B------:R-:W4:Y:S04]  /*2b2b0*/  LDL.LU R3, [R1+0x9e4] ;  /* 0x0009e40001037983 */ /* 0x000f280000300800 */
[----:B------:R-:W4:Y:S04]  /*2b2c0*/  LDL.LU R18, [R1+0x9e0] ;  /* 0x0009e00001127983 */ /* 0x000f280000300800 */
[----:B-1----:R-:W4:Y:S04]  /*2b2d0*/  LDL.LU R0, [R1+0x9b4] ;  /* 0x0009b40001007983 */ /* 0x002f280000300800 */
[----:B------:R-:W4:Y:S04]  /*2b2e0*/  LDL.LU R17, [R1+0x9b0] ;  /* 0x0009b00001117983 */ /* 0x000f280000300800 */
[----:B------:R-:W4:Y:S04]  /*2b2f0*/  LDL.LU R2, [R1+0x9c4] ;  /* 0x0009c40001027983 */ /* 0x000f280000300800 */
[----:B------:R-:W4:Y:S04]  /*2b300*/  LDL.LU R16, [R1+0x9c0] ;  /* 0x0009c00001107983 */ /* 0x000f280000300800 */
[----:B------:R0:W-:Y:S01]  /*2b310*/  STL [R1+0x1090], R26 ;  /* 0x0010901a01007387 */ /* 0x0001e20000100800 */
[----:B--2---:R-:W-:-:S03]  /*2b320*/  F2FP.BF16.PACK_AB R25, R12, R13 ;  /* 0x0000000d0c19723e */ /* 0x004fc600000010ff */
        /* <DEDUP_REMOVED lines=14> */
[----:B0-----:R-:W2:Y:S01]  /*2b410*/  LDL.LU R25, [R1+0x9bc] ;  /* 0x0009bc0001197983 */ /* 0x001ea20000300800 */
[----:B---3--:R-:W-:-:S03]  /*2b420*/  F2FP.BF16.PACK_AB R24, R15, R24 ;  /* 0x000000180f18723e */ /* 0x008fc600000010ff */
[----:B------:R-:W3:Y:S04]  /*2b430*/  LDL.LU R15, [R1+0x1248] ;  /* 0x00124800010f7983 */ /* 0x000ee80000300800 */
[----:B------:R0:W-:Y:S01]  /*2b440*/  STL [R1+0x1098], R24 ;  /* 0x0010981801007387 */ /* 0x0001e20000100800 */
[----:B----4-:R-:W-:-:S03]  /*2b450*/  F2FP.BF16.PACK_AB R23, R14, R23 ;  /* 0x000000170e17723e */ /* 0x010fc600000010ff */
[----:B0-----:R-:W4:Y:S04]  /*2b460*/  LDL.LU R24, [R1+0x9ec] ;  /* 0x0009ec0001187983 */ /* 0x001f280000300800 */
[----:B------:R-:W4:Y:S04]  /*2b470*/  LDL.LU R14, [R1+0x1244] ;  /* 0x00124400010e7983 */ /* 0x000f280000300800 */
[----:B------:R-:W-:Y:S01]  /*2b480*/  STL [R1+0x109c], R23 ;  /* 0x00109c1701007387 */ /* 0x000fe20000100800 */
[----:B------:R-:W-:Y:S02]  /*2b490*/  F2FP.BF16.PACK_AB R19, R27, R19 ;  /* 0x000000131b13723e */ /* 0x000fe400000010ff */
[----:B------:R-:W-:-:S02]  /*2b4a0*/  F2FP.BF16.PACK_AB R18, R3, R18 ;  /* 0x000000120312723e */ /* 0x000fc400000010ff */
[----:B------:R-:W-:Y:S02]  /*2b4b0*/  F2FP.BF16.PACK_AB R17, R0, R17 ;  /* 0x000000110011723e */ /* 0x000fe400000010ff */
[----:B------:R-:W-:Y:S02]  /*2b4c0*/  F2FP.BF16.PACK_AB R16, R2, R16 ;  /* 0x000000100210723e */ /* 0x000fe400000010ff */
[----:B--2---:R-:W-:Y:S02]  /*2b4d0*/  F2FP.BF16.PACK_AB R20, R26, R20 ;  /* 0x000000141a14723e */ /* 0x004fe400000010ff */
[----:B------:R-:W-:Y:S02]  /*2b4e0*/  F2FP.BF16.PACK_AB R13, R8, R13 ;  /* 0x0000000d080d723e */ /* 0x000fe400000010ff */
[----:B------:R-:W-:Y:S02]  /*2b4f0*/  F2FP.BF16.PACK_AB R12, R9, R12 ;  /* 0x0000000c090c723e */ /* 0x000fe400000010ff */
[----:B------:R-:W-:-:S02]  /*2b500*/  F2FP.BF16.PACK_AB R11, R6, R11 ;  /* 0x0000000b060b723e */ /* 0x000fc400000010ff */
[----:B------:R-:W-:Y:S02]  /*2b510*/  F2FP.BF16.PACK_AB R10, R7, R10 ;  /* 0x0000000a070a723e */ /* 0x000fe400000010ff */
[----:B------:R-:W-:Y:S02]  /*2b520*/  F2FP.BF16.PACK_AB R21, R25, R21 ;  /* 0x000000151915723e */ /* 0x000fe400000010ff */
[----:B---3--:R-:W-:Y:S02]  /*2b530*/  F2FP.BF16.PACK_AB R15, R29, R15 ;  /* 0x0000000f1d0f723e */ /* 0x008fe400000010ff */
[----:B----4-:R-:W-:-:S05]  /*2b540*/  F2FP.BF16.PACK_AB R22, R24, R22 ;  /* 0x000000161816723e */ /* 0x010fca00000010ff */
[----:B------:R-:W-:Y:S01]  /*2b550*/  STL [R1+0x10a0], R22 ;  /* 0x0010a01601007387 */ /* 0x000fe20000100800 */
[----:B------:R-:W-:-:S03]  /*2b560*/  F2FP.BF16.PACK_AB R14, R28, R14 ;  /* 0x0000000e1c0e723e */ /* 0x000fc600000010ff */
        /* <DEDUP_REMOVED lines=12> */
[----:B------:R-:W2:Y:S04]  /*2b630*/  LDL.LU R8, [R1+0x1e0] ;  /* 0x0001e00001087983 */ /* 0x000ea80000300800 */
[----:B------:R-:W3:Y:S04]  /*2b640*/  LDL.LU R7, [R1+0x478] ;  /* 0x0004780001077983 */ /* 0x000ee80000300800 */
[----:B---3--:R0:W-:Y:S04]  /*2b650*/  STL [R1+0x1240], R7 ;  /* 0x0012400701007387 */ /* 0x0081e80000100800 */
[----:B0-----:R-:W2:Y:S04]  /*2b660*/  LDL.LU R7, [R1+0x1e4] ;  /* 0x0001e40001077983 */ /* 0x001ea80000300800 */
[----:B------:R-:W3:Y:S01]  /*2b670*/  LDL.LU R6, [R1+0x378] ;  /* 0x0003780001067983 */ /* 0x000ee20000300800 */
[----:B------:R-:W-:-:S03]  /*2b680*/  F2FP.BF16.PACK_AB R9, R4, R5 ;  /* 0x000000050409723e */ /* 0x000fc600000010ff */
[----:B---3--:R0:W-:Y:S04]  /*2b690*/  STL [R1+0x123c], R6 ;  /* 0x00123c0601007387 */ /* 0x0081e80000100800 */
[----:B0-----:R-:W3:Y:S04]  /*2b6a0*/  LDL.LU R6, [R1+0x47c] ;  /* 0x00047c0001067983 */ /* 0x001ee80000300800 */
[----:B------:R-:W4:Y:S04]  /*2b6b0*/  LDL.LU R5, [R1+0x368] ;  /* 0x0003680001057983 */ /* 0x000f280000300800 */
[----:B----4-:R0:W-:Y:S04]  /*2b6c0*/  STL [R1+0x1238], R5 ;  /* 0x0012380501007387 */ /* 0x0101e80000100800 */
[----:B0-----:R-:W4:Y:S04]  /*2b6d0*/  LDL.LU R5, [R1+0x37c] ;  /* 0x00037c0001057983 */ /* 0x001f280000300800 */
[----:B------:R-:W2:Y:S04]  /*2b6e0*/  LDL.LU R4, [R1+0x2a8] ;  /* 0x0002a80001047983 */ /* 0x000ea80000300800 */
[----:B--2---:R0:W-:Y:S04]  /*2b6f0*/  STL [R1+0x1234], R4 ;  /* 0x0012340401007387 */ /* 0x0041e80000100800 */
[----:B0-----:R-:W2:Y:S04]  /*2b700*/  LDL.LU R4, [R1+0x36c] ;  /* 0x00036c0001047983 */ /* 0x001ea80000300800 */
[----:B------:R-:W2:Y:S04]  /*2b710*/  LDL.LU R10, [R1+0x530] ;  /* 0x00053000010a7983 */ /* 0x000ea80000300800 */
        /* <DEDUP_REMOVED lines=22> */
[----:B0-----:R-:W2:Y:S01]  /*2b880*/  LDL.LU R11, [R1+0x374] ;  /* 0x00037400010b7983 */ /* 0x001ea20000300800 */
[----:B------:R-:W-:-:S03]  /*2b890*/  F2FP.BF16.PACK_AB R8, R7, R8 ;  /* 0x000000080708723e */ /* 0x000fc600000010ff */
[----:B--2---:R0:W-:Y:S04]  /*2b8a0*/  STL [R1+0x122c], R11 ;  /* 0x00122c0b01007387 */ /* 0x0041e80000100800 */
        /* <DEDUP_REMOVED lines=23> */
[----:B0-----:R-:W2:Y:S04]  /*2ba20*/  LDL.LU R9, [R1+0x534] ;  /* 0x0005340001097983 */ /* 0x001ea80000300800 */
[----:B------:R-:W3:Y:S04]  /*2ba30*/  LDL.LU R7, [R1+0x1240] ;  /* 0x0012400001077983 */ /* 0x000ee80000300800 */
[----:B------:R0:W-:Y:S04]  /*2ba40*/  STL [R1+0x10d8], R8 ;  /* 0x0010d80801007387 */ /* 0x0001e80000100800 */
[----:B0-----:R-:W2:Y:S01]  /*2ba50*/  LDL.LU R8, [R1+0x568] ;  /* 0x0005680001087983 */ /* 0x001ea20000300800 */
[----:B---3--:R-:W-:-:S03]  /*2ba60*/  F2FP.BF16.PACK_AB R7, R6, R7 ;  /* 0x000000070607723e */ /* 0x008fc600000010ff */
[----:B------:R-:W4:Y:S04]  /*2ba70*/  LDL.LU R6, [R1+0x123c] ;  /* 0x00123c0001067983 */ /* 0x000f280000300800 */
[----:B------:R0:W-:Y:S04]  /*2ba80*/  STL [R1+0x10dc], R7 ;  /* 0x0010dc0701007387 */ /* 0x0001e80000100800 */
[----:B0-----:R-:W3:Y:S01]  /*2ba90*/  LDL.LU R7, [R1+0x56c] ;  /* 0x00056c0001077983 */ /* 0x001ee20000300800 */
[----:B----4-:R-:W-:-:S03]  /*2baa0*/  F2FP.BF16.PACK_AB R6, R5, R6 ;  /* 0x000000060506723e */ /* 0x010fc600000010ff */
[----:B------:R-:W4:Y:S04]  /*2bab0*/  LDL.LU R5, [R1+0x1238] ;  /* 0x0012380001057983 */ /* 0x000f280000300800 */
[----:B------:R0:W-:Y:S04]  /*2bac0*/  STL [R1+0x10e0], R6 ;  /* 0x0010e00601007387 */ /* 0x0001e80000100800 */
[----:B0-----:R-:W2:Y:S01]  /*2bad0*/  LDL.LU R6, [R1+0x558] ;  /* 0x0005580001067983 */ /* 0x001ea20000300800 */
[----:B----4-:R-:W-:-:S03]  /*2bae0*/  F2FP.BF16.PACK_AB R5, R4, R5 ;  /* 0x000000050405723e */ /* 0x010fc600000010ff */
[----:B------:R-:W4:Y:S04]  /*2baf0*/  LDL.LU R4, [R1+0x1234] ;  /* 0x0012340001047983 */ /* 0x000f280000300800 */
[----:B------:R0:W-:Y:S04]  /*2bb00*/  STL [R1+0x10e4], R5 ;  /* 0x0010e40501007387 */ /* 0x0001e80000100800 */
[----:B0-----:R-:W2:Y:S01]  /*2bb10*/  LDL.LU R5, [R1+0x55c] ;  /* 0x00055c0001057983 */ /* 0x001ea20000300800 */
[----:B----4-:R-:W-:-:S03]  /*2bb20*/  F2FP.BF16.PACK_AB R4, R10, R4 ;  /* 0x000000040a04723e */ /* 0x010fc600000010ff */
[----:B------:R-:W2:Y:S04]  /*2bb30*/  LDL.LU R10, [R1+0x1230] ;  /* 0x00123000010a7983 */ /* 0x000ea80000300800 */
[----:B------:R0:W-:Y:S04]  /*2bb40*/  STL [R1+0x10e8], R4 ;  /* 0x0010e80401007387 */ /* 0x0001e80000100800 */
[----:B0-----:R-:W4:Y:S01]  /*2bb50*/  LDL.LU R4, [R1+0x548] ;  /* 0x0005480001047983 */ /* 0x001f220000300800 */
        /* <DEDUP_REMOVED lines=14> */
[----:B------:R0:W-:Y:S04]  /*2bc40*/  STL [R1], R10 ;  /* 0x0000000a01007387 */ /* 0x0001e80000100800 */
[----:B0-----:R-:W2:Y:S02]  /*2bc50*/  LDL.LU R10, [R1+0x1210] ;  /* 0x00121000010a7983 */ /* 0x001ea40000300800 */
[----:B--2---:R-:W-:-:S02]  /*2bc60*/  F2FP.BF16.PACK_AB R10, R11, R10 ;  /* 0x0000000a0b0a723e */ /* 0x004fc400000010ff */
[----:B------:R-:W2:Y:S04]  /*2bc70*/  LDL.LU R11, [R1+0x120c] ;  /* 0x00120c00010b7983 */ /* 0x000ea80000300800 */
[----:B------:R0:W-:Y:S04]  /*2bc80*/  STL [R1+0x1c], R10 ;  /* 0x00001c0a01007387 */ /* 0x0001e80000100800 */
[----:B0-----:R-:W4:Y:S01]  /*2bc90*/  LDL.LU R10, [R1+0x1208] ;  /* 0x00120800010a7983 */ /* 0x001f220000300800 */
[----:B------:R-:W-:Y:S02]  /*2bca0*/  F2FP.BF16.PACK_AB R5, R5, R6 ;  /* 0x000000060505723e */ /* 0x000fe400000010ff */
[----:B----4-:R-:W-:-:S02]  /*2bcb0*/  F2FP.BF16.PACK_AB R4, R10, R4 ;  /* 0x000000040a04723e */ /* 0x010fc400000010ff */
[----:B------:R-:W4:Y:S04]  /*2bcc0*/  LDL.LU R10, [R1+0x1204] ;  /* 0x00120400010a7983 */ /* 0x000f280000300800 */
[----:B------:R3:W-:Y:S04]  /*2bcd0*/  STL [R1+0x18], R4 ;  /* 0x0000180401007387 */ /* 0x0007e80000100800 */
[----:B------:R2:W-:Y:S01]  /*2bce0*/  STL [R1+0x14], R5 ;  /* 0x0000140501007387 */ /* 0x0005e20000100800 */
[----:B---3--:R-:W-:Y:S02]  /*2bcf0*/  F2FP.BF16.PACK_AB R4, R7, R8 ;  /* 0x000000080704723e */ /* 0x008fe400000010ff */
[----:B--2---:R-:W-:-:S03]  /*2bd00*/  F2FP.BF16.PACK_AB R5, R11, R12 ;  /* 0x0000000c0b05723e */ /* 0x004fc600000010ff */
[----:B------:R0:W-:Y:S02]  /*2bd10*/  STL [R1+0x10], R4 ;  /* 0x0000100401007387 */ /* 0x0001e40000100800 */
[----:B0-----:R-:W-:Y:S02]  /*2bd20*/  F2FP.BF16.PACK_AB R4, R13, R14 ;  /* 0x0000000e0d04723e */ /* 0x001fe400000010ff */
[----:B------:R-:W-:Y:S02]  /*2bd30*/  F2FP.BF16.PACK_AB R3, R27, R3 ;  /* 0x000000031b03723e */ /* 0x000fe400000010ff */
[----:B----4-:R-:W-:-:S05]  /*2bd40*/  F2FP.BF16.PACK_AB R6, R9, R10 ;  /* 0x0000000a0906723e */ /* 0x010fca00000010ff */
[----:B------:R0:W-:Y:S04]  /*2bd50*/  STL [R1+0x2c], R6 ;  /* 0x00002c0601007387 */ /* 0x0001e80000100800 */
        /* <DEDUP_REMOVED lines=10> */
[----:B------:R-:W-:Y:S01]  /*2be00*/  STL [R1+0x34], R6 ;  /* 0x0000340601007387 */ /* 0x000fe20000100800 */
[----:B--2---:R-:W-:-:S03]  /*2be10*/  F2FP.BF16.PACK_AB R4, R25, R26 ;  /* 0x0000001a1904723e */ /* 0x004fc600000010ff */
[----:B------:R-:W-:Y:S04]  /*2be20*/  STL [R1+0x30], R5 ;  /* 0x0000300501007387 */ /* 0x000fe80000100800 */
[----:B------:R0:W-:Y:S04]  /*2be30*/  STL [R1+0x4c], R4 ;  /* 0x00004c0401007387 */ /* 0x0001e80000100800 */
[----:B------:R-:W-:Y:S04]  /*2be40*/  STL [R1+0x48], R3 ;  /* 0x0000480301007387 */ /* 0x000fe80000100800 */
[----:B0-----:R-:W2:Y:S01]  /*2be50*/  LDL.LU R4, [R1+0x3b8] ;  /* 0x0003b80001047983 */ /* 0x001ea20000300800 */
[----:B------:R-:W-:-:S02]  /*2be60*/  F2FP.BF16.PACK_AB R2, R0, R2 ;  /* 0x000000020002723e */ /* 0x000fc400000010ff */
[----:B------:R-:W-:-:S03]  /*2be70*/  F2FP.BF16.PACK_AB R0, R29, R28 ;  /* 0x0000001c1d00723e */ /* 0x000fc600000010ff */
        /* <DEDUP_REMOVED lines=165> */
[----:B------:R-:W2:Y:S03]  /*2c8d0*/  LDL.LU R5, [R1+0x1180] ;  /* 0x0011800001057983 */ /* 0x000ea60000300800 */
[----:B------:R0:W-:Y:S02]  /*2c8e0*/  STL [R1+0x9c], R4 ;  /* 0x00009c0401007387 */ /* 0x0001e40000100800 */
[----:B0-----:R-:W2:Y:S02]  /*2c8f0*/  LDL.LU R4, [R1+0x117c] ;  /* 0x00117c0001047983 */ /* 0x001ea40000300800 */
[----:B--2---:R-:W-:Y:S02]  /*2c900*/  F2FP.BF16.PACK_AB R4, R5, R4 ;  /* 0x000000040504723e */ /* 0x004fe400000010ff */
[----:B------:R-:W2:Y:S03]  /*2c910*/  LDL.LU R5, [R1+0x1178] ;  /* 0x0011780001057983 */ /* 0x000ea60000300800 */
[----:B------:R4:W-:Y:S02]  /*2c920*/  STL [R1+0x98], R4 ;  /* 0x0000980401007387 */ /* 0x0009e40000100800 */
[----:B----4-:R-:W-:-:S02]  /*2c930*/  F2FP.BF16.PACK_AB R4, R7, R8 ;  /* 0x000000080704723e */ /* 0x010fc400000010ff */
[----:B---3--:R-:W-:Y:S02]  /*2c940*/  F2FP.BF16.PACK_AB R3, R27, R3 ;  /* 0x000000031b03723e */ /* 0x008fe400000010ff */
[----:B--2---:R-:W-:Y:S01]  /*2c950*/  F2FP.BF16.PACK_AB R5, R5, R6 ;  /* 0x000000060505723e */ /* 0x004fe200000010ff */
[----:B------:R-:W-:-:S04]  /*2c960*/  F2FP.BF16.PACK_AB R6, R9, R10 ;  /* 0x0000000a0906723e */ /* 0x000fc800000010ff */
[----:B------:R0:W-:Y:S01]  /*2c970*/  STL [R1+0x94], R5 ;  /* 0x0000940501007387 */ /* 0x0001e20000100800 */
[----:B------:R1:W-:Y:S02]  /*2c980*/  STL [R1+0x90], R4 ;  /* 0x0000900401007387 */ /* 0x0003e40000100800 */
[----:B------:R2:W-:Y:S01]  /*2c990*/  STL [R1+0xac], R6 ;  /* 0x0000ac0601007387 */ /* 0x0005e20000100800 */
[----:B0-----:R-:W-:Y:S02]  /*2c9a0*/  F2FP.BF16.PACK_AB R5, R11, R12 ;  /* 0x0000000c0b05723e */ /* 0x001fe400000010ff */
[----:B-1----:R-:W-:Y:S02]  /*2c9b0*/  F2FP.BF16.PACK_AB R4, R13, R14 ;  /* 0x0000000e0d04723e */ /* 0x002fe400000010ff */
[----:B--2---:R-:W-:Y:S01]  /*2c9c0*/  F2FP.BF16.PACK_AB R6, R15, R16 ;  /* 0x000000100f06723e */ /* 0x004fe200000010ff */
[----:B------:R0:W-:Y:S02]  /*2c9d0*/  STL [R1+0xa8], R5 ;  /* 0x0000a80501007387 */ /* 0x0001e40000100800 */
[----:B------:R1:W-:Y:S02]  /*2c9e0*/  STL [R1+0xa4], R4 ;  /* 0x0000a40401007387 */ /* 0x0003e40000100800 */
[----:B------:R2:W-:Y:S01]  /*2c9f0*/  STL [R1+0xa0], R6 ;  /* 0x0000a00601007387 */ /* 0x0005e20000100800 */
[----:B0-----:R-:W-:-:S02]  /*2ca00*/  F2FP.BF16.PACK_AB R5, R17, R18 ;  /* 0x000000121105723e */ /* 0x001fc400000010ff */
[----:B-1----:R-:W-:Y:S02]  /*2ca10*/  F2FP.BF16.PACK_AB R4, R19, R20 ;  /* 0x000000141304723e */ /* 0x002fe400000010ff */
[----:B--2---:R-:W-:Y:S01]  /*2ca20*/  F2FP.BF16.PACK_AB R6, R21, R22 ;  /* 0x000000161506723e */ /* 0x004fe200000010ff */
[----:B------:R0:W-:Y:S02]  /*2ca30*/  STL [R1+0xbc], R5 ;  /* 0x0000bc0501007387 */ /* 0x0001e40000100800 */
[----:B------:R1:W-:Y:S02]  /*2ca40*/  STL [R1+0xb8], R4 ;  /* 0x0000b80401007387 */ /* 0x0003e40000100800 */
[----:B------:R-:W-:Y:S01]  /*2ca50*/  STL [R1+0xb4], R6 ;  /* 0x0000b40601007387 */ /* 0x000fe20000100800 */
[----:B0-----:R-:W-:Y:S02]  /*2ca60*/  F2FP.BF16.PACK_AB R5, R23, R24 ;  /* 0x000000181705723e */ /* 0x001fe400000010ff */
[----:B-1----:R-:W-:-:S03]  /*2ca70*/  F2FP.BF16.PACK_AB R4, R25, R26 ;  /* 0x0000001a1904723e */ /* 0x002fc600000010ff */
[----:B------:R-:W-:Y:S02]  /*2ca80*/  STL [R1+0xb0], R5 ;  /* 0x0000b00501007387 */ /* 0x000fe40000100800 */
[----:B------:R0:W-:Y:S02]  /*2ca90*/  STL [R1+0xcc], R4 ;  /* 0x0000cc0401007387 */ /* 0x0001e40000100800 */
[----:B------:R-:W-:Y:S01]  /*2caa0*/  STL [R1+0xc8], R3 ;  /* 0x0000c80301007387 */ /* 0x000fe20000100800 */
[----:B0-----:R-:W2:Y:S01]  /*2cab0*/  LDL.LU R4, [R1+0x588] ;  /* 0x0005880001047983 */ /* 0x001ea20000300800 */
[----:B------:R-:W-:Y:S01]  /*2cac0*/  F2FP.BF16.PACK_AB R2, R0, R2 ;  /* 0x000000020002723e */ /* 0x000fe200000010ff */
[----:B------:R-:W-:-:S04]  /*2cad0*/  F2FP.BF16.PACK_AB R0, R29, R28 ;  /* 0x0000001c1d00723e */ /* 0x000fc800000010ff */
[----:B------:R-:W-:Y:S04]  /*2cae0*/  STL [R1+0xc4], R2 ;  /* 0x0000c40201007387 */ /* 0x000fe80000100800 */
[----:B--2---:R0:W-:Y:S01]  /*2caf0*/  STL [R1+0x10f0], R4 ;  /* 0x0010f00401007387 */ /* 0x0041e20000100800 */
[----:B------:R-:W-:Y:S03]  /*2cb00*/  STL [R1+0xc0], R0 ;  /* 0x0000c00001007387 */ /* 0x000fe60000100800 */
        /* <DEDUP_REMOVED lines=33> */
[----:B------:R-:W3:Y:S03]  /*2cd20*/  LDL.LU R5, [R1+0x3cc] ;  /* 0x0003cc0001057983 */ /* 0x000ee60000300800 */
        /* <DEDUP_REMOVED lines=35> */
[----:B0-----:R-:W2:Y:S01]  /*2cf60*/  LDL.LU R5, [R1+0x24c] ;  /* 0x00024c0001057983 */ /* 0x001ea20000300800 */
[----:B------:R-:W3:Y:S02]  /*2cf70*/  LDL.LU R6, [R1+0x3c8] ;  /* 0x0003c80001067983 */ /* 0x000ee40000300800 */
[----:B------:R-:W4:Y:S02]  /*2cf80*/  LDL.LU R7, [R1+0x2fc] ;  /* 0x0002fc0001077983 */ /* 0x000f240000300800 */
[----:B------:R-:W4:Y:S01]  /*2cf90*/  LDL.LU R8, [R1+0x2f8] ;  /* 0x0002f80001087983 */ /* 0x000f220000300800 */
[----:B------:R-:W3:Y:S01]  /*2cfa0*/  LDL.LU R9, [R1+0x574] ;  /* 0x0005740001097983 */ /* 0x000ee20000300800 */
[----:B------:R-:W3:Y:S02]  /*2cfb0*/  LDL.LU R10, [R1+0x570] ;  /* 0x00057000010a7983 */ /* 0x000ee40000300800 */
[----:B------:R-:W3:Y:S02]  /*2cfc0*/  LDL.LU R11, [R1+0x584] ;  /* 0x00058400010b7983 */ /* 0x000ee40000300800 */
[----:B------:R-:W3:Y:S01]  /*2cfd0*/  LDL.LU R12, [R1+0x580] ;  /* 0x00058000010c7983 */ /* 0x000ee20000300800 */
        /* <DEDUP_REMOVED lines=20> */
[----:B--2---:R-:W-:-:S02]  /*2d120*/  F2FP.BF16.PACK_AB R4, R5, R4 ;  /* 0x000000040504723e */ /* 0x004fc400000010ff */
[----:B------:R-:W2:Y:S03]  /*2d130*/  LDL.LU R5, [R1+0x1174] ;  /* 0x0011740001057983 */ /* 0x000ea60000300800 */
[----:B------:R0:W-:Y:S02]  /*2d140*/  STL [R1+0xdc], R4 ;  /* 0x0000dc0401007387 */ /* 0x0001e40000100800 */
[----:B0-----:R-:W2:Y:S02]  /*2d150*/  LDL.LU R4, [R1+0x1170] ;  /* 0x0011700001047983 */ /* 0x001ea40000300800 */
[----:B--2---:R-:W-:Y:S02]  /*2d160*/  F2FP.BF16.PACK_AB R4, R5, R4 ;  /* 0x000000040504723e */ /* 0x004fe400000010ff */
[----:B------:R-:W2:Y:S03]  /*2d170*/  LDL.LU R5, [R1+0x116c] ;  /* 0x00116c0001057983 */ /* 0x000ea60000300800 */
[----:B------:R0:W-:Y:S02]  /*2d180*/  STL [R1+0xd8], R4 ;  /* 0x0000d80401007387 */ /* 0x0001e40000100800 */
        /* <DEDUP_REMOVED lines=63> */
[----:B------:R0:W-:Y:S01]  /*2d580*/  STL [R1+0x118], R4 ;  /* 0x0001180401007387 */ /* 0x0001e20000100800 */
[----:B----4-:R-:W-:-:S02]  /*2d590*/  F2FP.BF16.PACK_AB R8, R7, R8 ;  /* 0x000000080708723e */ /* 0x010fc400000010ff */
[----:B---3--:R-:W-:Y:S02]  /*2d5a0*/  F2FP.BF16.PACK_AB R10, R9, R10 ;  /* 0x0000000a090a723e */ /* 0x008fe400000010ff */
[----:B------:R-:W-:Y:S01]  /*2d5b0*/  F2FP.BF16.PACK_AB R12, R11, R12 ;  /* 0x0000000c0b0c723e */ /* 0x000fe200000010ff */
[----:B0-----:R0:W5:Y:S01]  /*2d5c0*/  LDL.LU R4, [R1+0x10e8] ;  /* 0x0010e80001047983 */ /* 0x0011620000300800 */
[----:B------:R-:W-:Y:S02]  /*2d5d0*/  F2FP.BF16.PACK_AB R14, R13, R14 ;  /* 0x0000000e0d0e723e */ /* 0x000fe400000010ff */
[----:B------:R-:W-:Y:S02]  /*2d5e0*/  F2FP.BF16.PACK_AB R16, R15, R16 ;  /* 0x000000100f10723e */ /* 0x000fe400000010ff */
[----:B------:R-:W-:Y:S02]  /*2d5f0*/  F2FP.BF16.PACK_AB R18, R17, R18 ;  /* 0x000000121112723e */ /* 0x000fe400000010ff */
[----:B------:R-:W-:-:S02]  /*2d600*/  F2FP.BF16.PACK_AB R20, R19, R20 ;  /* 0x000000141314723e */ /* 0x000fc400000010ff */
[----:B------:R-:W-:Y:S02]  /*2d610*/  F2FP.BF16.PACK_AB R22, R21, R22 ;  /* 0x000000161516723e */ /* 0x000fe400000010ff */
[----:B------:R-:W-:Y:S02]  /*2d620*/  F2FP.BF16.PACK_AB R24, R23, R24 ;  /* 0x000000181718723e */ /* 0x000fe400000010ff */
[----:B------:R-:W-:Y:S02]  /*2d630*/  F2FP.BF16.PACK_AB R26, R25, R26 ;  /* 0x0000001a191a723e */ /* 0x000fe400000010ff */
[----:B------:R-:W-:Y:S02]  /*2d640*/  F2FP.BF16.PACK_AB R3, R27, R3 ;  /* 0x000000031b03723e */ /* 0x000fe400000010ff */
[----:B------:R-:W-:Y:S01]  /*2d650*/  F2FP.BF16.PACK_AB R2, R0, R2 ;  /* 0x000000020002723e */ /* 0x000fe200000010ff */
[----:B------:R-:W-:Y:S01]  /*2d660*/  F2FP.BF16.PACK_AB R0, R29, R28 ;  /* 0x0000001c1d00723e */ /* 0x000fe200000010ff */
[----:B--2---:R-:W-:-:S02]  /*2d670*/  F2FP.BF16.PACK_AB R6, R5, R6 ;  /* 0x000000060506723e */ /* 0x004fc400000010ff */
[----:B------:R0:W5:Y:S03]  /*2d680*/  LDL.LU R5, [R1+0x10e4] ;  /* 0x0010e40001057983 */ /* 0x0001660000300800 */
[----:B------:R1:W-:Y:S02]  /*2d690*/  STL [R1+0x114], R6 ;  /* 0x0001140601007387 */ /* 0x0003e40000100800 */
[----:B-1----:R0:W5:Y:S01]  /*2d6a0*/  LDL.LU R6, [R1+0x10e0] ;  /* 0x0010e00001067983 */ /* 0x0021620000300800 */
[----:B------:R0:W5:Y:S02]  /*2d6b0*/  LDL.LU R7, [R1+0x10dc] ;  /* 0x0010dc0001077983 */ /* 0x0001640000300800 */
        /* <DEDUP_REMOVED lines=31> */
[----:B------:R0:W-:Y:S01]  /*2d8b0*/  STL [R1+0x140], R0 ;  /* 0x0001400001007387 */ /* 0x0001e20000100800 */
[----:B------:R0:W-:Y:S02]  /*2d8c0*/  STL [R1+0x144], R2 ;  /* 0x0001440201007387 */ /* 0x0001e40000100800 */
.L_x_0:
[----:B0-----:R-:W2:Y:S04]  /*2d8d0*/  LDL.LU R2, [R1+0x14c] ;  /* 0x00014c0001027983 */ /* 0x001ea80000300800 */
[----:B-----5:R-:W-:Y:S04]  /*2d8e0*/  STL.64 [R1+0x1288], R6 ;  /* 0x0012880601007387 */ /* 0x020fe80000100a00 */
[----:B------:R0:W-:Y:S04]  /*2d8f0*/  STL.64 [R1+0x1280], R4 ;  /* 0x0012800401007387 */ /* 0x0001e80000100a00 */
[----:B0-----:R-:W3:Y:S04]  /*2d900*/  LDL.LU R4, [R1+0x100] ;  /* 0x0001000001047983 */ /* 0x001ee80000300800 */
[----:B------:R-:W3:Y:S04]  /*2d910*/  LDL.LU R5, [R1+0x104] ;  /* 0x0001040001057983 */ /* 0x000ee80000300800 */
[----:B------:R-:W3:Y:S04]  /*2d920*/  LDL.LU R6, [R1+0x108] ;  /* 0x0001080001067983 */ /* 0x000ee80000300800 */
[----:B------:R-:W3:Y:S04]  /*2d930*/  LDL.LU R7, [R1+0x10c] ;  /* 0x00010c0001077983 */ /* 0x000ee80000300800 */
[----:B------:R-:W-:Y:S04]  /*2d940*/  STL.64 [R1+0x1278], R10 ;  /* 0x0012780a01007387 */ /* 0x000fe80000100a00 */
[----:B------:R0:W-:Y:S04]  /*2d950*/  STL.64 [R1+0x1270], R8 ;  /* 0x0012700801007387 */ /* 0x0001e80000100a00 */
[----:B0-----:R-:W4:Y:S04]  /*2d960*/  LDL.LU R8, [R1+0x110] ;  /* 0x0001100001087983 */ /* 0x001f280000300800 */
[----:B------:R-:W4:Y:S04]  /*2d970*/  LDL.LU R9, [R1+0x114] ;  /* 0x0001140001097983 */ /* 0x000f280000300800 */
[----:B------:R-:W4:Y:S04]  /*2d980*/  LDL.LU R10, [R1+0x118] ;  /* 0x00011800010a7983 */ /* 0x000f280000300800 */
[----:B------:R-:W4:Y:S04]  /*2d990*/  LDL.LU R11, [R1+0x11c] ;  /* 0x00011c00010b7983 */ /* 0x000f280000300800 */
[----:B------:R-:W0:Y:S04]  /*2d9a0*/  S2R R3, SR_TID.X ;  /* 0x0000000000037919 */ /* 0x000e280000002100 */
[----:B------:R-:W1:Y:S04]  /*2d9b0*/  S2R R0, SR_TID.X ;  /* 0x0000000000007919 */ /* 0x000e680000002100 */
[----:B------:R-:W-:Y:S04]  /*2d9c0*/  STL.64 [R1+0x1268], R14 ;  /* 0x0012680e01007387 */ /* 0x000fe80000100a00 */
[----:B------:R0:W-:Y:S04]  /*2d9d0*/  STL.64 [R1+0x1260], R12 ;  /* 0x0012600c01007387 */ /* 0x0001e80000100a00 */
[----:B0-----:R-:W4:Y:S04]  /*2d9e0*/  LDL.LU R12, [R1+0x120] ;  /* 0x00012000010c7983 */ /* 0x001f280000300800 */
[----:B------:R-:W4:Y:S04]  /*2d9f0*/  LDL.LU R13, [R1+0x124] ;  /* 0x00012400010d7983 */ /* 0x000f280000300800 */
[----:B------:R-:W4:Y:S04]  /*2da00*/  LDL.LU R14, [R1+0x128] ;  /* 0x00012800010e7983 */ /* 0x000f280000300800 */
[----:B------:R-:W4:Y:S01]  /*2da10*/  LDL.LU R15, [R1+0x12c] ;  /* 0x00012c00010f7983 */ /* 0x000f220000300800 */
[----:B------:R-:W-:-:S03]  /*2da20*/  IMAD.SHL.U32 R28, R3, 0x1000, RZ ;  /* 0x00001000031c7824 */ /* 0x000fc600078e00ff */
[----:B------:R-:W-:Y:S04]  /*2da30*/  STL.64 [R1+0x1258], R18 ;  /* 0x0012581201007387 */ /* 0x000fe80000100a00 */
[----:B------:R0:W-:Y:S01]  /*2da40*/  STL.64 [R1+0x1250], R16 ;  /* 0x0012501001007387 */ /* 0x0001e20000100a00 */
[----:B------:R-:W-:-:S03]  /*2da50*/  LOP3.LUT R28, R28, 0x6000, RZ, 0xc0, !PT ;  /* 0x000060001c1c7812 */ /* 0x000fc600078ec0ff */
[----:B0-----:R-:W4:Y:S04]  /*2da60*/  LDL.LU R16, [R1+0x130] ;  /* 0x0001300001107983 */ /* 0x001f280000300800 */
[----:B------:R-:W4:Y:S04]  /*2da70*/  LDL.LU R17, [R1+0x134] ;  /* 0x0001340001117983 */ /* 0x000f280000300800 */
[----:B------:R-:W4:Y:S04]  /*2da80*/  LDL.LU R18, [R1+0x138] ;  /* 0x0001380001127983 */ /* 0x000f280000300800 */
[----:B------:R-:W4:Y:S04]  /*2da90*/  LDL.LU R19, [R1+0x13c] ;  /* 0x00013c0001137983 */ /* 0x000f280000300800 */
[----:B------:R-:W-:Y:S04]  /*2daa0*/  STL.64 [R1+0x1248], R22 ;  /* 0x0012481601007387 */ /* 0x000fe80000100a00 */
[----:B------:R0:W-:Y:S04]  /*2dab0*/  STL.64 [R1+0x1240], R20 ;  /* 0x0012401401007387 */ /* 0x0001e80000100a00 */
[----:B0-----:R-:W4:Y:S04]  /*2dac0*/  LDL.LU R20, [R1+0x140] ;  /* 0x0001400001147983 */ /* 0x001f280000300800 */
[----:B------:R-:W4:Y:S04]  /*2dad0*/  LDL.LU R21, [R1+0x144] ;  /* 0x0001440001157983 */ /* 0x000f280000300800 */
[----:B------:R-:W4:Y:S04]  /*2dae0*/  LDL.LU R22, [R1+0x148] ;  /* 0x0001480001167983 */ /* 0x000f280000300800 */
[----:B------:R-:W-:Y:S04]  /*2daf0*/  STL.64 [R1+0x1238], R26 ;  /* 0x0012381a01007387 */ /* 0x000fe80000100a00 */
[----:B------:R-:W-:Y:S01]  /*2db00*/  STL.64 [R1+0x1230], R24 ;  /* 0x0012301801007387 */ /* 0x000fe20000100a00 */
[----:B--2---:R-:W-:Y:S01]  /*2db10*/  IMAD.MOV.U32 R23, RZ, RZ, R2 ;  /* 0x000000ffff177224 */ /* 0x004fe200078e0002 */
[----:B-1----:R-:W-:-:S02]  /*2db20*/  LOP3.LUT R2, R0, 0x7f, RZ, 0xc0, !PT ;  /* 0x0000007f00027812 */ /* 0x002fc400078ec0ff */
[----:B------:R-:W-:-:S03]  /*2db30*/  LOP3.LUT R0, R0, 0x60, RZ, 0xc0, !PT ;  /* 0x0000006000007812 */ /* 0x000fc600078ec0ff */
[----:B------:R-:W-:Y:S02]  /*2db40*/  IMAD R28, R2, 0x10, R28 ;  /* 0x00000010021c7824 */ /* 0x000fe400078e021c */
[----:B------:R-:W-:-:S05]  /*2db50*/  IMAD.SHL.U32 R2, R3, 0x400, RZ ;  /* 0x0000040003027824 */ /* 0x000fca00078e00ff */
[----:B------:R-:W-:-:S05]  /*2db60*/  LOP3.LUT R2, R2, 0x6000, RZ, 0xc0, !PT ;  /* 0x0000600002027812 */ /* 0x000fca00078ec0ff */
[----:B------:R-:W-:Y:S02]  /*2db70*/  IMAD R2, R0, 0x40, R2 ;  /* 0x0000004000027824 */ /* 0x000fe400078e0202 */
[C---:B------:R-:W-:Y:S02]  /*2db80*/  IMAD.SHL.U32 R0, R3.reuse, 0x20, RZ ;  /* 0x0000002003007824 */ /* 0x040fe400078e00ff */
[----:B------:R-:W-:-:S03]  /*2db90*/  IMAD.SHL.U32 R3, R3, 0x4, RZ ;  /* 0x0000000403037824 */ /* 0x000fc600078e00ff */
[----:B------:R-:W-:-:S04]  /*2dba0*/  LOP3.LUT R0, R0, 0x60, RZ, 0xc0, !PT ;  /* 0x0000006000007812 */ /* 0x000fc800078ec0ff */
[----:B------:R-:W-:-:S05]  /*2dbb0*/  LOP3.LUT R0, R0, 0x70, R3, 0x78, !PT ;  /* 0x0000007000007812 */ /* 0x000fca00078e7803 */
[----:B------:R-:W-:Y:S01]  /*2dbc0*/  IMAD.IADD R0, R2, 0x1, R0 ;  /* 0x0000000102007824 */ /* 0x000fe200078e0200 */
[----:B------:R-:W-:Y:S06]  /*2dbd0*/  BAR.SYNC.DEFER_BLOCKING 0x0 ;  /* 0x0000000000007b1d */ /* 0x000fec0000010000 */
[----:B---3--:R-:W-:Y:S04]  /*2dbe0*/  STS.128 [R0+0x200], R4 ;  /* 0x0002000400007388 */ /* 0x008fe80000000c00 */
[----:B----4-:R0:W-:Y:S04]  /*2dbf0*/  STS.128 [R0+0x180], R8 ;  /* 0x0001800800007388 */ /* 0x0101e80000000c00 */
[----:B0-----:R-:W2:Y:S04]  /*2dc00*/  LDL.LU R8, [R1+0xa0] ;  /* 0x0000a00001087983 */ /* 0x001ea80000300800 */
[----:B------:R-:W2:Y:S04]  /*2dc10*/  LDL.LU R9, [R1+0xa4] ;  /* 0x0000a40001097983 */ /* 0x000ea80000300800 */
[----:B------:R-:W3:Y:S04]  /*2dc20*/  LDL.LU R10, [R1+0xa8] ;  /* 0x0000a800010a7983 */ /* 0x000ee80000300800 */
[----:B------:R-:W3:Y:S04]  /*2dc30*/  LDL.LU R11, [R1+0xac] ;  /* 0x0000ac00010b7983 */ /* 0x000ee80000300800 */
[----:B------:R0:W-:Y:S04]  /*2dc40*/  STS.128 [R0+0x100], R12 ;  /* 0x0001000c00007388 */ /* 0x0001e80000000c00 */
[----:B------:R1:W-:Y:S04]  /*2dc50*/  STS.128 [R0+0x80], R16 ;  /* 0x0000801000007388 */ /* 0x0003e80000000c00 */
[----:B------:R-:W-:Y:S04]  /*2dc60*/  STS.128 [R0], R20 ;  /* 0x0000001400007388 */ /* 0x000fe80000000c00 */
[----:B---3--:R-:W-:Y:S04]  /*2dc70*/  STL.64 [R1+0x12d8], R10 ;  /* 0x0012d80a01007387 */ /* 0x008fe80000100a00 */
[----:B--2---:R2:W-:Y:S04]  /*2dc80*/  STL.64 [R1+0x12d0], R8 ;  /* 0x0012d00801007387 */ /* 0x0045e80000100a00 */
[----:B0-----:R-:W3:Y:S04]  /*2dc90*/  LDL.LU R12, [R1+0xb0] ;  /* 0x0000b000010c7983 */ /* 0x001ee80000300800 */
[----:B------:R-:W3:Y:S04]  /*2dca0*/  LDL.LU R13, [R1+0xb4] ;  /* 0x0000b400010d7983 */ /* 0x000ee80000300800 */
[----:B------:R-:W3:Y:S04]  /*2dcb0*/  LDL.LU R14, [R1+0xb8] ;  /* 0x0000b800010e7983 */ /* 0x000ee80000300800 */
[----:B------:R-:W3:Y:S04]  /*2dcc0*/  LDL.LU R15, [R1+0xbc] ;  /* 0x0000bc00010f7983 */ /* 0x000ee80000300800 */
[----:B-1----:R-:W4:Y:S04]  /*2dcd0*/  LDL.LU R16, [R1+0xc0] ;  /* 0x0000c00001107983 */ /* 0x002f280000300800 */
[----:B------:R-:W4:Y:S04]  /*2dce0*/  LDL.LU R17, [R1+0xc4] ;  /* 0x0000c40001117983 */ /* 0x000f280000300800 */
[----:B------:R-:W4:Y:S04]  /*2dcf0*/  LDL.LU R18, [R1+0xc8] ;  /* 0x0000c80001127983 */ /* 0x000f280000300800 */
[----:B------:R-:W4:Y:S04]  /*2dd00*/  LDL.LU R19, [R1+0xcc] ;  /* 0x0000cc0001137983 */ /* 0x000f280000300800 */
[----:B------:R-:W3:Y:S04]  /*2dd10*/  LDL.LU R24, [R1+0xe0] ;  /* 0x0000e00001187983 */ /* 0x000ee80000300800 */
[----:B------:R-:W3:Y:S04]  /*2dd20*/  LDL.LU R25, [R1+0xe4] ;  /* 0x0000e40001197983 */ /* 0x000ee80000300800 */
[----:B------:R-:W3:Y:S04]  /*2dd30*/  LDL.LU R26, [R1+0xe8] ;  /* 0x0000e800011a7983 */ /* 0x000ee80000300800 */
[----:B------:R-:W3:Y:S04]  /*2dd40*/  LDL.LU R27, [R1+0xec] ;  /* 0x0000ec00011b7983 */ /* 0x000ee80000300800 */
[----:B--2---:R-:W2:Y:S04]  /*2dd50*/  LDL.LU R8, [R1+0xf0] ;  /* 0x0000f00001087983 */ /* 0x004ea80000300800 */
        /* <DEDUP_REMOVED lines=11> */
[----:B--2---:R-:W-:Y:S04]  /*2de10*/  STL.64 [R1+0x1298], R6 ;  /* 0x0012980601007387 */ /* 0x004fe80000100a00 */
[----:B------:R0:W-:Y:S04]  /*2de20*/  STL.64 [R1+0x1290], R4 ;  /* 0x0012900401007387 */ /* 0x0001e80000100a00 */
[----:B0-----:R-:W2:Y:S04]  /*2de30*/  LDL.LU R4, [R1+0x60] ;  /* 0x0000600001047983 */ /* 0x001ea80000300800 */
        /* <DEDUP_REMOVED lines=15> */
[----:B------:R-:W-:Y:S04]  /*2df30*/  STS.128 [R0+0x280], R8 ;  /* 0x0002800800007388 */ /* 0x000fe80000000c00 */
[----:B--2---:R-:W-:Y:S04]  /*2df40*/  STL.64 [R1+0x12c8], R6 ;  /* 0x0012c80601007387 */ /* 0x004fe80000100a00 */
[----:B------:R0:W-:Y:S04]  /*2df50*/  STL.64 [R1+0x12c0], R4 ;  /* 0x0012c00401007387 */ /* 0x0001e80000100a00 */
[----:B0-----:R-:W2:Y:S04]  /*2df60*/  LDL.LU R4, [R1+0x90] ;  /* 0x0000900001047983 */ /* 0x001ea80000300800 */
[----:B------:R-:W2:Y:S04]  /*2df70*/  LDL.LU R5, [R1+0x94] ;  /* 0x0000940001057983 */ /* 0x000ea80000300800 */
[----:B------:R-:W2:Y:S04]  /*2df80*/  LDL.LU R6, [R1+0x98] ;  /* 0x0000980001067983 */ /* 0x000ea80000300800 */
[----:B------:R-:W2:Y:S04]  /*2df90*/  LDL.LU R7, [R1+0x9c] ;  /* 0x00009c0001077983 */ /* 0x000ea80000300800 */
[----:B------:R-:W2:Y:S04]  /*2dfa0*/  LDL.LU.64 R10, [R1+0x12d8] ;  /* 0x0012d800010a7983 */ /* 0x000ea80000300a00 */
[----:B------:R-:W2:Y:S04]  /*2dfb0*/  LDL.LU.64 R8, [R1+0x12d0] ;  /* 0x0012d00001087983 */ /* 0x000ea80000300a00 */
[----:B------:R0:W-:Y:S04]  /*2dfc0*/  STS.128 [R0+0x380], R20 ;  /* 0x0003801400007388 */ /* 0x0001e80000000c00 */
[----:B----4-:R1:W-:Y:S04]  /*2dfd0*/  STS.128 [R0+0x400], R16 ;  /* 0x0004001000007388 */ /* 0x0103e80000000c00 */
[----:B---3--:R3:W-:Y:S04]  /*2dfe0*/  STS.128 [R0+0x480], R12 ;  /* 0x0004800c00007388 */ /* 0x0087e80000000c00 */
        /* <DEDUP_REMOVED lines=8> */
[----:B---3--:R-:W3:Y:S04]  /*2e070*/  LDL.LU R12, [R1+0x30] ;  /* 0x00003000010c7983 */ /* 0x008ee80000300800 */
[----:B------:R-:W3:Y:S04]  /*2e080*/  LDL.LU R13, [R1+0x34] ;  /* 0x00003400010d7983 */ /* 0x000ee80000300800 */
[----:B------:R-:W3:Y:S04]  /*2e090*/  LDL.LU R14, [R1+0x38] ;  /* 0x00003800010e7983 */ /* 0x000ee80000300800 */
[----:B------:R-:W3:Y:S04]  /*2e0a0*/  LDL.LU R15, [R1+0x3c] ;  /* 0x00003c00010f7983 */ /* 0x000ee80000300800 */
[----:B------:R-:W-:Y:S04]  /*2e0b0*/  STS.128 [R0+0x300], R24 ;  /* 0x0003001800007388 */ /* 0x000fe80000000c00 */
[----:B--2---:R-:W-:Y:S04]  /*2e0c0*/  STS.128 [R0+0x580], R4 ;  /* 0x0005800400007388 */ /* 0x004fe80000000c00 */
[----:B------:R0:W-:Y:S04]  /*2e0d0*/  STS.128 [R0+0x500], R8 ;  /* 0x0005000800007388 */ /* 0x0001e80000000c00 */
[----:B0-----:R-:W2:Y:S04]  /*2e0e0*/  LDL.LU R8, [R1+0x40] ;  /* 0x0000400001087983 */ /* 0x001ea80000300800 */
[----:B------:R-:W2:Y:S04]  /*2e0f0*/  LDL.LU R9, [R1+0x44] ;  /* 0x0000440001097983 */ /* 0x000ea80000300800 */
[----:B------:R-:W2:Y:S04]  /*2e100*/  LDL.LU R10, [R1+0x48] ;  /* 0x00004800010a7983 */ /* 0x000ea80000300800 */
[----:B------:R-:W2:Y:S04]  /*2e110*/  LDL.LU R11, [R1+0x4c] ;  /* 0x00004c00010b7983 */ /* 0x000ea80000300800 */
[----:B------:R-:W2:Y:S04]  /*2e120*/  LDL.LU R24, [R1] ;  /* 0x0000000001187983 */ /* 0x000ea80000300800 */
[----:B------:R-:W2:Y:S04]  /*2e130*/  LDL.LU R25, [R1+0x4] ;  /* 0x0000040001197983 */ /* 0x000ea80000300800 */
[----:B------:R-:W2:Y:S04]  /*2e140*/  LDL.LU R26, [R1+0x8] ;  /* 0x00000800011a7983 */ /* 0x000ea80000300800 */
[----:B------:R-:W2:Y:S04]  /*2e150*/  LDL.LU R27, [R1+0xc] ;  /* 0x00000c00011b7983 */ /* 0x000ea80000300800 */
[----:B------:R-:W2:Y:S04]  /*2e160*/  LDL.LU.64 R6, [R1+0x12c8] ;  /* 0x0012c80001067983 */ /* 0x000ea80000300a00 */
[----:B------:R-:W2:Y:S04]  /*2e170*/  LDL.LU.64 R4, [R1+0x12c0] ;  /* 0x0012c00001047983 */ /* 0x000ea80000300a00 */
[----:B--2---:R0:W-:Y:S04]  /*2e180*/  STS.128 [R0+0x600], R4 ;  /* 0x0006000400007388 */ /* 0x0041e80000000c00 */
[----:B0-----:R-:W2:Y:S04]  /*2e190*/  LDL.LU.64 R6, [R1+0x12b8] ;  /* 0x0012b80001067983 */ /* 0x001ea80000300a00 */
[----:B------:R-:W2:Y:S04]  /*2e1a0*/  LDL.LU.64 R4, [R1+0x12b0] ;  /* 0x0012b00001047983 */ /* 0x000ea80000300a00 */
[----:B--2---:R0:W-:Y:S04]  /*2e1b0*/  STS.128 [R0+0x680], R4 ;  /* 0x0006800400007388 */ /* 0x0041e80000000c00 */
[----:B0-----:R-:W2:Y:S04]  /*2e1c0*/  LDL.LU.64 R6, [R1+0x12a8] ;  /* 0x0012a80001067983 */ /* 0x001ea80000300a00 */
[----:B------:R-:W2:Y:S04]  /*2e1d0*/  LDL.LU.64 R4, [R1+0x12a0] ;  /* 0x0012a00001047983 */ /* 0x000ea80000300a00 */
[----:B--2---:R0:W-:Y:S04]  /*2e1e0*/  STS.128 [R0+0x700], R4 ;  /* 0x0007000400007388 */ /* 0x0041e80000000c00 */
[----:B0-----:R-:W2:Y:S04]  /*2e1f0*/  LDL.LU.64 R6, [R1+0x1298] ;  /* 0x0012980001067983 */ /* 0x001ea80000300a00 */
[----:B------:R-:W2:Y:S01]  /*2e200*/  LDL.LU.64 R4, [R1+0x1290] ;  /* 0x0012900001047983 */ /* 0x000ea20000300a00 */
[----:B------:R-:W-:-:S03]  /*2e210*/  LOP3.LUT R29, R28, 0x20, RZ, 0x3c, !PT ;  /* 0x000000201c1d7812 */ /* 0x000fc600078e3cff */
[----:B--2---:R-:W-:Y:S04]  /*2e220*/  STS.128 [R0+0x780], R4 ;  /* 0x0007800400007388 */ /* 0x004fe80000000c00 */
[----:B------:R-:W-:Y:S06]  /*2e230*/  BAR.SYNC.DEFER_BLOCKING 0x0 ;  /* 0x0000000000007b1d */ /* 0x000fec0000010000 */
[----:B------:R-:W0:Y:S04]  /*2e240*/  LDS.128 R4, [R28] ;  /* 0x000000001c047984 */ /* 0x000e280000000c00 */
[----:B0-----:R-:W-:Y:S04]  /*2e250*/  STL.64 [R1+0x50], R4 ;  /* 0x0000500401007387 */ /* 0x001fe80000100a00 */
[----:B------:R-:W-:Y:S04]  /*2e260*/  STL.64 [R1+0x58], R6 ;  /* 0x0000580601007387 */ /* 0x000fe80000100a00 */
[----:B------:R-:W0:Y:S04]  /*2e270*/  LDS.128 R4, [R28+0x800] ;  /* 0x000800001c047984 */ /* 0x000e280000000c00 */
        /* <DEDUP_REMOVED lines=8> */
[----:B------:R-:W0:Y:S04]  /*2e300*/  LDS.128 R4, [R29] ;  /* 0x000000001d047984 */ /* 0x000e280000000c00 */
[----:B0-----:R-:W-:Y:S04]  /*2e310*/  STL.64 [R1+0x60], R4 ;  /* 0x0000600401007387 */ /* 0x001fe80000100a00 */
[----:B------:R-:W-:Y:S04]  /*2e320*/  STL.64 [R1+0x68], R6 ;  /* 0x0000680601007387 */ /* 0x000fe80000100a00 */
[----:B------:R-:W0:Y:S04]  /*2e330*/  LDS.128 R4, [R29+0x800] ;  /* 0x000800001d047984 */ /* 0x000e280000000c00 */
[----:B0-----:R-:W-:Y:S04]  /*2e340*/  STL.64 [R1+0xa0], R4 ;  /* 0x0000a00401007387 */ /* 0x001fe80000100a00 */
[----:B------:R-:W-:Y:S04]  /*2e350*/  STL.64 [R1+0xa8], R6 ;  /* 0x0000a80601007387 */ /* 0x000fe80000100a00 */
[----:B------:R-:W0:Y:S01]  /*2e360*/  LDS.128 R4, [R29+0x1000] ;  /* 0x001000001d047984 */ /* 0x000e220000000c00 */
[----:B------:R-:W-:-:S03]  /*2e370*/  LOP3.LUT R2, R28, 0x40, RZ, 0x3c, !PT ;  /* 0x000000401c027812 */ /* 0x000fc600078e3cff */
        /* <DEDUP_REMOVED lines=28> */
[----:B------:R-:W-:Y:S06]  /*2e540*/  BAR.SYNC.DEFER_BLOCKING 0x0 ;  /* 0x0000000000007b1d */ /* 0x000fec0000010000 */
[----:B------:R-:W-:Y:S04]  /*2e550*/  STS.128 [R0], R8 ;  /* 0x0000000800007388 */ /* 0x000fe80000000c00 */
[----:B0-----:R-:W-:Y:S04]  /*2e560*/  STL.64 [R1+0x140], R4 ;  /* 0x0001400401007387 */ /* 0x001fe80000100a00 */
[----:B------:R0:W-:Y:S04]  /*2e570*/  STL.64 [R1+0x148], R6 ;  /* 0x0001480601007387 */ /* 0x0001e80000100a00 */
[----:B---3--:R1:W-:Y:S04]  /*2e580*/  STS.128 [R0+0x80], R12 ;  /* 0x0000800c00007388 */ /* 0x0083e80000000c00 */
[----:B0-----:R-:W2:Y:S04]  /*2e590*/  LDL.LU.64 R6, [R1+0x1288] ;  /* 0x0012880001067983 */ /* 0x001ea80000300a00 */
[----:B------:R-:W2:Y:S04]  /*2e5a0*/  LDL.LU.64 R4, [R1+0x1280] ;  /* 0x0012800001047983 */ /* 0x000ea80000300a00 */
[----:B------:R-:W3:Y:S04]  /*2e5b0*/  LDL.LU.64 R10, [R1+0x1278] ;  /* 0x00127800010a7983 */ /* 0x000ee80000300a00 */
[----:B------:R-:W3:Y:S04]  /*2e5c0*/  LDL.LU.64 R8, [R1+0x1270] ;  /* 0x0012700001087983 */ /* 0x000ee80000300a00 */
[----:B-1----:R-:W3:Y:S04]  /*2e5d0*/  LDL.LU.64 R14, [R1+0x1268] ;  /* 0x00126800010e7983 */ /* 0x002ee80000300a00 */
[----:B------:R-:W3:Y:S04]  /*2e5e0*/  LDL.LU.64 R12, [R1+0x1260] ;  /* 0x00126000010c7983 */ /* 0x000ee80000300a00 */
[----:B----4-:R0:W-:Y:S04]  /*2e5f0*/  STS.128 [R0+0x100], R16 ;  /* 0x0001001000007388 */ /* 0x0101e80000000c00 */
[----:B------:R1:W-:Y:S04]  /*2e600*/  STS.128 [R0+0x180], R20 ;  /* 0x0001801400007388 */ /* 0x0003e80000000c00 */
[----:B0-----:R-:W4:Y:S04]  /*2e610*/  LDL.LU.64 R18, [R1+0x1258] ;  /* 0x0012580001127983 */ /* 0x001f280000300a00 */
[----:B------:R-:W4:Y:S04]  /*2e620*/  LDL.LU.64 R16, [R1+0x1250] ;  /* 0x0012500001107983 */ /* 0x000f280000300a00 */
[----:B-1----:R-:W4:Y:S04]  /*2e630*/  LDL.LU.64 R22, [R1+0x1248] ;  /* 0x0012480001167983 */ /* 0x002f280000300a00 */
[----:B------:R-:W4:Y:S04]  /*2e640*/  LDL.LU.64 R20, [R1+0x1240] ;  /* 0x0012400001147983 */ /* 0x000f280000300a00 */
[----:B------:R0:W-:Y:S04]  /*2e650*/  STS.128 [R0+0x200], R24 ;  /* 0x0002001800007388 */ /* 0x0001e80000000c00 */
[----:B0-----:R-:W4:Y:S04]  /*2e660*/  LDL.LU.64 R26, [R1+0x1238] ;  /* 0x00123800011a7983 */ /* 0x001f280000300a00 */
[----:B------:R-:W4:Y:S04]  /*2e670*/  LDL.LU.64 R24, [R1+0x1230] ;  /* 0x0012300001187983 */ /* 0x000f280000300a00 */
[----:B--2---:R0:W-:Y:S04]  /*2e680*/  STS.128 [R0+0x280], R4 ;  /* 0x0002800400007388 */ /* 0x0041e80000000c00 */
[----:B---3--:R1:W-:Y:S04]  /*2e690*/  STS.128 [R0+0x300], R8 ;  /* 0x0003000800007388 */ /* 0x0083e80000000c00 */
[----:B0-----:R-:W2:Y:S04]  /*2e6a0*/  LDL.LU R4, [R1+0x300] ;  /* 0x0003000001047983 */ /* 0x001ea80000300800 */
[----:B------:R-:W2:Y:S04]  /*2e6b0*/  LDL.LU R5, [R1+0x304] ;  /* 0x0003040001057983 */ /* 0x000ea80000300800 */
[----:B------:R-:W2:Y:S04]  /*2e6c0*/  LDL.LU R6, [R1+0x308] ;  /* 0x0003080001067983 */ /* 0x000ea80000300800 */
[----:B------:R-:W2:Y:S04]  /*2e6d0*/  LDL.LU R7, [R1+0x30c] ;  /* 0x00030c0001077983 */ /* 0x000ea80000300800 */
[----:B-1----:R-:W3:Y:S04]  /*2e6e0*/  LDL.LU R8, [R1+0x1d0] ;  /* 0x0001d00001087983 */ /* 0x002ee80000300800 */
[----:B------:R-:W3:Y:S04]  /*2e6f0*/  LDL.LU R9, [R1+0x1d4] ;  /* 0x0001d40001097983 */ /* 0x000ee80000300800 */
[----:B------:R-:W3:Y:S04]  /*2e700*/  LDL.LU R10, [R1+0x1d8] ;  /* 0x0001d800010a7983 */ /* 0x000ee80000300800 */
[----:B------:R-:W3:Y:S04]  /*2e710*/  LDL.LU R11, [R1+0x1dc] ;  /* 0x0001dc00010b7983 */ /* 0x000ee80000300800 */
[----:B------:R0:W-:Y:S04]  /*2e720*/  STS.128 [R0+0x380], R12 ;  /* 0x0003800c00007388 */ /* 0x0001e80000000c00 */
[----:B----4-:R1:W-:Y:S04]  /*2e730*/  STS.128 [R0+0x400], R16 ;  /* 0x0004001000007388 */ /* 0x0103e80000000c00 */
[----:B------:R4:W-:Y:S04]  /*2e740*/  STS.128 [R0+0x480], R20 ;  /* 0x0004801400007388 */ /* 0x0009e80000000c00 */
[----:B0-----:R-:W3:Y:S04]  /*2e750*/  LDL.LU R12, [R1+0x1b0] ;  /* 0x0001b000010c7983 */ /* 0x001ee80000300800 */
[----:B------:R-:W3:Y:S04]  /*2e760*/  LDL.LU R13, [R1+0x1b4] ;  /* 0x0001b400010d7983 */ /* 0x000ee80000300800 */
[----:B------:R-:W3:Y:S04]  /*2e770*/  LDL.LU R14, [R1+0x1b8] ;  /* 0x0001b800010e7983 */ /* 0x000ee80000300800 */
[----:B------:R-:W3:Y:S04]  /*2e780*/  LDL.LU R15, [R1+0x1bc] ;  /* 0x0001bc00010f7983 */ /* 0x000ee80000300800 */
[----:B-1----:R-:W3:Y:S04]  /*2e790*/  LDL.LU R16, [R1+0x1a0] ;  /* 0x0001a00001107983 */ /* 0x002ee80000300800 */
[----:B------:R-:W3:Y:S04]  /*2e7a0*/  LDL.LU R17, [R1+0x1a4] ;  /* 0x0001a40001117983 */ /* 0x000ee80000300800 */
[----:B------:R-:W3:Y:S04]  /*2e7b0*/  LDL.LU R18, [R1+0x1a8] ;  /* 0x0001a80001127983 */ /* 0x000ee80000300800 */
[----:B------:R-:W3:Y:S04]  /*2e7c0*/  LDL.LU R19, [R1+0x1ac] ;  /* 0x0001ac0001137983 */ /* 0x000ee80000300800 */
[----:B----4-:R-:W4:Y:S04]  /*2e7d0*/  LDL.LU R20, [R1+0x170] ;  /* 0x0001700001147983 */ /* 0x010f280000300800 */
[----:B------:R-:W4:Y:S04]  /*2e7e0*/  LDL.LU R21, [R1+0x174] ;  /* 0x0001740001157983 */ /* 0x000f280000300800 */
[----:B------:R-:W4:Y:S04]  /*2e7f0*/  LDL.LU R22, [R1+0x178] ;  /* 0x0001780001167983 */ /* 0x000f280000300800 */
[----:B------:R-:W4:Y:S04]  /*2e800*/  LDL.LU R23, [R1+0x17c] ;  /* 0x00017c0001177983 */ /* 0x000f280000300800 */
[----:B------:R-:W-:Y:S04]  /*2e810*/  STS.128 [R0+0x500], R24 ;  /* 0x0005001800007388 */ /* 0x000fe80000000c00 */
[----:B------:R-:W-:Y:S04]  /*2e820*/  STL [R1+0x1128], R24 ;  /* 0x0011281801007387 */ /* 0x000fe80000100800 */
[----:B--2---:R-:W-:Y:S04]  /*2e830*/  STS.128 [R0+0x780], R4 ;  /* 0x0007800400007388 */ /* 0x004fe80000000c00 */
[----:B---3--:R-:W-:Y:S04]  /*2e840*/  STS.128 [R0+0x700], R8 ;  /* 0x0007000800007388 */ /* 0x008fe80000000c00 */
[----:B------:R-:W-:Y:S04]  /*2e850*/  STS.128 [R0+0x680], R12 ;  /* 0x0006800c00007388 */ /* 0x000fe80000000c00 */
[----:B------:R-:W-:Y:S04]  /*2e860*/  STS.128 [R0+0x600], R16 ;  /* 0x0006001000007388 */ /* 0x000fe80000000c00 */
[----:B----4-:R-:W-:Y:S04]  /*2e870*/  STS.128 [R0+0x580], R20 ;  /* 0x0005801400007388 */ /* 0x010fe80000000c00 */
[----:B------:R-:W-:Y:S06]  /*2e880*/  BAR.SYNC.DEFER_BLOCKING 0x0 ;  /* 0x0000000000007b1d */ /* 0x000fec0000010000 */
[----:B------:R-:W0:Y:S04]  /*2e890*/  LDS.128 R8, [R28] ;  /* 0x000000001c087984 */ /* 0x000e280000000c00 */
[----:B------:R-:W1:Y:S04]  /*2e8a0*/  LDS.128 R12, [R28+0x800] ;  /* 0x000800001c0c7984 */ /* 0x000e680000000c00 */
[----:B------:R-:W2:Y:S04]  /*2e8b0*/  LDS.128 R4, [R28+0x1000] ;  /* 0x001000001c047984 */ /* 0x000ea80000000c00 */
[----:B------:R-:W3:Y:S04]  /*2e8c0*/  LDS.128 R24, [R28+0x1800] ;  /* 0x001800001c187984 */ /* 0x000ee80000000c00 */
[----:B0-----:R0:W-:Y:S04]  /*2e8d0*/  STL.64 [R1], R8 ;  /* 0x0000000801007387 */ /* 0x0011e80000100a00 */
[----:B------:R4:W-:Y:S04]  /*2e8e0*/  STL.64 [R1+0x8], R10 ;  /* 0x0000080a01007387 */ /* 0x0009e80000100a00 */
[----:B0-----:R-:W3:Y:S04]  /*2e8f0*/  LDL.LU R8, [R1+0x5d0] ;  /* 0x0005d00001087983 */ /* 0x001ee80000300800 */
[----:B-1----:R0:W-:Y:S04]  /*2e900*/  STL.64 [R1+0x40], R12 ;  /* 0x0000400c01007387 */ /* 0x0021e80000100a00 */
[----:B------:R1:W-:Y:S04]  /*2e910*/  STL.64 [R1+0x48], R14 ;  /* 0x0000480e01007387 */ /* 0x0003e80000100a00 */
[----:B--2---:R-:W-:Y:S04]  /*2e920*/  STL.64 [R1+0x180], R4 ;  /* 0x0001800401007387 */ /* 0x004fe80000100a00 */
[----:B------:R-:W-:Y:S04]  /*2e930*/  STL.64 [R1+0x188], R6 ;  /* 0x0001880601007387 */ /* 0x000fe80000100a00 */
[----:B------:R-:W3:Y:S04]  /*2e940*/  LDL.LU R9, [R1+0x5d4] ;  /* 0x0005d40001097983 */ /* 0x000ee80000300800 */
[----:B----4-:R-:W2:Y:S04]  /*2e950*/  LDL.LU R10, [R1+0x5d8] ;  /* 0x0005d800010a7983 */ /* 0x010ea80000300800 */
[----:B------:R-:W2:Y:S04]  /*2e960*/  LDL.LU R11, [R1+0x5dc] ;  /* 0x0005dc00010b7983 */ /* 0x000ea80000300800 */
[----:B--2---:R-:W-:Y:S04]  /*2e970*/  STL.64 [R1+0x1178], R10 ;  /* 0x0011780a01007387 */ /* 0x004fe80000100a00 */
[----:B---3--:R2:W-:Y:S04]  /*2e980*/  STL.64 [R1+0x1170], R8 ;  /* 0x0011700801007387 */ /* 0x0085e80000100a00 */
[----:B0-----:R-:W3:Y:S04]  /*2e990*/  LDL.LU R12, [R1+0x5a0] ;  /* 0x0005a000010c7983 */ /* 0x001ee80000300800 */
[----:B------:R-:W3:Y:S04]  /*2e9a0*/  LDL.LU R13, [R1+0x5a4] ;  /* 0x0005a400010d7983 */ /* 0x000ee80000300800 */
[----:B-1----:R-:W4:Y:S04]  /*2e9b0*/  LDL.LU R14, [R1+0x5a8] ;  /* 0x0005a800010e7983 */ /* 0x002f280000300800 */
[----:B------:R-:W4:Y:S04]  /*2e9c0*/  LDL.LU R15, [R1+0x5ac] ;  /* 0x0005ac00010f7983 */ /* 0x000f280000300800 */
[----:B----4-:R-:W-:Y:S04]  /*2e9d0*/  STL.64 [R1+0x1188], R14 ;  /* 0x0011880e01007387 */ /* 0x010fe80000100a00 */
[----:B---3--:R0:W-:Y:S04]  /*2e9e0*/  STL.64 [R1+0x1180], R12 ;  /* 0x0011800c01007387 */ /* 0x0081e80000100a00 */
[----:B------:R-:W3:Y:S04]  /*2e9f0*/  LDL.LU R16, [R1+0x590] ;  /* 0x0005900001107983 */ /* 0x000ee80000300800 */
[----:B------:R-:W3:Y:S04]  /*2ea00*/  LDL.LU R17, [R1+0x594] ;  /* 0x0005940001117983 */ /* 0x000ee80000300800 */
[----:B------:R-:W4:Y:S04]  /*2ea10*/  LDL.LU R18, [R1+0x598] ;  /* 0x0005980001127983 */ /* 0x000f280000300800 */
[----:B------:R-:W4:Y:S04]  /*2ea20*/  LDL.LU R19, [R1+0x59c] ;  /* 0x00059c0001137983 */ /* 0x000f280000300800 */
[----:B----4-:R-:W-:Y:S04]  /*2ea30*/  STL.64 [R1+0x1198], R18 ;  /* 0x0011981201007387 */ /* 0x010fe80000100a00 */
[----:B---3--:R1:W-:Y:S04]  /*2ea40*/  STL.64 [R1+0x1190], R16 ;  /* 0x0011901001007387 */ /* 0x0083e80000100a00 */
[----:B--2---:R-:W2:Y:S04]  /*2ea50*/  LDL.LU R8, [R1+0x4f0] ;  /* 0x0004f00001087983 */ /* 0x004ea80000300800 */
[----:B------:R-:W2:Y:S04]  /*2ea60*/  LDL.LU R9, [R1+0x4f4] ;  /* 0x0004f40001097983 */ /* 0x000ea80000300800 */
[----:B------:R-:W3:Y:S04]  /*2ea70*/  LDL.LU R10, [R1+0x4f8] ;  /* 0x0004f800010a7983 */ /* 0x000ee80000300800 */
[----:B------:R-:W3:Y:S04]  /*2ea80*/  LDL.LU R11, [R1+0x4fc] ;  /* 0x0004fc00010b7983 */ /* 0x000ee80000300800 */
[----:B---3--:R-:W-:Y:S04]  /*2ea90*/  STL.64 [R1+0x11a8], R10 ;  /* 0x0011a80a01007387 */ /* 0x008fe80000100a00 */
[----:B--2---:R-:W-:Y:S04]  /*2eaa0*/  STL.64 [R1+0x11a0], R8 ;  /* 0x0011a00801007387 */ /* 0x004fe80000100a00 */
[----:B0-----:R-:W2:Y:S04]  /*2eab0*/  LDL.LU R12, [R1+0x4e0] ;  /* 0x0004e000010c7983 */ /* 0x001ea80000300800 */
[----:B------:R-:W2:Y:S04]  /*2eac0*/  LDL.LU R13, [R1+0x4e4] ;  /* 0x0004e400010d7983 */ /* 0x000ea80000300800 */
[----:B------:R-:W3:Y:S04]  /*2ead0*/  LDL.LU R14, [R1+0x4e8] ;  /* 0x0004e800010e7983 */ /* 0x000ee80000300800 */
[----:B------:R-:W3:Y:S04]  /*2eae0*/  LDL.LU R15, [R1+0x4ec] ;  /* 0x0004ec00010f7983 */ /* 0x000ee80000300800 */
[----:B---3--:R-:W-:Y:S04]  /*2eaf0*/  STL.64 [R1+0x11b8], R14 ;  /* 0x0011b80e01007387 */ /* 0x008fe80000100a00 */
[----:B--2---:R0:W-:Y:S04]  /*2eb00*/  STL.64 [R1+0x11b0], R12 ;  /* 0x0011b00c01007387 */ /* 0x0041e80000100a00 */
[----:B-1----:R-:W2:Y:S04]  /*2eb10*/  LDL.LU R16, [R1+0x4d0] ;  /* 0x0004d00001107983 */ /* 0x002ea80000300800 */
[----:B------:R-:W2:Y:S04]  /*2eb20*/  LDL.LU R17, [R1+0x4d4] ;  /* 0x0004d40001117983 */ /* 0x000ea80000300800 */
[----:B------:R-:W3:Y:S04]  /*2eb30*/  LDL.LU R18, [R1+0x4d8] ;  /* 0x0004d80001127983 */ /* 0x000ee80000300800 */
[----:B------:R-:W3:Y:S04]  /*2eb40*/  LDL.LU R19, [R1+0x4dc] ;  /* 0x0004dc0001137983 */ /* 0x000ee80000300800 */
[----:B---3--:R-:W-:Y:S04]  /*2eb50*/  STL.64 [R1+0x11c8], R18 ;  /* 0x0011c81201007387 */ /* 0x008fe80000100a00 */
[----:B--2---:R1:W-:Y:S04]  /*2eb60*/  STL.64 [R1+0x11c0], R16 ;  /* 0x0011c01001007387 */ /* 0x0043e80000100a00 */
        /* <DEDUP_REMOVED lines=35> */
[----:B--2---:R-:W-:Y:S04]  /*2eda0*/  STL.64 [R1+0x1220], R12 ;  /* 0x0012200c01007387 */ /* 0x004fe80000100a00 */
[----:B------:R-:W0:Y:S04]  /*2edb0*/  LDS.128 R12, [R29] ;  /* 0x000000001d0c7984 */ /* 0x000e280000000c00 */
[----:B------:R-:W2:Y:S04]  /*2edc0*/  LDL.LU R16, [R1+0x400] ;  /* 0x0004000001107983 */ /* 0x000ea80000300800 */
[----:B------:R-:W2:Y:S04]  /*2edd0*/  LDL.LU R17, [R1+0x404] ;  /* 0x0004040001117983 */ /* 0x000ea80000300800 */
[----:B------:R-:W2:Y:S04]  /*2ede0*/  LDL.LU R18, [R1+0x408] ;  /* 0x0004080001127983 */ /* 0x000ea80000300800 */
[----:B------:R-:W2:Y:S04]  /*2edf0*/  LDL.LU R19, [R1+0x40c] ;  /* 0x00040c0001137983 */ /* 0x000ea80000300800 */
[----:B------:R-:W3:Y:S04]  /*2ee00*/  LDL.LU R8, [R1+0x4b0] ;  /* 0x0004b00001087983 */ /* 0x000ee80000300800 */
[----:B------:R-:W3:Y:S04]  /*2ee10*/  LDL.LU R9, [R1+0x4b4] ;  /* 0x0004b40001097983 */ /* 0x000ee80000300800 */
[----:B------:R-:W3:Y:S04]  /*2ee20*/  LDL.LU R10, [R1+0x4b8] ;  /* 0x0004b800010a7983 */ /* 0x000ee80000300800 */
[----:B------:R-:W3:Y:S04]  /*2ee30*/  LDL.LU R11, [R1+0x4bc] ;  /* 0x0004bc00010b7983 */ /* 0x000ee80000300800 */
[----:B------:R-:W4:Y:S04]  /*2ee40*/  LDL.LU R20, [R1+0x500] ;  /* 0x0005000001147983 */ /* 0x000f280000300800 */
[----:B------:R-:W4:Y:S04]  /*2ee50*/  LDL.LU R21, [R1+0x504] ;  /* 0x0005040001157983 */ /* 0x000f280000300800 */
[----:B------:R-:W4:Y:S04]  /*2ee60*/  LDL.LU R22, [R1+0x508] ;  /* 0x0005080001167983 */ /* 0x000f280000300800 */
[----:B------:R-:W4:Y:S04]  /*2ee70*/  LDL.LU R23, [R1+0x50c] ;  /* 0x00050c0001177983 */ /* 0x000f280000300800 */
[----:B------:R-:W2:Y:S04]  /*2ee80*/  LDL.LU R4, [R1+0x5e0] ;  /* 0x0005e00001047983 */ /* 0x000ea80000300800 */
[----:B------:R-:W2:Y:S04]  /*2ee90*/  LDL.LU R5, [R1+0x5e4] ;  /* 0x0005e40001057983 */ /* 0x000ea80000300800 */
[----:B------:R-:W2:Y:S04]  /*2eea0*/  LDL.LU R6, [R1+0x5e8] ;  /* 0x0005e80001067983 */ /* 0x000ea80000300800 */
[----:B------:R-:W2:Y:S04]  /*2eeb0*/  LDL.LU R7, [R1+0x5ec] ;  /* 0x0005ec0001077983 */ /* 0x000ea80000300800 */
[----:B------:R-:W-:Y:S04]  /*2eec0*/  STL.64 [R1+0x1c0], R24 ;  /* 0x0001c01801007387 */ /* 0x000fe80000100a00 */
[----:B------:R-:W-:Y:S04]  /*2eed0*/  STL.64 [R1+0x1c8], R26 ;  /* 0x0001c81a01007387 */ /* 0x000fe80000100a00 */
[----:B------:R-:W1:Y:S04]  /*2eee0*/  LDS.128 R24, [R29+0x800] ;  /* 0x000800001d187984 */ /* 0x000e680000000c00 */
[----:B0-----:R-:W-:Y:S04]  /*2eef0*/  STL.64 [R1+0x10], R12 ;  /* 0x0000100c01007387 */ /* 0x001fe80000100a00 */
[----:B------:R-:W-:Y:S04]  /*2ef00*/  STL.64 [R1+0x18], R14 ;  /* 0x0000180e01007387 */ /* 0x000fe80000100a00 */
[----:B------:R-:W0:Y:S04]  /*2ef10*/  LDS.128 R12, [R29+0x1000] ;  /* 0x001000001d0c7984 */ /* 0x000e280000000c00 */
[----:B-1----:R-:W-:Y:S04]  /*2ef20*/  STL.64 [R1+0x150], R24 ;  /* 0x0001501801007387 */ /* 0x002fe80000100a00 */
[----:B------:R-:W-:Y:S04]  /*2ef30*/  STL.64 [R1+0x158], R26 ;  /* 0x0001581a01007387 */ /* 0x000fe80000100a00 */
[----:B------:R-:W1:Y:S04]  /*2ef40*/  LDS.128 R24, [R29+0x1800] ;  /* 0x001800001d187984 */ /* 0x000e680000000c00 */
[----:B0-----:R-:W-:Y:S04]  /*2ef50*/  STL.64 [R1+0x190], R12 ;  /* 0x0001900c01007387 */ /* 0x001fe80000100a00 */
[----:B------:R-:W-:Y:S04]  /*2ef60*/  STL.64 [R1+0x198], R14 ;  /* 0x0001980e01007387 */ /* 0x000fe80000100a00 */
[----:B------:R-:W0:Y:S04]  /*2ef70*/  LDS.128 R12, [R2] ;  /* 0x00000000020c7984 */ /* 0x000e280000000c00 */
[----:B-1----:R-:W-:Y:S04]  /*2ef80*/  STL.64 [R1+0x1d0], R24 ;  /* 0x0001d01801007387 */ /* 0x002fe80000100a00 */
[----:B------:R-:W-:Y:S04]  /*2ef90*/  STL.64 [R1+0x1d8], R26 ;  /* 0x0001d81a01007387 */ /* 0x000fe80000100a00 */
        /* <DEDUP_REMOVED lines=23> */
[----:B0-----:R-:W-:Y:S04]  /*2f110*/  STL.64 [R1+0x1f0], R12 ;  /* 0x0001f00c01007387 */ /* 0x001fe80000100a00 */
[----:B------:R0:W-:Y:S04]  /*2f120*/  STL.64 [R1+0x1f8], R14 ;  /* 0x0001f80e01007387 */ /* 0x0001e80000100a00 */
[----:B0-----:R-:W2:Y:S04]  /*2f130*/  LDL.LU.64 R14, [R1+0x1228] ;  /* 0x00122800010e7983 */ /* 0x001ea80000300a00 */
[----:B------:R-:W2:Y:S04]  /*2f140*/  LDL.LU.64 R12, [R1+0x1220] ;  /* 0x00122000010c7983 */ /* 0x000ea80000300a00 */
[----:B--2---:R0:W-:Y:S04]  /*2f150*/  STS.128 [R0], R12 ;  /* 0x0000000c00007388 */ /* 0x0041e80000000c00 */
[----:B0-----:R-:W2:Y:S04]  /*2f160*/  LDL.LU.64 R14, [R1+0x1218] ;  /* 0x00121800010e7983 */ /* 0x001ea80000300a00 */
[----:B------:R-:W2:Y:S04]  /*2f170*/  LDL.LU.64 R12, [R1+0x1210] ;  /* 0x00121000010c7983 */ /* 0x000ea80000300a00 */
[----:B--2---:R0:W-:Y:S04]  /*2f180*/  STS.128 [R0+0x80], R12 ;  /* 0x0000800c00007388 */ /* 0x0041e80000000c00 */
[----:B0-----:R-:W2:Y:S04]  /*2f190*/  LDL.LU.64 R14, [R1+0x1208] ;  /* 0x00120800010e7983 */ /* 0x001ea80000300a00 */
[----:B------:R-:W2:Y:S04]  /*2f1a0*/  LDL.LU.64 R12, [R1+0x1200] ;  /* 0x00120000010c7983 */ /* 0x000ea80000300a00 */
[----:B--2---:R0:W-:Y:S04]  /*2f1b0*/  STS.128 [R0+0x100], R12 ;  /* 0x0001000c00007388 */ /* 0x0041e80000000c00 */
[----:B0-----:R-:W2:Y:S04]  /*2f1c0*/  LDL.LU.64 R14, [R1+0x11f8] ;  /* 0x0011f800010e7983 */ /* 0x001ea80000300a00 */
[----:B------:R-:W2:Y:S04]  /*2f1d0*/  LDL.LU.64 R12, [R1+0x11f0] ;  /* 0x0011f000010c7983 */ /* 0x000ea80000300a00 */
[----:B------:R0:W-:Y:S04]  /*2f1e0*/  STS.128 [R0+0x180], R16 ;  /* 0x0001801000007388 */ /* 0x0001e80000000c00 */
[----:B0-----:R-:W3:Y:S04]  /*2f1f0*/  LDL.LU.64 R18, [R1+0x11e8] ;  /* 0x0011e80001127983 */ /* 0x001ee80000300a00 */
[----:B------:R-:W3:Y:S04]  /*2f200*/  LDL.LU.64 R16, [R1+0x11e0] ;  /* 0x0011e00001107983 */ /* 0x000ee80000300a00 */
[----:B--2---:R0:W-:Y:S04]  /*2f210*/  STS.128 [R0+0x200], R12 ;  /* 0x0002000c00007388 */ /* 0x0041e80000000c00 */
[----:B0-----:R-:W2:Y:S04]  /*2f220*/  LDL.LU.64 R14, [R1+0x11d8] ;  /* 0x0011d800010e7983 */ /* 0x001ea80000300a00 */
[----:B------:R-:W2:Y:S04]  /*2f230*/  LDL.LU.64 R12, [R1+0x11d0] ;  /* 0x0011d000010c7983 */ /* 0x000ea80000300a00 */
[----:B---3--:R0:W-:Y:S04]  /*2f240*/  STS.128 [R0+0x280], R16 ;  /* 0x0002801000007388 */ /* 0x0081e80000000c00 */
[----:B------:R-:W-:Y:S04]  /*2f250*/  STS.128 [R0+0x380], R8 ;  /* 0x0003800800007388 */ /* 0x000fe80000000c00 */
[----:B0-----:R-:W3:Y:S04]  /*2f260*/  LDL.LU.64 R18, [R1+0x11c8] ;  /* 0x0011c80001127983 */ /* 0x001ee80000300a00 */
[----:B------:R-:W3:Y:S04]  /*2f270*/  LDL.LU.64 R16, [R1+0x11c0] ;  /* 0x0011c00001107983 */ /* 0x000ee80000300a00 */
[----:B--2---:R0:W-:Y:S04]  /*2f280*/  STS.128 [R0+0x300], R12 ;  /* 0x0003000c00007388 */ /* 0x0041e80000000c00 */
[----:B0-----:R-:W2:Y:S04]  /*2f290*/  LDL.LU.64 R14, [R1+0x11b8] ;  /* 0x0011b800010e7983 */ /* 0x001ea80000300a00 */
[----:B------:R-:W2:Y:S04]  /*2f2a0*/  LDL.LU.64 R12, [R1+0x11b0] ;  /* 0x0011b000010c7983 */ /* 0x000ea80000300a00 */
[----:B------:R-:W4:Y:S04]  /*2f2b0*/  LDL.LU.64 R10, [R1+0x11a8] ;  /* 0x0011a800010a7983 */ /* 0x000f280000300a00 */
[----:B------:R-:W4:Y:S04]  /*2f2c0*/  LDL.LU.64 R8, [R1+0x11a0] ;  /* 0x0011a00001087983 */ /* 0x000f280000300a00 */
[----:B---3--:R0:W-:Y:S04]  /*2f2d0*/  STS.128 [R0+0x400], R16 ;  /* 0x0004001000007388 */ /* 0x0081e80000000c00 */
[----:B0-----:R-:W3:Y:S04]  /*2f2e0*/  LDL.LU.64 R18, [R1+0x1198] ;  /* 0x0011980001127983 */ /* 0x001ee80000300a00 */
[----:B------:R-:W3:Y:S04]  /*2f2f0*/  LDL.LU.64 R16, [R1+0x1190] ;  /* 0x0011900001107983 */ /* 0x000ee80000300a00 */
[----:B--2---:R0:W-:Y:S04]  /*2f300*/  STS.128 [R0+0x480], R12 ;  /* 0x0004800c00007388 */ /* 0x0041e80000000c00 */
[----:B----4-:R1:W-:Y:S04]  /*2f310*/  STS.128 [R0+0x500], R8 ;  /* 0x0005000800007388 */ /* 0x0103e80000000c00 */
[----:B0-----:R-:W2:Y:S04]  /*2f320*/  LDL.LU.64 R14, [R1+0x1188] ;  /* 0x00118800010e7983 */ /* 0x001ea80000300a00 */
[----:B------:R-:W2:Y:S04]  /*2f330*/  LDL.LU.64 R12, [R1+0x1180] ;  /* 0x00118000010c7983 */ /* 0x000ea80000300a00 */
[----:B-1----:R-:W4:Y:S04]  /*2f340*/  LDL.LU.64 R10, [R1+0x1178] ;  /* 0x00117800010a7983 */ /* 0x002f280000300a00 */
[----:B------:R-:W4:Y:S04]  /*2f350*/  LDL.LU.64 R8, [R1+0x1170] ;  /* 0x0011700001087983 */ /* 0x000f280000300a00 */
[----:B------:R-:W-:Y:S04]  /*2f360*/  STS.128 [R0+0x580], R20 ;  /* 0x0005801400007388 */ /* 0x000fe80000000c00 */
[----:B---3--:R-:W-:Y:S04]  /*2f370*/  STS.128 [R0+0x600], R16 ;  /* 0x0006001000007388 */ /* 0x008fe80000000c00 */
[----:B------:R-:W-:Y:S04]  /*2f380*/  STS.128 [R0+0x780], R4 ;  /* 0x0007800400007388 */ /* 0x000fe80000000c00 */
[----:B--2---:R-:W-:Y:S04]  /*2f390*/  STS.128 [R0+0x680], R12 ;  /* 0x0006800c00007388 */ /* 0x004fe80000000c00 */
[----:B----4-:R-:W-:Y:S04]  /*2f3a0*/  STS.128 [R0+0x700], R8 ;  /* 0x0007000800007388 */ /* 0x010fe80000000c00 */
[----:B------:R-:W-:Y:S06]  /*2f3b0*/  BAR.SYNC.DEFER_BLOCKING 0x0 ;  /* 0x0000000000007b1d */ /* 0x000fec0000010000 */
[----:B------:R-:W0:Y:S04]  /*2f3c0*/  LDS.128 R4, [R28] ;  /* 0x000000001c047984 */ /* 0x000e280000000c00 */
[----:B------:R-:W1:Y:S04]  /*2f3d0*/  LDS.128 R12, [R28+0x800] ;  /* 0x000800001c0c7984 */ /* 0x000e680000000c00 */
[----:B------:R-:W2:Y:S04]  /*2f3e0*/  LDS.128 R8, [R28+0x1000] ;  /* 0x001000001c087984 */ /* 0x000ea80000000c00 */
[----:B------:R-:W-:Y:S04]  /*2f3f0*/  LDS.128 R16, [R27] ;  /* 0x000000001b107984 */ /* 0x000fe80000000c00 */
[----:B0-----:R-:W-:Y:S04]  /*2f400*/  STL.64 [R1+0x240], R4 ;  /* 0x0002400401007387 */ /* 0x001fe80000100a00 */
[----:B------:R-:W-:Y:S04]  /*2f410*/  STL.64 [R1+0x248], R6 ;  /* 0x0002480601007387 */ /* 0x000fe80000100a00 */
[----:B------:R-:W0:Y:S04]  /*2f420*/  LDS.128 R4, [R28+0x1800] ;  /* 0x001800001c047984 */ /* 0x000e280000000c00 */
[----:B-1----:R-:W-:Y:S04]  /*2f430*/  STL.64 [R1+0x280], R12 ;  /* 0x0002800c01007387 */ /* 0x002fe80000100a00 */
[----:B------:R-:W-:Y:S04]  /*2f440*/  STL.64 [R1+0x288], R14 ;  /* 0x0002880e01007387 */ /* 0x000fe80000100a00 */
[----:B------:R-:W-:Y:S04]  /*2f450*/  STL [R1+0x1090], R28 ;  /* 0x0010901c01007387 */ /* 0x000fe80000100800 */
[----:B--2---:R-:W-:Y:S04]  /*2f460*/  STL.64 [R1+0x290], R8 ;  /* 0x0002900801007387 */ /* 0x004fe80000100a00 */
[----:B------:R-:W-:Y:S04]  /*2f470*/  STL.64 [R1+0x298], R10 ;  /* 0x0002980a01007387 */ /* 0x000fe80000100a00 */
[----:B------:R-:W1:Y:S04]  /*2f480*/  LDS.128 R12, [R29] ;  /* 0x000000001d0c7984 */ /* 0x000e680000000c00 */
[----:B------:R-:W-:Y:S04]  /*2f490*/  LDS.128 R8, [R29+0x800] ;  /* 0x000800001d087984 */ /* 0x000fe80000000c00 */
[----:B0-----:R-:W-:Y:S04]  /*2f4a0*/  STL.64 [R1+0x270], R4 ;  /* 0x0002700401007387 */ /* 0x001fe80000100a00 */
[----:B------:R-:W-:Y:S04]  /*2f4b0*/  STL.64 [R1+0x278], R6 ;  /* 0x0002780601007387 */ /* 0x000fe80000100a00 */
[----:B------:R-:W0:Y:S04]  /*2f4c0*/  LDS.128 R4, [R29+0x1000] ;  /* 0x001000001d047984 */ /* 0x000e280000000c00 */
[----:B-1----:R-:W-:Y:S04]  /*2f4d0*/  STL.64 [R1+0x250], R12 ;  /* 0x0002500c01007387 */ /* 0x002fe80000100a00 */
[----:B------:R-:W-:Y:S04]  /*2f4e0*/  STL.64 [R1+0x258], R14 ;  /* 0x0002580e01007387 */ /* 0x000fe80000100a00 */
[----:B------:R-:W-:Y:S04]  /*2f4f0*/  LDS.128 R12, [R27+0x800] ;  /* 0x000800001b0c7984 */ /* 0x000fe80000000c00 */
[----:B0-----:R-:W-:Y:S01]  /*2f500*/  STL.64 [R1+0x230], R4 ;  /* 0x0002300401007387 */ /* 0x001fe20000100a00 */
[----:B------:R-:W-:-:S03]  /*2f510*/  IMAD.MOV.U32 R28, RZ, RZ, R7 ;  /* 0x000000ffff1c7224 */ /* 0x000fc600078e0007 */
[----:B------:R-:W-:Y:S04]  /*2f520*/  STL.64 [R1+0x260], R8 ;  /* 0x0002600801007387 */ /* 0x000fe80000100a00 */
[----:B------:R-:W-:Y:S04]  /*2f530*/  STL.64 [R1+0x268], R10 ;  /* 0x0002680a01007387 */ /* 0x000fe80000100a00 */
[----:B------:R-:W-:Y:S04]  /*2f540*/  STL [R1+0x238], R6 ;  /* 0x0002380601007387 */ /* 0x000fe80000100800 */
[----:B------:R-:W0:Y:S04]  /*2f550*/  LDS.128 R4, [R29+0x1800] ;  /* 0x001800001d047984 */ /* 0x000e280000000c00 */
[----:B------:R-:W2:Y:S04]  /*2f560*/  LDL.LU R20, [R1+0x610] ;  /* 0x0006100001147983 */ /* 0x000ea80000300800 */
[----:B------:R-:W2:Y:S04]  /*2f570*/  LDL.LU R21, [R1+0x614] ;  /* 0x0006140001157983 */ /* 0x000ea80000300800 */
[----:B------:R-:W2:Y:S04]  /*2f580*/  LDL.LU R22, [R1+0x618] ;  /* 0x0006180001167983 */ /* 0x000ea80000300800 */
[----:B------:R-:W2:Y:S04]  /*2f590*/  LDL.LU R23, [R1+0x61c] ;  /* 0x00061c0001177983 */ /* 0x000ea80000300800 */
[----:B------:R-:W-:Y:S04]  /*2f5a0*/  STL [R1+0x1094], R28 ;  /* 0x0010941c01007387 */ /* 0x000fe80000100800 */
[----:B------:R-:W-:Y:S04]  /*2f5b0*/  STL [R1+0x1098], R29 ;  /* 0x0010981d01007387 */ /* 0x000fe80000100800 */
[----:B------:R-:W-:Y:S04]  /*2f5c0*/  LDS.128 R8, [R2] ;  /* 0x0000000002087984 */ /* 0x000fe80000000c00 */
[----:B0-----:R-:W-:Y:S04]  /*2f5d0*/  STL.64 [R1+0x220], R4 ;  /* 0x0002200401007387 */ /* 0x001fe80000100a00 */
[----:B------:R-:W-:Y:S04]  /*2f5e0*/  STL.64 [R1+0x228], R6 ;  /* 0x0002280601007387 */ /* 0x000fe80000100a00 */
[----:B------:R-:W0:Y:S04]  /*2f5f0*/  LDS.128 R4, [R2+0x800] ;  /* 0x0008000002047984 */ /* 0x000e280000000c00 */
[----:B0-----:R-:W-:Y:S04]  /*2f600*/  STL.64 [R1+0x200], R4 ;  /* 0x0002000401007387 */ /* 0x001fe80000100a00 */
[----:B------:R-:W-:Y:S04]  /*2f610*/  STL.64 [R1+0x210], R8 ;  /* 0x0002100801007387 */ /* 0x000fe80000100a00 */
[----:B------:R-:W-:Y:S01]  /*2f620*/  STL.64 [R1+0x218], R10 ;  /* 0x0002180a01007387 */ /* 0x000fe20000100a00 */
[----:B------:R-:W-:-:S03]  /*2f630*/  IMAD.MOV.U32 R28, RZ, RZ, R7 ;  /* 0x000000ffff1c7224 */ /* 0x000fc600078e0007 */
[----:B------:R-:W0:Y:S04]  /*2f640*/  LDS.128 R8, [R2+0x1000] ;  /* 0x0010000002087984 */ /* 0x000e280000000c00 */
[----:B------:R-:W-:Y:S04]  /*2f650*/  STL [R1+0x208], R6 ;  /* 0x0002080601007387 */ /* 0x000fe80000100800 */
[----:B------:R-:W1:Y:S04]  /*2f660*/  LDS.128 R4, [R2+0x1800] ;  /* 0x0018000002047984 */ /* 0x000e680000000c00 */
[----:B------:R-:W-:Y:S04]  /*2f670*/  STL [R1+0x109c], R28 ;  /* 0x00109c1c01007387 */ /* 0x000fe80000100800 */
[----:B0-----:R-:W-:Y:S04]  /*2f680*/  STL [R1+0x10a4], R10 ;  /* 0x0010a40a01007387 */ /* 0x001fe80000100800 */
[----:B------:R0:W-:Y:S04]  /*2f690*/  STL [R1+0x10a0], R11 ;  /* 0x0010a00b01007387 */ /* 0x0001e80000100800 */
[----:B0-----:R-:W3:Y:S04]  /*2f6a0*/  LDL R11, [R1+0x454] ;  /* 0x00045400010b7983 */ /* 0x001ee80000100800 */
[----:B------:R-:W-:Y:S04]  /*2f6b0*/  STL.64 [R1+0x10b0], R18 ;  /* 0x0010b01201007387 */ /* 0x000fe80000100a00 */
[----:B-1----:R-:W-:Y:S04]  /*2f6c0*/  STL.64 [R1+0x2a0], R4 ;  /* 0x0002a00401007387 */ /* 0x002fe80000100a00 */
[----:B------:R-:W-:Y:S04]  /*2f6d0*/  STL.64 [R1+0x2a8], R6 ;  /* 0x0002a80601007387 */ /* 0x000fe80000100a00 */
[----:B------:R0:W-:Y:S04]  /*2f6e0*/  STL.64 [R1+0x10a8], R16 ;  /* 0x0010a81001007387 */ /* 0x0001e80000100a00 */
[----:B------:R-:W1:Y:S04]  /*2f6f0*/  LDS.128 R4, [R27+0x1000] ;  /* 0x001000001b047984 */ /* 0x000e680000000c00 */
[----:B0-----:R-:W4:Y:S04]  /*2f700*/  LDL.LU R16, [R1+0x600] ;  /* 0x0006000001107983 */ /* 0x001f280000300800 */
[----:B------:R-:W4:Y:S04]  /*2f710*/  LDL.LU R17, [R1+0x604] ;  /* 0x0006040001117983 */ /* 0x000f280000300800 */
[----:B------:R-:W4:Y:S04]  /*2f720*/  LDL.LU R18, [R1+0x608] ;  /* 0x0006080001127983 */ /* 0x000f280000300800 */
[----:B------:R-:W4:Y:S04]  /*2f730*/  LDL.LU R19, [R1+0x60c] ;  /* 0x00060c0001137983 */ /* 0x000f280000300800 */
[----:B------:R-:W-:Y:S04]  /*2f740*/  STL.64 [R1+0x10c0], R14 ;  /* 0x0010c00e01007387 */ /* 0x000fe80000100a00 */
[----:B------:R0:W-:Y:S04]  /*2f750*/  STL.64 [R1+0x10b8], R12 ;  /* 0x0010b80c01007387 */ /* 0x0001e80000100a00 */
[----:B0-----:R-:W2:Y:S04]  /*2f760*/  LDL.LU R12, [R1+0x5f0] ;  /* 0x0005f000010c7983 */ /* 0x001ea80000300800 */
[----:B------:R-:W2:Y:S04]  /*2f770*/  LDL.LU R13, [R1+0x5f4] ;  /* 0x0005f400010d7983 */ /* 0x000ea80000300800 */
[----:B------:R-:W2:Y:S04]  /*2f780*/  LDL.LU R14, [R1+0x5f8] ;  /* 0x0005f800010e7983 */ /* 0x000ea80000300800 */
[----:B------:R-:W2:Y:S04]  /*2f790*/  LDL.LU R15, [R1+0x5fc] ;  /* 0x0005fc00010f7983 */ /* 0x000ea80000300800 */
[----:B-1----:R-:W-:Y:S04]  /*2f7a0*/  STL.64 [R1+0x10d0], R6 ;  /* 0x0010d00601007387 */ /* 0x002fe80000100a00 */
[----:B------:R-:W-:Y:S04]  /*2f7b0*/  STL.64 [R1+0x10c8], R4 ;  /* 0x0010c80401007387 */ /* 0x000fe80000100a00 */
[----:B------:R-:W0:Y:S04]  /*2f7c0*/  LDS.128 R4, [R27+0x1800] ;  /* 0x001800001b047984 */ /* 0x000e280000000c00 */
[----:B------:R-:W-:Y:S01]  /*2f7d0*/  BAR.SYNC.DEFER_BLOCKING 0x0 ;  /* 0x0000000000007b1d */ /* 0x000fe20000010000 */
[----:B0-----:R-:W-:-:S05]  /*2f7e0*/  IMAD.MOV.U32 R10, RZ, RZ, R4 ;  /* 0x000000ffff0a7224 */ /* 0x001fca00078e0004 */
[----:B---3--:R-:W-:Y:S04]  /*2f7f0*/  STL.64 [R1+0x1158], R10 ;  /* 0x0011580a01007387 */ /* 0x008fe80000100a00 */
[----:B------:R-:W-:Y:S04]  /*2f800*/  STL.64 [R1+0x1150], R8 ;  /* 0x0011500801007387 */ /* 0x000fe80000100a00 */
[----:B--2---:R0:W-:Y:S04]  /*2f810*/  STS.128 [R0], R12 ;  /* 0x0000000c00007388 */ /* 0x0041e80000000c00 */
        /* <DEDUP_REMOVED lines=10> */
[----:B------:R-:W-:Y:S04]  /*2f8c0*/  STS.128 [R0+0x100], R20 ;  /* 0x0001001400007388 */ /* 0x000fe80000000c00 */
[----:B---3--:R-:W-:Y:S04]  /*2f8d0*/  STL.64 [R1+0x10f0], R14 ;  /* 0x0010f00e01007387 */ /* 0x008fe80000100a00 */
[----:B--2---:R0:W-:Y:S04]  /*2f8e0*/  STL.64 [R1+0x10e8], R12 ;  /* 0x0010e80c01007387 */ /* 0x0041e80000100a00 */
[----:B0-----:R-:W2:Y:S04]  /*2f8f0*/  LDL.LU R12, [R1+0x6c0] ;  /* 0x0006c000010c7983 */ /* 0x001ea80000300800 */
[----:B------:R-:W2:Y:S04]  /*2f900*/  LDL.LU R13, [R1+0x6c4] ;  /* 0x0006c400010d7983 */ /* 0x000ea80000300800 */
[----:B------:R-:W3:Y:S04]  /*2f910*/  LDL.LU R14, [R1+0x6c8] ;  /* 0x0006c800010e7983 */ /* 0x000ee80000300800 */
[----:B------:R-:W3:Y:S04]  /*2f920*/  LDL.LU R15, [R1+0x6cc] ;  /* 0x0006cc00010f7983 */ /* 0x000ee80000300800 */
        /* <DEDUP_REMOVED lines=20> */
[----:B------:R-:W-:Y:S04]  /*2fa70*/  STL.64 [R1+0x1120], R22 ;  /* 0x0011201601007387 */ /* 0x000fe80000100a00 */
        /* <DEDUP_REMOVED lines=10> */
[----:B------:R-:W2:Y:S01]  /*2fb20*/  LDL.LU R23, [R1+0x65c] ;  /* 0x00065c0001177983 */ /* 0x000ea20000300800 */
[----:B------:R-:W-:-:S02]  /*2fb30*/  IMAD.MOV.U32 R28, RZ, RZ, R5 ;  /* 0x000000ffff1c7224 */ /* 0x000fc400078e0005 */
[----:B------:R-:W-:Y:S01]  /*2fb40*/  IMAD.MOV.U32 R29, RZ, RZ, R6 ;  /* 0x000000ffff1d7224 */ /* 0x000fe200078e0006 */
[----:B----4-:R-:W-:Y:S01]  /*2fb50*/  STS.128 [R0+0x80], R16 ;  /* 0x0000801000007388 */ /* 0x010fe20000000c00 */
[----:B------:R-:W-:-:S03]  /*2fb60*/  IMAD.MOV.U32 R26, RZ, RZ, R7 ;  /* 0x000000ffff1a7224 */ /* 0x000fc600078e0007 */
[----:B------:R-:W-:Y:S04]  /*2fb70*/  STS.128 [R0+0x180], R8 ;  /* 0x0001800800007388 */ /* 0x000fe80000000c00 */
[----:B--2---:R-:W-:Y:S04]  /*2fb80*/  STL.64 [R1+0x1148], R22 ;  /* 0x0011481601007387 */ /* 0x004fe80000100a00 */
[----:B------:R0:W-:Y:S04]  /*2fb90*/  STL.64 [R1+0x1140], R20 ;  /* 0x0011401401007387 */ /* 0x0001e80000100a00 */
[----:B0-----:R-:W2:Y:S04]  /*2fba0*/  LDL.LU R20, [R1+0x640] ;  /* 0x0006400001147983 */ /* 0x001ea80000300800 */
[----:B------:R-:W2:Y:S04]  /*2fbb0*/  LDL.LU R21, [R1+0x644] ;  /* 0x0006440001157983 */ /* 0x000ea80000300800 */
[----:B------:R-:W2:Y:S04]  /*2fbc0*/  LDL.LU R22, [R1+0x648] ;  /* 0x0006480001167983 */ /* 0x000ea80000300800 */
[----:B------:R-:W2:Y:S04]  /*2fbd0*/  LDL.LU R23, [R1+0x64c] ;  /* 0x00064c0001177983 */ /* 0x000ea80000300800 */
[----:B------:R-:W4:Y:S04]  /*2fbe0*/  LDL.LU R24, [R1+0x1060] ;  /* 0x0010600001187983 */ /* 0x000f280000300800 */
[----:B---3--:R-:W-:Y:S04]  /*2fbf0*/  STL.64 [R1+0x1100], R14 ;  /* 0x0011000e01007387 */ /* 0x008fe80000100a00 */
[----:B------:R0:W-:Y:S04]  /*2fc00*/  STL.64 [R1+0x10f8], R12 ;  /* 0x0010f80c01007387 */ /* 0x0001e80000100a00 */
[----:B0-----:R-:W3:Y:S04]  /*2fc10*/  LDL.LU R12, [R1+0x6b0] ;  /* 0x0006b000010c7983 */ /* 0x001ee80000300800 */
        /* <DEDUP_REMOVED lines=11> */
[----:B------:R-:W3:Y:S04]  /*2fcd0*/  LDL.LU.64 R10, [R1+0x1168] ;  /* 0x00116800010a7983 */ /* 0x000ee80000300a00 */
[----:B------:R-:W3:Y:S04]  /*2fce0*/  LDL.LU.64 R8, [R1+0x1160] ;  /* 0x0011600001087983 */ /* 0x000ee80000300a00 */
[----:B--2---:R-:W-:Y:S04]  /*2fcf0*/  STS.128 [R0+0x280], R20 ;  /* 0x0002801400007388 */ /* 0x004fe80000000c00 */
[----:B---3--:R0:W-:Y:S04]  /*2fd00*/  STS.128 [R0+0x200], R8 ;  /* 0x0002000800007388 */ /* 0x0081e80000000c00 */
[----:B0-----:R-:W2:Y:S04]  /*2fd10*/  LDL.LU.64 R10, [R1+0x1158] ;  /* 0x00115800010a7983 */ /* 0x001ea80000300a00 */
[----:B------:R-:W3:Y:S04]  /*2fd20*/  LDL.LU.64 R8, [R1+0x1150] ;  /* 0x0011500001087983 */ /* 0x000ee80000300a00 */
[----:B------:R-:W2:Y:S04]  /*2fd30*/  LDL.LU R25, [R1+0x50] ;  /* 0x0000500001197983 */ /* 0x000ea80000300800 */
[----:B------:R-:W2:Y:S04]  /*2fd40*/  LDL.LU.64 R22, [R1+0x1148] ;  /* 0x0011480001167983 */ /* 0x000ea80000300a00 */
[----:B------:R-:W2:Y:S01]  /*2fd50*/  LDL.LU.64 R20, [R1+0x1140] ;  /* 0x0011400001147983 */ /* 0x000ea20000300a00 */
[----:B----4-:R-:W-:-:S03]  /*2fd60*/  ISETP.GE.AND P0, PT, R24, c[0x0][0x178], PT ;  /* 0x00005e0018007a0c */ /* 0x010fc60003f06270 */
[----:B--2---:R0:W-:Y:S04]  /*2fd70*/  STS.128 [R0+0x300], R20 ;  /* 0x0003001400007388 */ /* 0x0041e80000000c00 */
[----:B0-----:R-:W2:Y:S04]  /*2fd80*/  LDL.LU.64 R22, [R1+0x1138] ;  /* 0x0011380001167983 */ /* 0x001ea80000300a00 */
[----:B------:R-:W2:Y:S01]  /*2fd90*/  LDL.LU.64 R20, [R1+0x1130] ;  /* 0x0011300001147983 */ /* 0x000ea20000300a00 */
[----:B------:R-:W-:-:S04]  /*2fda0*/  IADD3 R2, R11, 0x1, RZ ;  /* 0x000000010b027810 */ /* 0x000fc80007ffe0ff */
[----:B------:R-:W-:Y:S02]  /*2fdb0*/  ISETP.LT.AND P5, PT, R2, c[0x0][0x17c], !P0 ;  /* 0x00005f0002007a0c */ /* 0x000fe400047a1270 */
[----:B------:R-:W-:-:S04]  /*2fdc0*/  IADD3 R2, R11, 0x3, RZ ;  /* 0x000000030b027810 */ /* 0x000fc80007ffe0ff */
[----:B------:R-:W-:Y:S01]  /*2fdd0*/  ISETP.LT.AND P3, PT, R2, c[0x0][0x17c], !P0 ;  /* 0x00005f0002007a0c */ /* 0x000fe20004761270 */
[----:B------:R-:W-:Y:S02]  /*2fde0*/  IMAD R2, R24, c[0x0][0x194], RZ ;  /* 0x0000650018027a24 */ /* 0x000fe400078e02ff */
[----:B------:R-:W4:Y:S04]  /*2fdf0*/  LDL.LU R24, [R1+0x1128] ;  /* 0x0011280001187983 */ /* 0x000f280000300800 */
[----:B--2---:R0:W-:Y:S04]  /*2fe00*/  STS.128 [R0+0x380], R20 ;  /* 0x0003801400007388 */ /* 0x0041e80000000c00 */
[----:B0-----:R-:W2:Y:S04]  /*2fe10*/  LDL.LU.64 R22, [R1+0x1120] ;  /* 0x0011200001167983 */ /* 0x001ea80000300a00 */
[----:B------:R-:W2:Y:S04]  /*2fe20*/  LDL.LU.64 R20, [R1+0x1118] ;  /* 0x0011180001147983 */ /* 0x000ea80000300a00 */
[----:B------:R-:W-:Y:S04]  /*2fe30*/  STS.128 [R0+0x500], R12 ;  /* 0x0005000c00007388 */ /* 0x000fe80000000c00 */
[----:B--2---:R0:W-:Y:S04]  /*2fe40*/  STS.128 [R0+0x400], R20 ;  /* 0x0004001400007388 */ /* 0x0041e80000000c00 */
[----:B0-----:R-:W2:Y:S04]  /*2fe50*/  LDL.LU.64 R22, [R1+0x1110] ;  /* 0x0011100001167983 */ /* 0x001ea80000300a00 */
[----:B------:R-:W2:Y:S04]  /*2fe60*/  LDL.LU.64 R20, [R1+0x1108] ;  /* 0x0011080001147983 */ /* 0x000ea80000300a00 */
[----:B------:R-:W2:Y:S04]  /*2fe70*/  LDL.LU.64 R14, [R1+0x1100] ;  /* 0x00110000010e7983 */ /* 0x000ea80000300a00 */
[----:B------:R-:W2:Y:S04]  /*2fe80*/  LDL.LU.64 R12, [R1+0x10f8] ;  /* 0x0010f800010c7983 */ /* 0x000ea80000300a00 */
[----:B--2---:R0:W-:Y:S04]  /*2fe90*/  STS.128 [R0+0x580], R12 ;  /* 0x0005800c00007388 */ /* 0x0041e80000000c00 */
[----:B0-----:R-:W2:Y:S04]  /*2fea0*/  LDL.LU.64 R14, [R1+0x10f0] ;  /* 0x0010f000010e7983 */ /* 0x001ea80000300a00 */
[----:B------:R-:W2:Y:S04]  /*2feb0*/  LDL.LU.64 R12, [R1+0x10e8] ;  /* 0x0010e800010c7983 */ /* 0x000ea80000300a00 */
[----:B--2---:R0:W-:Y:S04]  /*2fec0*/  STS.128 [R0+0x600], R12 ;  /* 0x0006000c00007388 */ /* 0x0041e80000000c00 */
[----:B0-----:R-:W2:Y:S04]  /*2fed0*/  LDL.LU.64 R14, [R1+0x10e0] ;  /* 0x0010e000010e7983 */ /* 0x001ea80000300a00 */
[----:B------:R-:W2:Y:S01]  /*2fee0*/  LDL.LU.64 R12, [R1+0x10d8] ;  /* 0x0010d800010c7983 */ /* 0x000ea20000300a00 */
[----:B------:R-:W-:-:S03]  /*2fef0*/  IADD3 R3, R11, 0x2, RZ ;  /* 0x000000020b037810 */ /* 0x000fc60007ffe0ff */
[----:B------:R0:W-:Y:S04]  /*2ff00*/  STS.128 [R0+0x480], R20 ;  /* 0x0004801400007388 */ /* 0x0001e80000000c00 */
[----:B------:R1:W-:Y:S04]  /*2ff10*/  STS.128 [R0+0x680], R4 ;  /* 0x0006800400007388 */ /* 0x0003e80000000c00 */
[----:B------:R-:W-:Y:S01]  /*2ff20*/  STS.128 [R0+0x780], R16 ;  /* 0x0007801000007388 */ /* 0x000fe20000000c00 */
[----:B------:R-:W-:Y:S02]  /*2ff30*/  ISETP.LT.AND P4, PT, R3, c[0x0][0x17c], !P0 ;  /* 0x00005f0003007a0c */ /* 0x000fe40004781270 */
[----:B------:R-:W-:-:S02]  /*2ff40*/  IADD3 R3, R11, 0x4, RZ ;  /* 0x000000040b037810 */ /* 0x000fc40007ffe0ff */
[----:B------:R-:W-:Y:S02]  /*2ff50*/  ISETP.LT.AND P1, PT, R11, c[0x0][0x17c], !P0 ;  /* 0x00005f000b007a0c */ /* 0x000fe40004721270 */
[----:B------:R-:W-:Y:S01]  /*2ff60*/  ISETP.LT.AND P2, PT, R3, c[0x0][0x17c], !P0 ;  /* 0x00005f0003007a0c */ /* 0x000fe20004741270 */
[----:B0-----:R-:W-:Y:S01]  /*2ff70*/  IMAD R21, R11, c[0x0][0x198], RZ ;  /* 0x000066000b157a24 */ /* 0x001fe200078e02ff */
[C---:B------:R-:W-:Y:S02]  /*2ff80*/  LEA R3, P6, R2.reuse, c[0x0][0x170], 0x1 ;  /* 0x00005c0002037a11 */ /* 0x040fe400078c08ff */
[----:B----4-:R-:W-:Y:S01]  /*2ff90*/  PRMT R24, R25, 0x7632, R24 ;  /* 0x0000763219187816 */ /* 0x010fe20000000018 */
[----:B-1----:R-:W4:Y:S01]  /*2ffa0*/  LDL.LU.64 R6, [R1+0x10d0] ;  /* 0x0010d00001067983 */ /* 0x002f220000300a00 */
[----:B------:R-:W-:Y:S02]  /*2ffb0*/  LEA.HI.X.SX32 R2, R2, c[0x0][0x174], 0x1, P6 ;  /* 0x00005d0002027a11 */ /* 0x000fe400030f0eff */
[C---:B------:R-:W-:Y:S01]  /*2ffc0*/  LEA R20, P6, R21.reuse, R3, 0x1 ;  /* 0x0000000315147211 */ /* 0x040fe200078c08ff */
[----:B------:R-:W3:Y:S01]  /*2ffd0*/  LDL.LU.64 R4, [R1+0x10c8] ;  /* 0x0010c80001047983 */ /* 0x000ee20000300a00 */
[----:B------:R-:W-:-:S02]  /*2ffe0*/  IADD3 R23, R21, c[0x0][0x198], RZ ;  /* 0x0000660015177a10 */ /* 0x000fc40007ffe0ff */
[----:B------:R-:W-:Y:S02]  /*2fff0*/  LEA.HI.X.SX32 R21, R21, R2, 0x1, P6 ;  /* 0x0000000215157211 */ /* 0x000fe400030f0eff */
[C---:B------:R-:W-:Y:S01]  /*30000*/  LEA R22, P6, R23.reuse, R3, 0x1 ;  /* 0x0000000317167211 */ /* 0x040fe200078c08ff */
[----:B--2---:R0:W-:Y:S04]  /*30010*/  STS.128 [R0+0x700], R12 ;  /* 0x0007000c00007388 */ /* 0x0041e80000000c00 */
[----:B------:R-:W-:Y:S06]  /*30020*/  BAR.SYNC.DEFER_BLOCKING 0x0 ;  /* 0x0000000000007b1d */ /* 0x000fec0000010000 */
[----:B0-----:R-:W2:Y:S04]  /*30030*/  LDL.LU.64 R14, [R1+0x10c0] ;  /* 0x0010c000010e7983 */ /* 0x001ea80000300a00 */
[----:B------:R-:W2:Y:S04]  /*30040*/  LDL.LU.64 R12, [R1+0x10b8] ;  /* 0x0010b800010c7983 */ /* 0x000ea80000300a00 */
[----:B------:R-:W2:Y:S04]  /*30050*/  LDL.LU.64 R18, [R1+0x10b0] ;  /* 0x0010b00001127983 */ /* 0x000ea80000300a00 */
[----:B------:R0:W-:Y:S04]  /*30060*/  @P1 STG.E.U16 [R20.64], R25 ;  /* 0x0000001914001986 */ /* 0x0001e8000c101504 */
[----:B------:R-:W2:Y:S01]  /*30070*/  LDL.LU.64 R16, [R1+0x10a8] ;  /* 0x0010a80001107983 */ /* 0x000ea20000300a00 */
[----:B0-----:R-:W-:-:S02]  /*30080*/  IADD3 R21, R23, c[0x0][0x198], RZ ;  /* 0x0000660017157a10 */ /* 0x001fc40007ffe0ff */
[----:B------:R-:W-:Y:S02]  /*30090*/  LEA.HI.X.SX32 R23, R23, R2, 0x1, P6 ;  /* 0x0000000217177211 */ /* 0x000fe400030f0eff */
[----:B------:R-:W-:-:S03]  /*300a0*/  IADD3 R25, R11, 0x6, RZ ;  /* 0x000000060b197810 */ /* 0x000fc60007ffe0ff */
[----:B------:R0:W-:Y:S01]  /*300b0*/  @P5 STG.E.U16 [R22.64], R24 ;  /* 0x0000001816005986 */ /* 0x0001e2000c101504 */
[----:B------:R-:W-:-:S03]  /*300c0*/  ISETP.LT.AND P5, PT, R25, c[0x0][0x17c], !P0 ;  /* 0x00005f0019007a0c */ /* 0x000fc600047a1270 */
[----:B------:R-:W2:Y:S01]  /*300d0*/  LDL.LU R25, [R1+0x60] ;  /* 0x0000600001197983 */ /* 0x000ea20000300800 */
[----:B------:R-:W-:Y:S02]  /*300e0*/  IADD3 R0, R11, 0x5, RZ ;  /* 0x000000050b007810 */ /* 0x000fe40007ffe0ff */
[C---:B------:R-:W-:Y:S02]  /*300f0*/  LEA R20, P6, R21.reuse, R3, 0x1 ;  /* 0x0000000315147211 */ /* 0x040fe400078c08ff */
[----:B------:R-:W-:Y:S02]  /*30100*/  ISETP.LT.AND P1, PT, R0, c[0x0][0x17c], !P0 ;  /* 0x00005f0000007a0c */ /* 0x000fe40004721270 */
[C---:B------:R-:W-:Y:S02]  /*30110*/  IADD3 R0, R21.reuse, c[0x0][0x198], RZ ;  /* 0x0000660015007a10 */ /* 0x040fe40007ffe0ff */
[----:B------:R-:W-:Y:S02]  /*30120*/  LEA.HI.X.SX32 R21, R21, R2, 0x1, P6 ;  /* 0x0000000215157211 */ /* 0x000fe400030f0eff */
[----:B0-----:R-:W-:-:S02]  /*30130*/  IADD3 R23, R11, 0x7, RZ ;  /* 0x000000070b177810 */ /* 0x001fc40007ffe0ff */
[C---:B------:R-:W-:Y:S01]  /*30140*/  LEA R22, P6, R0.reuse, R3, 0x1 ;  /* 0x0000000300167211 */ /* 0x040fe200078c08ff */
[----:B--2---:R0:W-:Y:S01]  /*30150*/  @P4 STG.E.U16 [R20.64], R25 ;  /* 0x0000001914004986 */ /* 0x0041e2000c101504 */
[----:B------:R-:W-:Y:S02]  /*30160*/  ISETP.LT.AND P4, PT, R23, c[0x0][0x17c], !P0 ;  /* 0x00005f0017007a0c */ /* 0x000fe40004781270 */
[----:B------:R-:W-:Y:S02]  /*30170*/  LEA.HI.X.SX32 R23, R0, R2, 0x1, P6 ;  /* 0x0000000200177211 */ /* 0x000fe400030f0eff */
[----:B------:R-:W-:Y:S02]  /*30180*/  PRMT R24, R25, 0x7632, R24 ;  /* 0x0000763219187816 */ /* 0x000fe40000000018 */
[----:B0-----:R-:W-:-:S03]  /*30190*/  IADD3 R25, R11, 0x8, RZ ;  /* 0x000000080b197810 */ /* 0x001fc60007ffe0ff */
[----:B------:R0:W-:Y:S01]  /*301a0*/  @P3 STG.E.U16 [R22.64], R24 ;  /* 0x0000001816003986 */ /* 0x0001e2000c101504 */
[----:B------:R-:W-:-:S03]  /*301b0*/  ISETP.LT.AND P3, PT, R25, c[0x0][0x17c], !P0 ;  /* 0x00005f0019007a0c */ /* 0x000fc60004761270 */
[----:B------:R-:W2:Y:S01]  /*301c0*/  LDL.LU R25, [R1+0x70] ;  /* 0x0000700001197983 */ /* 0x000ea20000300800 */
[----:B------:R-:W-:-:S04]  /*301d0*/  IADD3 R21, R0, c[0x0][0x198], RZ ;  /* 0x0000660000157a10 */ /* 0x000fc80007ffe0ff */
[CC--:B------:R-:W-:Y:S02]  /*301e0*/  LEA R20, P6, R21.reuse, R3.reuse, 0x1 ;  /* 0x0000000315147211 */ /* 0x0c0fe400078c08ff */
[C---:B------:R-:W-:Y:S02]  /*301f0*/  IADD3 R0, R21.reuse, c[0x0][0x198], RZ ;  /* 0x0000660015007a10 */ /* 0x040fe40007ffe0ff */
[----:B------:R-:W-:Y:S02]  /*30200*/  LEA.HI.X.SX32 R21, R21, R2, 0x1, P6 ;  /* 0x0000000215157211 */ /* 0x000fe400030f0eff */
[----:B0-----:R-:W-:Y:S02]  /*30210*/  IADD3 R23, R11, 0x9, RZ ;  /* 0x000000090b177810 */ /* 0x001fe40007ffe0ff */
[----:B------:R-:W-:Y:S01]  /*30220*/  LEA R22, P6, R0, R3, 0x1 ;  /* 0x0000000300167211 */ /* 0x000fe200078c08ff */
[----:B--2---:R0:W-:Y:S01]  /*30230*/  @P2 STG.E.U16 [R20.64], R25 ;  /* 0x0000001914002986 */ /* 0x0041e2000c101504 */
[----:B------:R-:W-:-:S02]  /*30240*/  ISETP.LT.AND P2, PT, R23, c[0x0][0x17c], !P0 ;  /* 0x00005f0017007a0c */ /* 0x000fc40004741270 */
        /* <DEDUP_REMOVED lines=859> */
[----:B------:R-:W2:Y:S01]  /*33800*/  LDL.LU R25, [R1] ;  /* 0x0000000001197983 */ /* 0x000ea20000300800 */
        /* <DEDUP_REMOVED lines=944> */
[----:B------:R0:W-:Y:S01]  /*37310*/  @P4 STG.E.U16 [R20.64], R16 ;  /* 0x0000001014004986 */ /* 0x0001e2000c101504 */
[----:B------:R-:W-:-:S02]  /*37320*/  ISETP.LT.AND P4, PT, R23, c[0x0][0x17c], !P0 ;  /* 0x00005f0017007a0c */ /* 0x000fc40004781270 */
[CC--:B------:R-:W-:Y:S02]  /*37330*/  LEA.HI.X.SX32 R23, R0.reuse, R2.reuse, 0x1, P6 ;  /* 0x0000000200177211 */ /* 0x0c0fe400030f0eff */
[----:B0-----:R-:W-:Y:S02]  /*37340*/  IADD3 R21, R0, c[0x0][0x198], RZ ;  /* 0x0000660000157a10 */ /* 0x001fe40007ffe0ff */
[----:B------:R-:W-:Y:S02]  /*37350*/  PRMT R16, R16, 0x7632, R16 ;  /* 0x0000763210107816 */ /* 0x000fe40000000010 */
[C---:B------:R-:W-:Y:S02]  /*37360*/  LEA R20, P6, R21.reuse, R3, 0x1 ;  /* 0x0000000315147211 */ /* 0x040fe400078c08ff */
[C---:B------:R-:W-:Y:S01]  /*37370*/  IADD3 R0, R21.reuse, c[0x0][0x198], RZ ;  /* 0x0000660015007a10 */ /* 0x040fe20007ffe0ff */
[----:B------:R0:W-:Y:S01]  /*37380*/  @P3 STG.E.U16 [R22.64], R16 ;  /* 0x0000001016003986 */ /* 0x0001e2000c101504 */
[----:B------:R-:W-:-:S02]  /*37390*/  LEA.HI.X.SX32 R21, R21, R2, 0x1, P6 ;  /* 0x0000000215157211 */ /* 0x000fc400030f0eff */
[----:B------:R-:W-:-:S04]  /*373a0*/  IADD3 R24, R11, 0x10c, RZ ;  /* 0x0000010c0b187810 */ /* 0x000fc80007ffe0ff */
[----:B------:R-:W-:Y:S02]  /*373b0*/  ISETP.LT.AND P3, PT, R24, c[0x0][0x17c], !P0 ;  /* 0x00005f0018007a0c */ /* 0x000fe40004761270 */
[----:B0-----:R-:W-:Y:S02]  /*373c0*/  IADD3 R23, R11, 0x10d, RZ ;  /* 0x0000010d0b177810 */ /* 0x001fe40007ffe0ff */
[C---:B------:R-:W-:Y:S01]  /*373d0*/  LEA R22, P6, R0.reuse, R3, 0x1 ;  /* 0x0000000300167211 */ /* 0x040fe200078c08ff */
[----:B--2---:R0:W-:Y:S01]  /*373e0*/  @P2 STG.E.U16 [R20.64], R25 ;  /* 0x0000001914002986 */ /* 0x0041e2000c101504 */
[----:B------:R-:W-:Y:S02]  /*373f0*/  ISETP.LT.AND P2, PT, R23, c[0x0][0x17c], !P0 ;  /* 0x00005f0017007a0c */ /* 0x000fe40004741270 */
[----:B------:R-:W-:Y:S02]  /*37400*/  LEA.HI.X.SX32 R23, R0, R2, 0x1, P6 ;  /* 0x0000000200177211 */ /* 0x000fe400030f0eff */
[----:B------:R-:W-:-:S02]  /*37410*/  PRMT R24, R25, 0x7632, R24 ;  /* 0x0000763219187816 */ /* 0x000fc40000000018 */
        /* <DEDUP_REMOVED lines=23> */
[C---:B------:R-:W-:Y:S02]  /*37590*/  LEA R22, P6, R0.reuse, R3, 0x1 ;  /* 0x0000000300167211 */ /* 0x040fe400078c08ff */
[----:B------:R-:W-:Y:S01]  /*375a0*/  IADD3 R16, R0, c[0x0][0x198], RZ ;  /* 0x0000660000107a10 */ /* 0x000fe20007ffe0ff */
[----:B--2---:R0:W-:Y:S01]  /*375b0*/  @P3 STG.E.U16 [R20.64], R25 ;  /* 0x0000001914003986 */ /* 0x0041e2000c101504 */
[----:B------:R-:W-:-:S02]  /*375c0*/  ISETP.LT.AND P3, PT, R23, c[0x0][0x17c], !P0 ;  /* 0x00005f0017007a0c */ /* 0x000fc40004761270 */
[-C--:B------:R-:W-:Y:S02]  /*375d0*/  LEA.HI.X.SX32 R23, R0, R2.reuse, 0x1, P6 ;  /* 0x0000000200177211 */ /* 0x080fe400030f0eff */
[----:B------:R-:W-:Y:S02]  /*375e0*/  PRMT R24, R25, 0x7632, R24 ;  /* 0x0000763219187816 */ /* 0x000fe40000000018 */
[C---:B------:R-:W-:Y:S02]  /*375f0*/  IADD3 R0, R16.reuse, c[0x0][0x198], RZ ;  /* 0x0000660010007a10 */ /* 0x040fe40007ffe0ff */
[C---:B0-----:R-:W-:Y:S01]  /*37600*/  LEA R20, P6, R16.reuse, R3, 0x1 ;  /* 0x0000000310147211 */ /* 0x041fe200078c08ff */
[----:B------:R0:W-:Y:S03]  /*37610*/  @P2 STG.E.U16 [R22.64], R24 ;  /* 0x0000001816002986 */ /* 0x0001e6000c101504 */
[----:B------:R-:W-:-:S02]  /*37620*/  LEA.HI.X.SX32 R21, R16, R2, 0x1, P6 ;  /* 0x0000000210157211 */ /* 0x000fc400030f0eff */
[----:B------:R-:W-:-:S03]  /*37630*/  IADD3 R25, R11, 0x112, RZ ;  /* 0x000001120b197810 */ /* 0x000fc60007ffe0ff */
[----:B------:R1:W-:Y:S01]  /*37640*/  @P1 STG.E.U16 [R20.64], R12 ;  /* 0x0000000c14001986 */ /* 0x0003e2000c101504 */
[----:B0-----:R-:W-:Y:S02]  /*37650*/  IADD3 R23, R11, 0x113, RZ ;  /* 0x000001130b177810 */ /* 0x001fe40007ffe0ff */
[C---:B------:R-:W-:Y:S02]  /*37660*/  LEA R22, P6, R0.reuse, R3, 0x1 ;  /* 0x0000000300167211 */ /* 0x040fe400078c08ff */
[----:B------:R-:W-:Y:S02]  /*37670*/  ISETP.LT.AND P1, PT, R23, c[0x0][0x17c], !P0 ;  /* 0x00005f0017007a0c */ /* 0x000fe40004721270 */
[----:B------:R-:W-:Y:S02]  /*37680*/  LEA.HI.X.SX32 R23, R0, R2, 0x1, P6 ;  /* 0x0000000200177211 */ /* 0x000fe400030f0eff */
[----:B-1----:R-:W-:Y:S02]  /*37690*/  PRMT R12, R12, 0x7632, R12 ;  /* 0x000076320c0c7816 */ /* 0x002fe4000000000c */
[----:B------:R-:W-:-:S02]  /*376a0*/  IADD3 R24, R11, 0x114, RZ ;  /* 0x000001140b187810 */ /* 0x000fc40007ffe0ff */
[----:B------:R-:W-:Y:S01]  /*376b0*/  ISETP.LT.AND P2, PT, R25, c[0x0][0x17c], !P0 ;  /* 0x00005f0019007a0c */ /* 0x000fe20004741270 */
[----:B------:R0:W-:Y:S01]  /*376c0*/  @P5 STG.E.U16 [R22.64], R12 ;  /* 0x0000000c16005986 */ /* 0x0001e2000c101504 */
[----:B------:R-:W-:-:S03]  /*376d0*/  ISETP.LT.AND P5, PT, R24, c[0x0][0x17c], !P0 ;  /* 0x00005f0018007a0c */ /* 0x000fc600047a1270 */
[----:B------:R-:W2:Y:S04]  /*376e0*/  LDL.LU R25, [R1+0x230] ;  /* 0x0002300001197983 */ /* 0x000ea80000300800 */
[----:B------:R-:W2:Y:S01]  /*376f0*/  LDL.LU R24, [R1+0x290] ;  /* 0x0002900001187983 */ /* 0x000ea20000300800 */
[----:B------:R-:W-:-:S04]  /*37700*/  IADD3 R16, R0, c[0x0][0x198], RZ ;  /* 0x0000660000107a10 */ /* 0x000fc80007ffe0ff */
[CC--:B------:R-:W-:Y:S02]  /*37710*/  LEA R20, P6, R16.reuse, R3.reuse, 0x1 ;  /* 0x0000000310147211 */ /* 0x0c0fe400078c08ff */
[C---:B------:R-:W-:Y:S02]  /*37720*/  IADD3 R0, R16.reuse, c[0x0][0x198], RZ ;  /* 0x0000660010007a10 */ /* 0x040fe40007ffe0ff */
[----:B------:R-:W-:Y:S02]  /*37730*/  LEA.HI.X.SX32 R21, R16, R2, 0x1, P6 ;  /* 0x0000000210157211 */ /* 0x000fe400030f0eff */
[----:B------:R-:W-:Y:S02]  /*37740*/  IADD3 R16, R11, 0x115, RZ ;  /* 0x000001150b107810 */ /* 0x000fe40007ffe0ff */
[C---:B0-----:R-:W-:Y:S02]  /*37750*/  LEA R22, P6, R0.reuse, R3, 0x1 ;  /* 0x0000000300167211 */ /* 0x041fe400078c08ff */
[----:B------:R-:W-:-:S02]  /*37760*/  IADD3 R12, R0, c[0x0][0x198], RZ ;  /* 0x00006600000c7a10 */ /* 0x000fc40007ffe0ff */
[----:B------:R-:W-:Y:S02]  /*37770*/  LEA.HI.X.SX32 R23, R0, R2, 0x1, P6 ;  /* 0x0000000200177211 */ /* 0x000fe400030f0eff */
[----:B------:R-:W-:Y:S01]  /*37780*/  IADD3 R0, R12, c[0x0][0x198], RZ ;  /* 0x000066000c007a10 */ /* 0x000fe20007ffe0ff */
[----:B--2---:R0:W-:Y:S01]  /*37790*/  @P4 STG.E.U16 [R20.64], R24 ;  /* 0x0000001814004986 */ /* 0x0041e2000c101504 */
[----:B------:R-:W-:Y:S02]  /*377a0*/  ISETP.LT.AND P4, PT, R16, c[0x0][0x17c], !P0 ;  /* 0x00005f0010007a0c */ /* 0x000fe40004781270 */
[----:B------:R-:W-:Y:S02]  /*377b0*/  PRMT R16, R24, 0x7632, R16 ;  /* 0x0000763218107816 */ /* 0x000fe40000000010 */
[----:B0-----:R-:W-:-:S03]  /*377c0*/  LEA R20, P6, R12, R3, 0x1 ;  /* 0x000000030c147211 */ /* 0x001fc600078c08ff */
[----:B------:R0:W-:Y:S01]  /*377d0*/  @P3 STG.E.U16 [R22.64], R16 ;  /* 0x0000001016003986 */ /* 0x0001e2000c101504 */
[----:B------:R-:W-:Y:S02]  /*377e0*/  LEA.HI.X.SX32 R21, R12, R2, 0x1, P6 ;  /* 0x000000020c157211 */ /* 0x000fe400030f0eff */
[----:B------:R-:W-:-:S03]  /*377f0*/  IADD3 R12, R0, c[0x0][0x198], RZ ;  /* 0x00006600000c7a10 */ /* 0x000fc60007ffe0ff */
[----:B------:R1:W-:Y:S01]  /*37800*/  @P2 STG.E.U16 [R20.64], R25 ;  /* 0x0000001914002986 */ /* 0x0003e2000c101504 */
[----:B0-----:R-:W-:Y:S02]  /*37810*/  IADD3 R16, R11, 0x117, RZ ;  /* 0x000001170b107810 */ /* 0x001fe40007ffe0ff */
[-C--:B------:R-:W-:Y:S02]  /*37820*/  LEA R22, P6, R0, R3.reuse, 0x1 ;  /* 0x0000000300167211 */ /* 0x080fe400078c08ff */
[----:B------:R-:W-:Y:S02]  /*37830*/  ISETP.LT.AND P2, PT, R16, c[0x0][0x17c], !P0 ;  /* 0x00005f0010007a0c */ /* 0x000fe40004741270 */
[----:B------:R-:W-:Y:S02]  /*37840*/  LEA.HI.X.SX32 R23, R0, R2, 0x1, P6 ;  /* 0x0000000200177211 */ /* 0x000fe400030f0eff */
[----:B------:R-:W-:Y:S02]  /*37850*/  PRMT R16, R25, 0x7632, R16 ;  /* 0x0000763219107816 */ /* 0x000fe40000000010 */
[C---:B-1----:R-:W-:Y:S01]  /*37860*/  LEA R20, P6, R12.reuse, R3, 0x1 ;  /* 0x000000030c147211 */ /* 0x042fe200078c08ff */
[----:B------:R-:W2:Y:S01]  /*37870*/  LDL.LU R25, [R1+0x2a0] ;  /* 0x0002a00001197983 */ /* 0x000ea20000300800 */
[----:B------:R-:W-:-:S02]  /*37880*/  IADD3 R0, R12, c[0x0][0x198], RZ ;  /* 0x000066000c007a10 */ /* 0x000fc40007ffe0ff */
[----:B------:R-:W-:Y:S01]  /*37890*/  LEA.HI.X.SX32 R21, R12, R2, 0x1, P6 ;  /* 0x000000020c157211 */ /* 0x000fe200030f0eff */
[----:B------:R0:W-:Y:S01]  /*378a0*/  @P1 STG.E.U16 [R22.64], R16 ;  /* 0x0000001016001986 */ /* 0x0001e2000c101504 */
[----:B------:R-:W-:-:S03]  /*378b0*/  IADD3 R24, R11, 0x116, RZ ;  /* 0x000001160b187810 */ /* 0x000fc60007ffe0ff */
[----:B---3--:R1:W-:Y:S01]  /*378c0*/  @P5 STG.E.U16 [R20.64], R8 ;  /* 0x0000000814005986 */ /* 0x0083e2000c101504 */
[----:B------:R-:W-:Y:S02]  /*378d0*/  ISETP.LT.AND P3, PT, R24, c[0x0][0x17c], !P0 ;  /* 0x00005f0018007a0c */ /* 0x000fe40004761270 */
[C---:B------:R-:W-:Y:S02]  /*378e0*/  IADD3 R24, R11.reuse, 0x118, RZ ;  /* 0x000001180b187810 */ /* 0x040fe40007ffe0ff */
[----:B0-----:R-:W-:Y:S02]  /*378f0*/  IADD3 R16, R11, 0x119, RZ ;  /* 0x000001190b107810 */ /* 0x001fe40007ffe0ff */
[----:B------:R-:W-:Y:S02]  /*37900*/  LEA R22, P6, R0, R3, 0x1 ;  /* 0x0000000300167211 */ /* 0x000fe400078c08ff */
[----:B------:R-:W-:Y:S02]  /*37910*/  ISETP.LT.AND P5, PT, R16, c[0x0][0x17c], !P0 ;  /* 0x00005f0010007a0c */ /* 0x000fe400047a1270 */
[----:B------:R-:W-:-:S02]  /*37920*/  LEA.HI.X.SX32 R23, R0, R2, 0x1, P6 ;  /* 0x0000000200177211 */ /* 0x000fc400030f0eff */
[----:B-1----:R-:W-:Y:S02]  /*37930*/  PRMT R8, R8, 0x7632, R8 ;  /* 0x0000763208087816 */ /* 0x002fe40000000008 */
[----:B------:R-:W-:Y:S02]  /*37940*/  IADD3 R16, R11, 0x11a, RZ ;  /* 0x0000011a0b107810 */ /* 0x000fe40007ffe0ff */
[----:B------:R-:W-:Y:S01]  /*37950*/  ISETP.LT.AND P1, PT, R24, c[0x0][0x17c], !P0 ;  /* 0x00005f0018007a0c */ /* 0x000fe20004721270 */
[----:B------:R0:W-:Y:S01]  /*37960*/  @P4 STG.E.U16 [R22.64], R8 ;  /* 0x0000000816004986 */ /* 0x0001e2000c101504 */
[----:B------:R-:W-:-:S03]  /*37970*/  ISETP.LT.AND P4, PT, R16, c[0x0][0x17c], !P0 ;  /* 0x00005f0010007a0c */ /* 0x000fc60004781270 */
[----:B------:R-:W3:Y:S04]  /*37980*/  LDL.LU R24, [R1+0x220] ;  /* 0x0002200001187983 */ /* 0x000ee80000300800 */
[----:B------:R-:W2:Y:S01]  /*37990*/  LDL.LU R16, [R1+0x270] ;  /* 0x0002700001107983 */ /* 0x000ea20000300800 */
[----:B------:R-:W-:-:S04]  /*379a0*/  IADD3 R12, R0, c[0x0][0x198], RZ ;  /* 0x00006600000c7a10 */ /* 0x000fc80007ffe0ff */
[CC--:B------:R-:W-:Y:S02]  /*379b0*/  LEA R20, P6, R12.reuse, R3.reuse, 0x1 ;  /* 0x000000030c147211 */ /* 0x0c0fe400078c08ff */
[C---:B------:R-:W-:Y:S02]  /*379c0*/  IADD3 R0, R12.reuse, c[0x0][0x198], RZ ;  /* 0x000066000c007a10 */ /* 0x040fe40007ffe0ff */
[-C--:B------:R-:W-:Y:S02]  /*379d0*/  LEA.HI.X.SX32 R21, R12, R2.reuse, 0x1, P6 ;  /* 0x000000020c157211 */ /* 0x080fe400030f0eff */
[C---:B0-----:R-:W-:Y:S02]  /*379e0*/  LEA R22, P6, R0.reuse, R3, 0x1 ;  /* 0x0000000300167211 */ /* 0x041fe400078c08ff */
[C---:B------:R-:W-:Y:S01]  /*379f0*/  IADD3 R8, R0.reuse, c[0x0][0x198], RZ ;  /* 0x0000660000087a10 */ /* 0x040fe20007ffe0ff */
[----:B------:R0:W-:Y:S01]  /*37a00*/  @P3 STG.E.U16 [R20.64], R4 ;  /* 0x0000000414003986 */ /* 0x0001e2000c101504 */
[----:B------:R-:W-:-:S02]  /*37a10*/  LEA.HI.X.SX32 R23, R0, R2, 0x1, P6 ;  /* 0x0000000200177211 */ /* 0x000fc400030f0eff */
[----:B------:R-:W-:Y:S02]  /*37a20*/  IADD3 R0, R8, c[0x0][0x198], RZ ;  /* 0x0000660008007a10 */ /* 0x000fe40007ffe0ff */
[----:B0-----:R-:W-:Y:S02]  /*37a30*/  PRMT R4, R4, 0x7632, R4 ;  /* 0x0000763204047816 */ /* 0x001fe40000000004 */
[----:B------:R-:W-:-:S03]  /*37a40*/  LEA R20, P6, R8, R3, 0x1 ;  /* 0x0000000308147211 */ /* 0x000fc600078c08ff */
[----:B------:R0:W-:Y:S01]  /*37a50*/  @P2 STG.E.U16 [R22.64], R4 ;  /* 0x0000000416002986 */ /* 0x0001e2000c101504 */
[-C--:B------:R-:W-:Y:S02]  /*37a60*/  LEA.HI.X.SX32 R21, R8, R2.reuse, 0x1, P6 ;  /* 0x0000000208157211 */ /* 0x080fe400030f0eff */
[C---:B------:R-:W-:Y:S02]  /*37a70*/  IADD3 R8, R11.reuse, 0x11d, RZ ;  /* 0x0000011d0b087810 */ /* 0x040fe40007ffe0ff */
[----:B------:R-:W-:Y:S02]  /*37a80*/  IADD3 R12, R11, 0x11b, RZ ;  /* 0x0000011b0b0c7810 */ /* 0x000fe40007ffe0ff */
[C---:B0-----:R-:W-:Y:S02]  /*37a90*/  LEA R22, P6, R0.reuse, R3, 0x1 ;  /* 0x0000000300167211 */ /* 0x041fe400078c08ff */
[C---:B------:R-:W-:Y:S02]  /*37aa0*/  IADD3 R4, R0.reuse, c[0x0][0x198], RZ ;  /* 0x0000660000047a10 */ /* 0x040fe40007ffe0ff */
[----:B------:R-:W-:-:S02]  /*37ab0*/  LEA.HI.X.SX32 R23, R0, R2, 0x1, P6 ;  /* 0x0000000200177211 */ /* 0x000fc400030f0eff */
[----:B------:R-:W-:Y:S02]  /*37ac0*/  ISETP.LT.AND P3, PT, R12, c[0x0][0x17c], !P0 ;  /* 0x00005f000c007a0c */ /* 0x000fe40004761270 */
[----:B------:R-:W-:Y:S02]  /*37ad0*/  IADD3 R0, R4, c[0x0][0x198], RZ ;  /* 0x0000660004007a10 */ /* 0x000fe40007ffe0ff */
[----:B------:R-:W-:-:S04]  /*37ae0*/  IADD3 R12, R11, 0x11c, RZ ;  /* 0x0000011c0b0c7810 */ /* 0x000fc80007ffe0ff */
[----:B------:R-:W-:Y:S02]  /*37af0*/  ISETP.LT.AND P2, PT, R12, c[0x0][0x17c], !P0 ;  /* 0x00005f000c007a0c */ /* 0x000fe40004741270 */
[----:B------:R-:W-:Y:S01]  /*37b00*/  IADD3 R12, R11, 0x11e, RZ ;  /* 0x0000011e0b0c7810 */ /* 0x000fe20007ffe0ff */
[----:B--2---:R0:W-:Y:S01]  /*37b10*/  @P1 STG.E.U16 [R20.64], R16 ;  /* 0x0000001014001986 */ /* 0x0041e2000c101504 */
[----:B------:R-:W-:Y:S02]  /*37b20*/  ISETP.LT.AND P1, PT, R8, c[0x0][0x17c], !P0 ;  /* 0x00005f0008007a0c */ /* 0x000fe40004721270 */
[----:B------:R-:W-:Y:S02]  /*37b30*/  PRMT R8, R16, 0x7632, R8 ;  /* 0x0000763210087816 */ /* 0x000fe40000000008 */
[----:B0-----:R-:W-:-:S03]  /*37b40*/  LEA R20, P6, R4, R3, 0x1 ;  /* 0x0000000304147211 */ /* 0x001fc600078c08ff */
[----:B------:R0:W-:Y:S01]  /*37b50*/  @P5 STG.E.U16 [R22.64], R8 ;  /* 0x0000000816005986 */ /* 0x0001e2000c101504 */
[----:B------:R-:W-:-:S03]  /*37b60*/  LEA.HI.X.SX32 R21, R4, R2, 0x1, P6 ;  /* 0x0000000204157211 */ /* 0x000fc600030f0eff */
[----:B------:R-:W2:Y:S01]  /*37b70*/  LDL.LU R16, [R1+0x244] ;  /* 0x0002440001107983 */ /* 0x000ea20000300800 */
[----:B------:R-:W-:-:S03]  /*37b80*/  IADD3 R4, R0, c[0x0][0x198], RZ ;  /* 0x0000660000047a10 */ /* 0x000fc60007ffe0ff */
[----:B---3--:R1:W-:Y:S01]  /*37b90*/  @P4 STG.E.U16 [R20.64], R24 ;  /* 0x0000001814004986 */ /* 0x0083e2000c101504 */
[----:B0-----:R-:W-:Y:S02]  /*37ba0*/  IADD3 R8, R11, 0x11f, RZ ;  /* 0x0000011f0b087810 */ /* 0x001fe40007ffe0ff */
[-C--:B------:R-:W-:Y:S02]  /*37bb0*/  LEA R22, P6, R0, R3.reuse, 0x1 ;  /* 0x0000000300167211 */ /* 0x080fe400078c08ff */
[----:B------:R-:W-:Y:S02]  /*37bc0*/  ISETP.LT.AND P4, PT, R8, c[0x0][0x17c], !P0 ;  /* 0x00005f0008007a0c */ /* 0x000fe40004781270 */
[----:B------:R-:W-:Y:S02]  /*37bd0*/  LEA.HI.X.SX32 R23, R0, R2, 0x1, P6 ;  /* 0x0000000200177211 */ /* 0x000fe400030f0eff */
[----:B------:R-:W-:Y:S02]  /*37be0*/  PRMT R8, R24, 0x7632, R8 ;  /* 0x0000763218087816 */ /* 0x000fe40000000008 */
[C---:B-1----:R-:W-:Y:S01]  /*37bf0*/  LEA R20, P6, R4.reuse, R3, 0x1 ;  /* 0x0000000304147211 */ /* 0x042fe200078c08ff */
[----:B------:R-:W3:Y:S01]  /*37c00*/  LDL.LU R24, [R1+0x254] ;  /* 0x0002540001187983 */ /* 0x000ee20000300800 */
[----:B------:R-:W-:-:S02]  /*37c10*/  IADD3 R0, R4, c[0x0][0x198], RZ ;  /* 0x0000660004007a10 */ /* 0x000fc40007ffe0ff */
[----:B------:R-:W-:Y:S01]  /*37c20*/  LEA.HI.X.SX32 R21, R4, R2, 0x1, P6 ;  /* 0x0000000204157211 */ /* 0x000fe200030f0eff */
[----:B------:R0:W-:Y:S01]  /*37c30*/  @P3 STG.E.U16 [R22.64], R8 ;  /* 0x0000000816003986 */ /* 0x0001e2000c101504 */
[----:B------:R-:W-:Y:S02]  /*37c40*/  ISETP.LT.AND P5, PT, R12, c[0x0][0x17c], !P0 ;  /* 0x00005f000c007a0c */ /* 0x000fe400047a1270 */
[C---:B------:R-:W-:Y:S01]  /*37c50*/  IADD3 R4, R0.reuse, c[0x0][0x198], RZ ;  /* 0x0000660000047a10 */ /* 0x040fe20007ffe0ff */
[----:B------:R1:W-:Y:S01]  /*37c60*/  @P2 STG.E.U16 [R20.64], R25 ;  /* 0x0000001914002986 */ /* 0x0003e2000c101504 */
[----:B0-----:R-:W-:Y:S02]  /*37c70*/  IADD3 R8, R11, 0x121, RZ ;  /* 0x000001210b087810 */ /* 0x001fe40007ffe0ff */
[----:B------:R-:W-:Y:S02]  /*37c80*/  LEA R22, P6, R0, R3, 0x1 ;  /* 0x0000000300167211 */ /* 0x000fe400078c08ff */
[----:B------:R-:W-:-:S02]  /*37c90*/  ISETP.LT.AND P2, PT, R8, c[0x0][0x17c], !P0 ;  /* 0x00005f0008007a0c */ /* 0x000fc40004741270 */
[----:B------:R-:W-:Y:S02]  /*37ca0*/  LEA.HI.X.SX32 R23, R0, R2, 0x1, P6 ;  /* 0x0000000200177211 */ /* 0x000fe400030f0eff */
[----:B------:R-:W-:Y:S02]  /*37cb0*/  PRMT R8, R25, 0x7632, R8 ;  /* 0x0000763219087816 */ /* 0x000fe40000000008 */
[----:B-1----:R-:W-:-:S03]  /*37cc0*/  LEA R20, P6, R4, R3, 0x1 ;  /* 0x0000000304147211 */ /* 0x002fc600078c08ff */
[----:B------:R0:W-:Y:S01]  /*37cd0*/  @P1 STG.E.U16 [R22.64], R8 ;  /* 0x0000000816001986 */ /* 0x0001e2000c101504 */
[----:B------:R-:W-:-:S05]  /*37ce0*/  LEA.HI.X.SX32 R21, R4, R2, 0x1, P6 ;  /* 0x0000000204157211 */ /* 0x000fca00030f0eff */
[----:B------:R1:W-:Y:S01]  /*37cf0*/  @P5 STG.E.U16 [R20.64], R10 ;  /* 0x0000000a14005986 */ /* 0x0003e2000c101504 */
[----:B0-----:R-:W-:-:S04]  /*37d00*/  IADD3 R8, R11, 0x123, RZ ;  /* 0x000001230b087810 */ /* 0x001fc80007ffe0ff */
[----:B------:R-:W-:Y:S02]  /*37d10*/  ISETP.LT.AND P5, PT, R8, c[0x0][0x17c], !P0 ;  /* 0x00005f0008007a0c */ /* 0x000fe400047a1270 */
[----:B------:R-:W-:Y:S02]  /*37d20*/  PRMT R8, R10, 0x7632, R8 ;  /* 0x000076320a087816 */ /* 0x000fe40000000008 */
[----:B-1----:R-:W4:Y:S04]  /*37d30*/  LDL.LU R10, [R1+0x10a4] ;  /* 0x0010a400010a7983 */ /* 0x002f280000300800 */
[----:B------:R-:W4:Y:S01]  /*37d40*/  LDL.LU R25, [R1+0x214] ;  /* 0x0002140001197983 */ /* 0x000f220000300800 */
[----:B------:R-:W-:Y:S02]  /*37d50*/  IADD3 R0, R4, c[0x0][0x198], RZ ;  /* 0x0000660004007a10 */ /* 0x000fe40007ffe0ff */
[----:B------:R-:W-:-:S02]  /*37d60*/  IADD3 R12, R11, 0x120, RZ ;  /* 0x000001200b0c7810 */ /* 0x000fc40007ffe0ff */
[-C--:B------:R-:W-:Y:S02]  /*37d70*/  LEA R22, P6, R0, R3.reuse, 0x1 ;  /* 0x0000000300167211 */ /* 0x080fe400078c08ff */
[----:B------:R-:W-:Y:S02]  /*37d80*/  ISETP.LT.AND P3, PT, R12, c[0x0][0x17c], !P0 ;  /* 0x00005f000c007a0c */ /* 0x000fe40004761270 */
[C---:B------:R-:W-:Y:S02]  /*37d90*/  IADD3 R4, R0.reuse, c[0x0][0x198], RZ ;  /* 0x0000660000047a10 */ /* 0x040fe40007ffe0ff */
[----:B------:R-:W-:Y:S02]  /*37da0*/  LEA.HI.X.SX32 R23, R0, R2, 0x1, P6 ;  /* 0x0000000200177211 */ /* 0x000fe400030f0eff */
[C---:B------:R-:W-:Y:S02]  /*37db0*/  LEA R20, P6, R4.reuse, R3, 0x1 ;  /* 0x0000000304147211 */ /* 0x040fe400078c08ff */
[----:B------:R-:W-:-:S02]  /*37dc0*/  IADD3 R0, R4, c[0x0][0x198], RZ ;  /* 0x0000660004007a10 */ /* 0x000fc40007ffe0ff */
[C---:B------:R-:W-:Y:S01]  /*37dd0*/  IADD3 R12, R11.reuse, 0x122, RZ ;  /* 0x000001220b0c7810 */ /* 0x040fe20007ffe0ff */
[----:B------:R0:W-:Y:S01]  /*37de0*/  @P4 STG.E.U16 [R22.64], R8 ;  /* 0x0000000816004986 */ /* 0x0001e2000c101504 */
[----:B------:R-:W-:Y:S02]  /*37df0*/  LEA.HI.X.SX32 R21, R4, R2, 0x1, P6 ;  /* 0x0000000204157211 */ /* 0x000fe400030f0eff */
[----:B------:R-:W-:Y:S02]  /*37e00*/  ISETP.LT.AND P1, PT, R12, c[0x0][0x17c], !P0 ;  /* 0x00005f000c007a0c */ /* 0x000fe40004721270 */
[C---:B------:R-:W-:Y:S02]  /*37e10*/  IADD3 R4, R0.reuse, c[0x0][0x198], RZ ;  /* 0x0000660000047a10 */ /* 0x040fe40007ffe0ff */
[----:B0-----:R-:W-:Y:S02]  /*37e20*/  IADD3 R8, R11, 0x125, RZ ;  /* 0x000001250b087810 */ /* 0x001fe40007ffe0ff */
[----:B------:R-:W-:-:S04]  /*37e30*/  LEA R22, P6, R0, R3, 0x1 ;  /* 0x0000000300167211 */ /* 0x000fc800078c08ff */
[----:B------:R-:W-:Y:S02]  /*37e40*/  LEA.HI.X.SX32 R23, R0, R2, 0x1, P6 ;  /* 0x0000000200177211 */ /* 0x000fe400030f0eff */
        /* <DEDUP_REMOVED lines=9> */
[----:B------:R-:W-:Y:S02]  /*37ee0*/  LEA.HI.X.SX32 R21, R4, R2, 0x1, P6 ;  /* 0x0000000204157211 */ /* 0x000fe400030f0eff */
        /* <DEDUP_REMOVED lines=12> */
[----:B------:R-:W-:Y:S02]  /*37fb0*/  ISETP.LT.AND P2, PT, R12, c[0x0][0x17c], !P0 ;  /* 0x00005f000c007a0c */ /* 0x000fe40004741270 */
[C---:B------:R-:W-:Y:S02]  /*37fc0*/  IADD3 R4, R0.reuse, c[0x0][0x198], RZ ;  /* 0x0000660000047a10 */ /* 0x040fe40007ffe0ff */
[----:B0-----:R-:W-:Y:S02]  /*37fd0*/  IADD3 R8, R11, 0x129, RZ ;  /* 0x000001290b087810 */ /* 0x001fe40007ffe0ff */
[----:B------:R-:W-:-:S04]  /*37fe0*/  LEA R22, P6, R0, R3, 0x1 ;  /* 0x0000000300167211 */ /* 0x000fc800078c08ff */
[----:B------:R-:W-:Y:S02]  /*37ff0*/  LEA.HI.X.SX32 R23, R0, R2, 0x1, P6 ;  /* 0x0000000200177211 */ /* 0x000fe400030f0eff */
[----:B------:R-:W-:Y:S02]  /*38000*/  IADD3 R0, R4, c[0x0][0x198], RZ ;  /* 0x0000660004007a10 */ /* 0x000fe40007ffe0ff */
[----:B------:R-:W-:Y:S01]  /*38010*/  IADD3 R12, R11, 0x128, RZ ;  /* 0x000001280b0c7810 */ /* 0x000fe20007ffe0ff */
[----:B----4-:R0:W-:Y:S01]  /*38020*/  @P4 STG.E.U16 [R20.64], R25 ;  /* 0x0000001914004986 */ /* 0x0101e2000c101504 */
[----:B------:R-:W-:Y:S02]  /*38030*/  ISETP.LT.AND P4, PT, R8, c[0x0][0x17c], !P0 ;  /* 0x00005f0008007a0c */ /* 0x000fe40004781270 */
[----:B------:R-:W-:Y:S02]  /*38040*/  PRMT R8, R25, 0x7632, R8 ;  /* 0x0000763219087816 */ /* 0x000fe40000000008 */
[----:B0-----:R-:W-:-:S03]  /*38050*/  LEA R20, P6, R4, R3, 0x1 ;  /* 0x0000000304147211 */ /* 0x001fc600078c08ff */
[----:B------:R0:W-:Y:S01]  /*38060*/  @P3 STG.E.U16 [R22.64], R8 ;  /* 0x0000000816003986 */ /* 0x0001e2000c101504 */
[----:B------:R-:W-:Y:S02]  /*38070*/  LEA.HI.X.SX32 R21, R4, R2, 0x1, P6 ;  /* 0x0000000204157211 */ /* 0x000fe400030f0eff */
[----:B------:R-:W-:Y:S02]  /*38080*/  ISETP.LT.AND P5, PT, R12, c[0x0][0x17c], !P0 ;  /* 0x00005f000c007a0c */ /* 0x000fe400047a1270 */
[C---:B------:R-:W-:Y:S01]  /*38090*/  IADD3 R12, R11.reuse, 0x12a, RZ ;  /* 0x0000012a0b0c7810 */ /* 0x040fe20007ffe0ff */
[----:B------:R-:W-:Y:S01]  /*380a0*/  @P2 STG.E.U16 [R20.64], R17 ;  /* 0x0000001114002986 */ /* 0x000fe2000c101504 */
[----:B0-----:R-:W-:Y:S02]  /*380b0*/  IADD3 R8, R11, 0x12b, RZ ;  /* 0x0000012b0b087810 */ /* 0x001fe40007ffe0ff */
[----:B------:R-:W-:Y:S02]  /*380c0*/  LEA R22, P6, R0, R3, 0x1 ;  /* 0x0000000300167211 */ /* 0x000fe400078c08ff */
[----:B------:R-:W-:-:S02]  /*380d0*/  ISETP.LT.AND P2, PT, R8, c[0x0][0x17c], !P0 ;  /* 0x00005f0008007a0c */ /* 0x000fc40004741270 */
[----:B------:R-:W-:Y:S02]  /*380e0*/  LEA.HI.X.SX32 R23, R0, R2, 0x1, P6 ;  /* 0x0000000200177211 */ /* 0x000fe400030f0eff */
[----:B------:R-:W-:Y:S02]  /*380f0*/  PRMT R8, R17, 0x7632, R8 ;  /* 0x0000763211087816 */ /* 0x000fe40000000008 */
[----:B------:R-:W-:Y:S02]  /*38100*/  ISETP.LT.AND P3, PT, R12, c[0x0][0x17c], !P0 ;  /* 0x00005f000c007a0c */ /* 0x000fe40004761270 */
[----:B------:R-:W-:Y:S01]  /*38110*/  IADD3 R12, R11, 0x12c, RZ ;  /* 0x0000012c0b0c7810 */ /* 0x000fe20007ffe0ff */
[----:B------:R0:W-:Y:S04]  /*38120*/  @P1 STG.E.U16 [R22.64], R8 ;  /* 0x0000000816001986 */ /* 0x0001e8000c101504 */
[----:B------:R-:W3:Y:S04]  /*38130*/  LDL.LU R11, [R1+0x10a0] ;  /* 0x0010a000010b7983 */ /* 0x000ee80000300800 */
[----:B------:R-:W4:Y:S04]  /*38140*/  LDL.LU R25, [R1+0x204] ;  /* 0x0002040001197983 */ /* 0x000f280000300800 */
[----:B0-----:R-:W2:Y:S04]  /*38150*/  LDL.LU R23, [R1+0x284] ;  /* 0x0002840001177983 */ /* 0x001ea80000300800 */
[----:B------:R-:W3:Y:S01]  /*38160*/  LDL R22, [R1+0x454] ;  /* 0x0004540001167983 */ /* 0x000ee20000100800 */
[----:B------:R-:W-:-:S04]  /*38170*/  IADD3 R4, R0, c[0x0][0x198], RZ ;  /* 0x0000660000047a10 */ /* 0x000fc80007ffe0ff */
[CC--:B------:R-:W-:Y:S02]  /*38180*/  LEA R16, P6, R4.reuse, R3.reuse, 0x1 ;  /* 0x0000000304107211 */ /* 0x0c0fe400078c08ff */
[C---:B------:R-:W-:Y:S02]  /*38190*/  IADD3 R0, R4.reuse, c[0x0][0x198], RZ ;  /* 0x0000660004007a10 */ /* 0x040fe40007ffe0ff */
[-C--:B------:R-:W-:Y:S02]  /*381a0*/  LEA.HI.X.SX32 R17, R4, R2.reuse, 0x1, P6 ;  /* 0x0000000204117211 */ /* 0x080fe400030f0eff */
[C---:B------:R-:W-:Y:S02]  /*381b0*/  LEA R20, P6, R0.reuse, R3, 0x1 ;  /* 0x0000000300147211 */ /* 0x040fe400078c08ff */
[C---:B------:R-:W-:Y:S02]  /*381c0*/  IADD3 R4, R0.reuse, c[0x0][0x198], RZ ;  /* 0x0000660000047a10 */ /* 0x040fe40007ffe0ff */
[----:B------:R-:W-:-:S02]  /*381d0*/  LEA.HI.X.SX32 R21, R0, R2, 0x1, P6 ;  /* 0x0000000200157211 */ /* 0x000fc400030f0eff */
[----:B------:R-:W-:Y:S02]  /*381e0*/  IADD3 R0, R4, c[0x0][0x198], RZ ;  /* 0x0000660004007a10 */ /* 0x000fe40007ffe0ff */
[----:B------:R-:W-:Y:S01]  /*381f0*/  ISETP.LT.AND P1, PT, R12, c[0x0][0x17c], !P0 ;  /* 0x00005f000c007a0c */ /* 0x000fe20004721270 */
[----:B--2---:R0:W-:Y:S01]  /*38200*/  @P5 STG.E.U16 [R16.64], R23 ;  /* 0x0000001710005986 */ /* 0x0041e2000c101504 */
[----:B---3--:R-:W-:-:S04]  /*38210*/  IADD3 R8, R22, 0x12d, RZ ;  /* 0x0000012d16087810 */ /* 0x008fc80007ffe0ff */
        /* <DEDUP_REMOVED lines=8> */
[----:B------:R-:W-:Y:S02]  /*382a0*/  LEA R20, P6, R0, R3, 0x1 ;  /* 0x0000000300147211 */ /* 0x000fe400078c08ff */
[----:B------:R-:W-:Y:S02]  /*382b0*/  ISETP.LT.AND P3, PT, R8, c[0x0][0x17c], !P0 ;  /* 0x00005f0008007a0c */ /* 0x000fe40004761270 */
[----:B------:R-:W-:Y:S02]  /*382c0*/  PRMT R8, R24, 0x7632, R8 ;  /* 0x0000763218087816 */ /* 0x000fe40000000008 */
[----:B-1----:R-:W2:Y:S01]  /*382d0*/  LDL.LU R24, [R1+0x294] ;  /* 0x0002940001187983 */ /* 0x002ea20000300800 */
[----:B------:R-:W-:-:S02]  /*382e0*/  LEA.HI.X.SX32 R21, R0, R2, 0x1, P6 ;  /* 0x0000000200157211 */ /* 0x000fc400030f0eff */
[----:B------:R-:W-:-:S03]  /*382f0*/  LEA R16, P6, R4, R3, 0x1 ;  /* 0x0000000304107211 */ /* 0x000fc600078c08ff */
[----:B------:R0:W-:Y:S01]  /*38300*/  @P2 STG.E.U16 [R20.64], R8 ;  /* 0x0000000814002986 */ /* 0x0001e2000c101504 */
[----:B------:R-:W-:-:S05]  /*38310*/  LEA.HI.X.SX32 R17, R4, R2, 0x1, P6 ;  /* 0x0000000204117211 */ /* 0x000fca00030f0eff */
[----:B----4-:R1:W-:Y:S01]  /*38320*/  @P1 STG.E.U16 [R16.64], R25 ;  /* 0x0000001910001986 */ /* 0x0103e2000c101504 */
[----:B0-----:R-:W-:-:S04]  /*38330*/  IADD3 R8, R22, 0x131, RZ ;  /* 0x0000013116087810 */ /* 0x001fc80007ffe0ff */
[----:B------:R-:W-:Y:S02]  /*38340*/  ISETP.LT.AND P1, PT, R8, c[0x0][0x17c], !P0 ;  /* 0x00005f0008007a0c */ /* 0x000fe40004721270 */
[----:B------:R-:W-:Y:S02]  /*38350*/  PRMT R8, R25, 0x7632, R8 ;  /* 0x0000763219087816 */ /* 0x000fe40000000008 */
[----:B-1----:R-:W3:Y:S01]  /*38360*/  LDL.LU R25, [R1+0x234] ;  /* 0x0002340001197983 */ /* 0x002ee20000300800 */
[----:B------:R-:W-:Y:S02]  /*38370*/  IADD3 R0, R4, c[0x0][0x198], RZ ;  /* 0x0000660004007a10 */ /* 0x000fe40007ffe0ff */
[----:B------:R-:W-:Y:S01]  /*38380*/  IADD3 R12, R22, 0x12e, RZ ;  /* 0x0000012e160c7810 */ /* 0x000fe20007ffe0ff */
[----:B------:R-:W4:Y:S01]  /*38390*/  LDL.LU R23, [R1+0x274] ;  /* 0x0002740001177983 */ /* 0x000f220000300800 */
[----:B------:R-:W-:Y:S02]  /*383a0*/  LEA R20, P6, R0, R3, 0x1 ;  /* 0x0000000300147211 */ /* 0x000fe400078c08ff */
[----:B------:R-:W-:-:S02]  /*383b0*/  ISETP.LT.AND P4, PT, R12, c[0x0][0x17c], !P0 ;  /* 0x00005f000c007a0c */ /* 0x000fc40004781270 */
[C---:B------:R-:W-:Y:S02]  /*383c0*/  IADD3 R4, R0.reuse, c[0x0][0x198], RZ ;  /* 0x0000660000047a10 */ /* 0x040fe40007ffe0ff */
[-C--:B------:R-:W-:Y:S02]  /*383d0*/  LEA.HI.X.SX32 R21, R0, R2.reuse, 0x1, P6 ;  /* 0x0000000200157211 */ /* 0x080fe400030f0eff */
[----:B------:R-:W-:Y:S02]  /*383e0*/  LEA R16, P6, R4, R3, 0x1 ;  /* 0x0000000304107211 */ /* 0x000fe400078c08ff */
[----:B------:R-:W-:Y:S02]  /*383f0*/  IADD3 R12, R22, 0x130, RZ ;  /* 0x00000130160c7810 */ /* 0x000fe40007ffe0ff */
[C---:B------:R-:W-:Y:S01]  /*38400*/  IADD3 R0, R4.reuse, c[0x0][0x198], RZ ;  /* 0x0000660004007a10 */ /* 0x040fe20007ffe0ff */
[----:B------:R0:W-:Y:S01]  /*38410*/  @P5 STG.E.U16 [R20.64], R8 ;  /* 0x0000000814005986 */ /* 0x0001e2000c101504 */
[----:B------:R-:W-:-:S02]  /*38420*/  LEA.HI.X.SX32 R17, R4, R2, 0x1, P6 ;  /* 0x0000000204117211 */ /* 0x000fc400030f0eff */
[----:B------:R-:W-:Y:S02]  /*38430*/  ISETP.LT.AND P2, PT, R12, c[0x0][0x17c], !P0 ;  /* 0x00005f000c007a0c */ /* 0x000fe40004741270 */
[----:B------:R-:W-:Y:S02]  /*38440*/  IADD3 R12, R22, 0x132, RZ ;  /* 0x00000132160c7810 */ /* 0x000fe40007ffe0ff */
[----:B------:R-:W-:Y:S01]  /*38450*/  IADD3 R4, R0, c[0x0][0x198], RZ ;  /* 0x0000660000047a10 */ /* 0x000fe20007ffe0ff */
[----:B------:R1:W-:Y:S01]  /*38460*/  @P4 STG.E.U16 [R16.64], R13 ;  /* 0x0000000d10004986 */ /* 0x0003e2000c101504 */
[----:B0-----:R-:W-:Y:S02]  /*38470*/  IADD3 R8, R22, 0x133, RZ ;  /* 0x0000013316087810 */ /* 0x001fe40007ffe0ff */
[----:B------:R-:W-:Y:S02]  /*38480*/  LEA R20, P6, R0, R3, 0x1 ;  /* 0x0000000300147211 */ /* 0x000fe400078c08ff */
[----:B------:R-:W-:-:S02]  /*38490*/  ISETP.LT.AND P5, PT, R12, c[0x0][0x17c], !P0 ;  /* 0x00005f000c007a0c */ /* 0x000fc400047a1270 */
[----:B------:R-:W-:Y:S02]  /*384a0*/  ISETP.LT.AND P4, PT, R8, c[0x0][0x17c], !P0 ;  /* 0x00005f0008007a0c */ /* 0x000fe40004781270 */
[-C--:B------:R-:W-:Y:S02]  /*384b0*/  LEA.HI.X.SX32 R21, R0, R2.reuse, 0x1, P6 ;  /* 0x0000000200157211 */ /* 0x080fe400030f0eff */
[----:B------:R-:W-:Y:S02]  /*384c0*/  PRMT R8, R13, 0x7632, R8 ;  /* 0x000076320d087816 */ /* 0x000fe40000000008 */
[----:B------:R-:W-:Y:S02]  /*384d0*/  LEA R12, P6, R4, R3, 0x1 ;  /* 0x00000003040c7211 */ /* 0x000fe400078c08ff */
[----:B-1----:R-:W-:Y:S01]  /*384e0*/  IADD3 R16, R22, 0x134, RZ ;  /* 0x0000013416107810 */ /* 0x002fe20007ffe0ff */
[----:B------:R0:W-:Y:S01]  /*384f0*/  @P3 STG.E.U16 [R20.64], R8 ;  /* 0x0000000814003986 */ /* 0x0001e2000c101504 */
[----:B------:R-:W-:-:S02]  /*38500*/  LEA.HI.X.SX32 R13, R4, R2, 0x1, P6 ;  /* 0x00000002040d7211 */ /* 0x000fc400030f0eff */
[----:B------:R-:W-:Y:S02]  /*38510*/  IADD3 R0, R4, c[0x0][0x198], RZ ;  /* 0x0000660004007a10 */ /* 0x000fe40007ffe0ff */
[----:B------:R-:W-:Y:S02]  /*38520*/  ISETP.LT.AND P3, PT, R16, c[0x0][0x17c], !P0 ;  /* 0x00005f0010007a0c */ /* 0x000fe40004761270 */
[----:B------:R-:W-:Y:S02]  /*38530*/  LEA R16, P6, R0, R3, 0x1 ;  /* 0x0000000300107211 */ /* 0x000fe400078c08ff */
[----:B0-----:R-:W-:Y:S02]  /*38540*/  IADD3 R8, R22, 0x135, RZ ;  /* 0x0000013516087810 */ /* 0x001fe40007ffe0ff */
[C---:B------:R-:W-:Y:S02]  /*38550*/  IADD3 R4, R0.reuse, c[0x0][0x198], RZ ;  /* 0x0000660000047a10 */ /* 0x040fe40007ffe0ff */
[----:B------:R-:W-:Y:S01]  /*38560*/  LEA.HI.X.SX32 R17, R0, R2, 0x1, P6 ;  /* 0x0000000200117211 */ /* 0x000fe200030f0eff */
[----:B--2---:R0:W-:Y:S01]  /*38570*/  @P2 STG.E.U16 [R12.64], R24 ;  /* 0x000000180c002986 */ /* 0x0041e2000c101504 */
[----:B------:R-:W-:-:S02]  /*38580*/  ISETP.LT.AND P2, PT, R8, c[0x0][0x17c], !P0 ;  /* 0x00005f0008007a0c */ /* 0x000fc40004741270 */
[----:B------:R-:W-:Y:S02]  /*38590*/  PRMT R8, R24, 0x7632, R8 ;  /* 0x0000763218087816 */ /* 0x000fe40000000008 */
[----:B0-----:R-:W2:Y:S01]  /*385a0*/  LDL.LU R24, [R1+0x224] ;  /* 0x0002240001187983 */ /* 0x001ea20000300800 */
[----:B------:R-:W-:-:S03]  /*385b0*/  LEA R12, P6, R4, R3, 0x1 ;  /* 0x00000003040c7211 */ /* 0x000fc600078c08ff */
[----:B------:R0:W-:Y:S01]  /*385c0*/  @P1 STG.E.U16 [R16.64], R8 ;  /* 0x0000000810001986 */ /* 0x0001e2000c101504 */
[----:B------:R-:W-:Y:S02]  /*385d0*/  LEA.HI.X.SX32 R13, R4, R2, 0x1, P6 ;  /* 0x00000002040d7211 */ /* 0x000fe400030f0eff */
[----:B0-----:R-:W-:-:S03]  /*385e0*/  IADD3 R8, R22, 0x137, RZ ;  /* 0x0000013716087810 */ /* 0x001fc60007ffe0ff */
[----:B---3--:R0:W-:Y:S01]  /*385f0*/  @P5 STG.E.U16 [R12.64], R25 ;  /* 0x000000190c005986 */ /* 0x0081e2000c101504 */
[----:B------:R-:W-:Y:S02]  /*38600*/  ISETP.LT.AND P5, PT, R8, c[0x0][0x17c], !P0 ;  /* 0x00005f0008007a0c */ /* 0x000fe400047a1270 */
[----:B------:R-:W-:Y:S02]  /*38610*/  PRMT R8, R25, 0x7632, R8 ;  /* 0x0000763219087816 */ /* 0x000fe40000000008 */
[----:B0-----:R-:W3:Y:S01]  /*38620*/  LDL.LU R25, [R1+0x2a4] ;  /* 0x0002a40001197983 */ /* 0x001ee20000300800 */
[----:B------:R-:W-:-:S04]  /*38630*/  IADD3 R0, R4, c[0x0][0x198], RZ ;  /* 0x0000660004007a10 */ /* 0x000fc80007ffe0ff */
[CC--:B------:R-:W-:Y:S02]  /*38640*/  LEA R16, P6, R0.reuse, R3.reuse, 0x1 ;  /* 0x0000000300107211 */ /* 0x0c0fe400078c08ff */
[C---:B------:R-:W-:Y:S02]  /*38650*/  IADD3 R4, R0.reuse, c[0x0][0x198], RZ ;  /* 0x0000660000047a10 */ /* 0x040fe40007ffe0ff */
[-C--:B------:R-:W-:Y:S02]  /*38660*/  LEA.HI.X.SX32 R17, R0, R2.reuse, 0x1, P6 ;  /* 0x0000000200117211 */ /* 0x080fe400030f0eff */
[C---:B------:R-:W-:Y:S02]  /*38670*/  LEA R12, P6, R4.reuse, R3, 0x1 ;  /* 0x00000003040c7211 */ /* 0x040fe400078c08ff */
[----:B------:R-:W-:Y:S02]  /*38680*/  IADD3 R0, R4, c[0x0][0x198], RZ ;  /* 0x0000660004007a10 */ /* 0x000fe40007ffe0ff */
[----:B------:R-:W-:Y:S01]  /*38690*/  IADD3 R20, R22, 0x136, RZ ;  /* 0x0000013616147810 */ /* 0x000fe20007ffe0ff */
[----:B------:R0:W-:Y:S01]  /*386a0*/  @P4 STG.E.U16 [R16.64], R8 ;  /* 0x0000000810004986 */ /* 0x0001e2000c101504 */
[----:B------:R-:W-:-:S02]  /*386b0*/  LEA.HI.X.SX32 R13, R4, R2, 0x1, P6 ;  /* 0x00000002040d7211 */ /* 0x000fc400030f0eff */
[----:B------:R-:W-:Y:S02]  /*386c0*/  ISETP.LT.AND P1, PT, R20, c[0x0][0x17c], !P0 ;  /* 0x00005f0014007a0c */ /* 0x000fe40004721270 */
[----:B------:R-:W-:Y:S01]  /*386d0*/  IADD3 R4, R0, c[0x0][0x198], RZ ;  /* 0x0000660000047a10 */ /* 0x000fe20007ffe0ff */
[----:B------:R1:W-:Y:S01]  /*386e0*/  @P3 STG.E.U16 [R12.64], R9 ;  /* 0x000000090c003986 */ /* 0x0003e2000c101504 */
[----:B0-----:R-:W-:Y:S02]  /*386f0*/  IADD3 R8, R22, 0x139, RZ ;  /* 0x0000013916087810 */ /* 0x001fe40007ffe0ff */
[----:B------:R-:W-:Y:S02]  /*38700*/  LEA R16, P6, R0, R3, 0x1 ;  /* 0x0000000300107211 */ /* 0x000fe400078c08ff */
[----:B------:R-:W-:Y:S02]  /*38710*/  ISETP.LT.AND P3, PT, R8, c[0x0][0x17c], !P0 ;  /* 0x00005f0008007a0c */ /* 0x000fe40004761270 */
[----:B------:R-:W-:-:S02]  /*38720*/  LEA.HI.X.SX32 R17, R0, R2, 0x1, P6 ;  /* 0x0000000200117211 */ /* 0x000fc400030f0eff */
[C---:B------:R-:W-:Y:S02]  /*38730*/  LEA R8, P6, R4.reuse, R3, 0x1 ;  /* 0x0000000304087211 */ /* 0x040fe400078c08ff */
[----:B-1----:R-:W-:Y:S02]  /*38740*/  PRMT R12, R9, 0x7632, R12 ;  /* 0x00007632090c7816 */ /* 0x002fe4000000000c */
[C---:B------:R-:W-:Y:S02]  /*38750*/  LEA.HI.X.SX32 R9, R4.reuse, R2, 0x1, P6 ;  /* 0x0000000204097211 */ /* 0x040fe400030f0eff */
[----:B------:R-:W-:Y:S02]  /*38760*/  IADD3 R0, R4, c[0x0][0x198], RZ ;  /* 0x0000660004007a10 */ /* 0x000fe40007ffe0ff */
[C---:B------:R-:W-:Y:S01]  /*38770*/  IADD3 R20, R22.reuse, 0x138, RZ ;  /* 0x0000013816147810 */ /* 0x040fe20007ffe0ff */
[----:B------:R0:W-:Y:S01]  /*38780*/  @P2 STG.E.U16 [R16.64], R12 ;  /* 0x0000000c10002986 */ /* 0x0001e2000c101504 */
[----:B------:R-:W-:-:S02]  /*38790*/  IADD3 R13, R22, 0x13a, RZ ;  /* 0x0000013a160d7810 */ /* 0x000fc40007ffe0ff */
[----:B------:R-:W-:Y:S01]  /*387a0*/  IADD3 R4, R22, 0x13b, RZ ;  /* 0x0000013b16047810 */ /* 0x000fe20007ffe0ff */
[----:B------:R1:W-:Y:S01]  /*387b0*/  @P1 STG.E.U16 [R8.64], R5 ;  /* 0x0000000508001986 */ /* 0x0003e2000c101504 */
[----:B------:R-:W-:Y:S02]  /*387c0*/  ISETP.LT.AND P4, PT, R20, c[0x0][0x17c], !P0 ;  /* 0x00005f0014007a0c */ /* 0x000fe40004781270 */
[----:B------:R-:W-:Y:S02]  /*387d0*/  ISETP.LT.AND P2, PT, R13, c[0x0][0x17c], !P0 ;  /* 0x00005f000d007a0c */ /* 0x000fe40004741270 */
[C---:B0-----:R-:W-:Y:S02]  /*387e0*/  LEA R12, P6, R0.reuse, R3, 0x1 ;  /* 0x00000003000c7211 */ /* 0x041fe400078c08ff */
[----:B-1----:R-:W-:Y:S02]  /*387f0*/  IADD3 R8, R0, c[0x0][0x198], RZ ;  /* 0x0000660000087a10 */ /* 0x002fe40007ffe0ff */
[----:B------:R-:W-:-:S02]  /*38800*/  ISETP.LT.AND P1, PT, R4, c[0x0][0x17c], !P0 ;  /* 0x00005f0004007a0c */ /* 0x000fc40004721270 */
[-C--:B------:R-:W-:Y:S02]  /*38810*/  LEA.HI.X.SX32 R13, R0, R2.reuse, 0x1, P6 ;  /* 0x00000002000d7211 */ /* 0x080fe400030f0eff */
[CC--:B------:R-:W-:Y:S02]  /*38820*/  LEA R4, P6, R8.reuse, R3.reuse, 0x1 ;  /* 0x0000000308047211 */ /* 0x0c0fe400078c08ff */
[----:B------:R-:W-:Y:S02]  /*38830*/  PRMT R9, R5, 0x7632, R9 ;  /* 0x0000763205097816 */ /* 0x000fe40000000009 */
[C---:B------:R-:W-:Y:S02]  /*38840*/  LEA.HI.X.SX32 R5, R8.reuse, R2, 0x1, P6 ;  /* 0x0000000208057211 */ /* 0x040fe400030f0eff */
[----:B------:R-:W-:Y:S01]  /*38850*/  IADD3 R0, R8, c[0x0][0x198], RZ ;  /* 0x0000660008007a10 */ /* 0x000fe20007ffe0ff */
[----:B------:R0:W-:Y:S03]  /*38860*/  @P5 STG.E.U16 [R12.64], R9 ;  /* 0x000000090c005986 */ /* 0x0001e6000c101504 */
[----:B------:R-:W-:Y:S01]  /*38870*/  LEA R8, P6, R0, R3, 0x1 ;  /* 0x0000000300087211 */ /* 0x000fe200078c08ff */
[----:B----4-:R1:W-:Y:S01]  /*38880*/  @P4 STG.E.U16 [R4.64], R23 ;  /* 0x0000001704004986 */ /* 0x0103e2000c101504 */
[----:B0-----:R-:W-:-:S02]  /*38890*/  IADD3 R9, R22, 0x13d, RZ ;  /* 0x0000013d16097810 */ /* 0x001fc40007ffe0ff */
[C---:B-1----:R-:W-:Y:S02]  /*388a0*/  IADD3 R5, R0.reuse, c[0x0][0x198], RZ ;  /* 0x0000660000057a10 */ /* 0x042fe40007ffe0ff */
[----:B------:R-:W-:Y:S02]  /*388b0*/  ISETP.LT.AND P4, PT, R9, c[0x0][0x17c], !P0 ;  /* 0x00005f0009007a0c */ /* 0x000fe40004781270 */
[-C--:B------:R-:W-:Y:S02]  /*388c0*/  LEA.HI.X.SX32 R9, R0, R2.reuse, 0x1, P6 ;  /* 0x0000000200097211 */ /* 0x080fe400030f0eff */
[----:B------:R-:W-:Y:S02]  /*388d0*/  LEA R4, P6, R5, R3, 0x1 ;  /* 0x0000000305047211 */ /* 0x000fe400078c08ff */
[----:B------:R-:W-:Y:S02]  /*388e0*/  PRMT R12, R23, 0x7632, R12 ;  /* 0x00007632170c7816 */ /* 0x000fe4000000000c */
[C---:B------:R-:W-:Y:S01]  /*388f0*/  IADD3 R0, R5.reuse, c[0x0][0x198], RZ ;  /* 0x0000660005007a10 */ /* 0x040fe20007ffe0ff */
[----:B------:R-:W4:Y:S01]  /*38900*/  LDL.LU R23, [R1+0x248] ;  /* 0x0002480001177983 */ /* 0x000f220000300800 */
[----:B------:R-:W-:-:S02]  /*38910*/  LEA.HI.X.SX32 R5, R5, R2, 0x1, P6 ;  /* 0x0000000205057211 */ /* 0x000fc400030f0eff */
[----:B------:R-:W-:Y:S01]  /*38920*/  IADD3 R16, R22, 0x13c, RZ ;  /* 0x0000013c16107810 */ /* 0x000fe20007ffe0ff */
[----:B------:R0:W-:Y:S03]  /*38930*/  @P3 STG.E.U16 [R8.64], R12 ;  /* 0x0000000c08003986 */ /* 0x0001e6000c101504 */
[----:B------:R-:W-:Y:S02]  /*38940*/  ISETP.LT.AND P5, PT, R16, c[0x0][0x17c], !P0 ;  /* 0x00005f0010007a0c */ /* 0x000fe400047a1270 */
[----:B0-----:R-:W-:Y:S02]  /*38950*/  IADD3 R9, R22, 0x13f, RZ ;  /* 0x0000013f16097810 */ /* 0x001fe40007ffe0ff */
[----:B------:R-:W-:Y:S02]  /*38960*/  LEA R8, P6, R0, R3, 0x1 ;  /* 0x0000000300087211 */ /* 0x000fe400078c08ff */
[----:B------:R-:W-:-:S04]  /*38970*/  IADD3 R13, R22, 0x13e, RZ ;  /* 0x0000013e160d7810 */ /* 0x000fc80007ffe0ff */
[----:B------:R-:W-:Y:S01]  /*38980*/  ISETP.LT.AND P3, PT, R13, c[0x0][0x17c], !P0 ;  /* 0x00005f000d007a0c */ /* 0x000fe20004761270 */
[----:B--2---:R0:W-:Y:S01]  /*38990*/  @P2 STG.E.U16 [R4.64], R24 ;  /* 0x0000001804002986 */ /* 0x0041e2000c101504 */
[----:B------:R-:W-:Y:S02]  /*389a0*/  ISETP.LT.AND P2, PT, R9, c[0x0][0x17c], !P0 ;  /* 0x00005f0009007a0c */ /* 0x000fe40004741270 */
[----:B------:R-:W-:Y:S02]  /*389b0*/  LEA.HI.X.SX32 R9, R0, R2, 0x1, P6 ;  /* 0x0000000200097211 */ /* 0x000fe400030f0eff */
[----:B------:R-:W-:Y:S02]  /*389c0*/  PRMT R12, R24, 0x7632, R12 ;  /* 0x00007632180c7816 */ /* 0x000fe4000000000c */
[----:B0-----:R-:W-:Y:S01]  /*389d0*/  IADD3 R5, R0, c[0x0][0x198], RZ ;  /* 0x0000660000057a10 */ /* 0x001fe20007ffe0ff */
[----:B------:R-:W2:Y:S03]  /*389e0*/  LDL.LU R24, [R1+0x258] ;  /* 0x0002580001187983 */ /* 0x000ea60000300800 */
[----:B------:R-:W-:-:S02]  /*389f0*/  LEA R4, P6, R5, R3, 0x1 ;  /* 0x0000000305047211 */ /* 0x000fc400078c08ff */
[C---:B------:R-:W-:Y:S02]  /*38a00*/  IADD3 R0, R5.reuse, c[0x0][0x198], RZ ;  /* 0x0000660005007a10 */ /* 0x040fe40007ffe0ff */
[----:B------:R-:W-:Y:S01]  /*38a10*/  LEA.HI.X.SX32 R5, R5, R2, 0x1, P6 ;  /* 0x0000000205057211 */ /* 0x000fe200030f0eff */
[----:B------:R0:W-:Y:S04]  /*38a20*/  @P1 STG.E.U16 [R8.64], R12 ;  /* 0x0000000c08001986 */ /* 0x0001e8000c101504 */
[----:B---3--:R1:W-:Y:S01]  /*38a30*/  @P5 STG.E.U16 [R4.64], R25 ;  /* 0x0000001904005986 */ /* 0x0083e2000c101504 */
[----:B0-----:R-:W-:Y:S02]  /*38a40*/  IADD3 R9, R22, 0x141, RZ ;  /* 0x0000014116097810 */ /* 0x001fe40007ffe0ff */
[----:B------:R-:W-:-:S02]  /*38a50*/  LEA R8, P6, R0, R3, 0x1 ;  /* 0x0000000300087211 */ /* 0x000fc400078c08ff */
[----:B------:R-:W-:Y:S02]  /*38a60*/  ISETP.LT.AND P5, PT, R9, c[0x0][0x17c], !P0 ;  /* 0x00005f0009007a0c */ /* 0x000fe400047a1270 */
[C---:B-1----:R-:W-:Y:S02]  /*38a70*/  IADD3 R5, R0.reuse, c[0x0][0x198], RZ ;  /* 0x0000660000057a10 */ /* 0x042fe40007ffe0ff */
[----:B------:R-:W-:Y:S02]  /*38a80*/  LEA.HI.X.SX32 R9, R0, R2, 0x1, P6 ;  /* 0x0000000200097211 */ /* 0x000fe400030f0eff */
[----:B------:R-:W-:Y:S02]  /*38a90*/  LEA R4, P6, R5, R3, 0x1 ;  /* 0x0000000305047211 */ /* 0x000fe400078c08ff */
[----:B------:R-:W-:Y:S02]  /*38aa0*/  PRMT R12, R25, 0x7632, R12 ;  /* 0x00007632190c7816 */ /* 0x000fe4000000000c */
[----:B------:R-:W-:-:S02]  /*38ab0*/  IADD3 R0, R5, c[0x0][0x198], RZ ;  /* 0x0000660005007a10 */ /* 0x000fc40007ffe0ff */
[----:B------:R-:W-:Y:S01]  /*38ac0*/  LEA.HI.X.SX32 R5, R5, R2, 0x1, P6 ;  /* 0x0000000205057211 */ /* 0x000fe200030f0eff */
[----:B------:R0:W-:Y:S04]  /*38ad0*/  @P4 STG.E.U16 [R8.64], R12 ;  /* 0x0000000c08004986 */ /* 0x0001e8000c101504 */
[----:B------:R1:W-:Y:S01]  /*38ae0*/  @P3 STG.E.U16 [R4.64], R28 ;  /* 0x0000001c04003986 */ /* 0x0003e2000c101504 */
[----:B0-----:R-:W-:-:S03]  /*38af0*/  PRMT R12, R28, 0x7632, R12 ;  /* 0x000076321c0c7816 */ /* 0x001fc6000000000c */
[----:B-1----:R-:W3:Y:S04]  /*38b00*/  LDL.LU R28, [R1+0x109c] ;  /* 0x00109c00011c7983 */ /* 0x002ee80000300800 */
[----:B------:R-:W3:Y:S01]  /*38b10*/  LDL.LU R25, [R1+0x218] ;  /* 0x0002180001197983 */ /* 0x000ee20000300800 */
[C---:B------:R-:W-:Y:S02]  /*38b20*/  IADD3 R13, R22.reuse, 0x140, RZ ;  /* 0x00000140160d7810 */ /* 0x040fe40007ffe0ff */
[----:B------:R-:W-:Y:S02]  /*38b30*/  IADD3 R9, R22, 0x143, RZ ;  /* 0x0000014316097810 */ /* 0x000fe40007ffe0ff */
[----:B------:R-:W-:Y:S02]  /*38b40*/  LEA R8, P6, R0, R3, 0x1 ;  /* 0x0000000300087211 */ /* 0x000fe400078c08ff */
[----:B------:R-:W-:-:S02]  /*38b50*/  ISETP.LT.AND P1, PT, R13, c[0x0][0x17c], !P0 ;  /* 0x00005f000d007a0c */ /* 0x000fc40004721270 */
[C---:B------:R-:W-:Y:S02]  /*38b60*/  IADD3 R5, R0.reuse, c[0x0][0x198], RZ ;  /* 0x0000660000057a10 */ /* 0x040fe40007ffe0ff */
[----:B------:R-:W-:Y:S02]  /*38b70*/  ISETP.LT.AND P3, PT, R9, c[0x0][0x17c], !P0 ;  /* 0x00005f0009007a0c */ /* 0x000fe40004761270 */
[-C--:B------:R-:W-:Y:S02]  /*38b80*/  LEA.HI.X.SX32 R9, R0, R2.reuse, 0x1, P6 ;  /* 0x0000000200097211 */ /* 0x080fe400030f0eff */
[C---:B------:R-:W-:Y:S02]  /*38b90*/  LEA R4, P6, R5.reuse, R3, 0x1 ;  /* 0x0000000305047211 */ /* 0x040fe400078c08ff */
[C---:B------:R-:W-:Y:S02]  /*38ba0*/  IADD3 R0, R5.reuse, c[0x0][0x198], RZ ;  /* 0x0000660005007a10 */ /* 0x040fe40007ffe0ff */
[----:B------:R-:W-:Y:S01]  /*38bb0*/  LEA.HI.X.SX32 R5, R5, R2, 0x1, P6 ;  /* 0x0000000205057211 */ /* 0x000fe200030f0eff */
[----:B------:R0:W-:Y:S01]  /*38bc0*/  @P2 STG.E.U16 [R8.64], R12 ;  /* 0x0000000c08002986 */ /* 0x0001e2000c101504 */
[----:B------:R-:W-:-:S04]  /*38bd0*/  IADD3 R13, R22, 0x142, RZ ;  /* 0x00000142160d7810 */ /* 0x000fc80007ffe0ff */
[----:B------:R-:W-:Y:S02]  /*38be0*/  ISETP.LT.AND P4, PT, R13, c[0x0][0x17c], !P0 ;  /* 0x00005f000d007a0c */ /* 0x000fe40004781270 */
[----:B0-----:R-:W-:Y:S02]  /*38bf0*/  IADD3 R9, R22, 0x145, RZ ;  /* 0x0000014516097810 */ /* 0x001fe40007ffe0ff */
[----:B------:R-:W-:Y:S02]  /*38c00*/  LEA R8, P6, R0, R3, 0x1 ;  /* 0x0000000300087211 */ /* 0x000fe400078c08ff */
[----:B------:R-:W-:-:S04]  /*38c10*/  IADD3 R13, R22, 0x144, RZ ;  /* 0x00000144160d7810 */ /* 0x000fc80007ffe0ff */
[----:B------:R-:W-:Y:S01]  /*38c20*/  ISETP.LT.AND P2, PT, R13, c[0x0][0x17c], !P0 ;  /* 0x00005f000d007a0c */ /* 0x000fe20004741270 */
[----:B----4-:R0:W-:Y:S01]  /*38c30*/  @P1 STG.E.U16 [R4.64], R23 ;  /* 0x0000001704001986 */ /* 0x0101e2000c101504 */
[----:B------:R-:W-:Y:S02]  /*38c40*/  PRMT R12, R23, 0x7632, R12 ;  /* 0x00007632170c7816 */ /* 0x000fe4000000000c */
[----:B------:R-:W-:Y:S02]  /*38c50*/  ISETP.LT.AND P1, PT, R9, c[0x0][0x17c], !P0 ;  /* 0x00005f0009007a0c */ /* 0x000fe40004721270 */
[C---:B------:R-:W-:Y:S02]  /*38c60*/  LEA.HI.X.SX32 R9, R0.reuse, R2, 0x1, P6 ;  /* 0x0000000200097211 */ /* 0x040fe400030f0eff */
[----:B0-----:R-:W-:Y:S01]  /*38c70*/  IADD3 R5, R0, c[0x0][0x198], RZ ;  /* 0x0000660000057a10 */ /* 0x001fe20007ffe0ff */
[----:B------:R-:W4:Y:S03]  /*38c80*/  LDL.LU R23, [R1+0x288] ;  /* 0x0002880001177983 */ /* 0x000f260000300800 */
[----:B------:R-:W-:-:S02]  /*38c90*/  LEA R4, P6, R5, R3, 0x1 ;  /* 0x0000000305047211 */ /* 0x000fc400078c08ff */
[C---:B------:R-:W-:Y:S02]  /*38ca0*/  IADD3 R0, R5.reuse, c[0x0][0x198], RZ ;  /* 0x0000660005007a10 */ /* 0x040fe40007ffe0ff */
[----:B------:R-:W-:Y:S01]  /*38cb0*/  LEA.HI.X.SX32 R5, R5, R2, 0x1, P6 ;  /* 0x0000000205057211 */ /* 0x000fe200030f0eff */
[----:B------:R0:W-:Y:S02]  /*38cc0*/  @P5 STG.E.U16 [R8.64], R12 ;  /* 0x0000000c08005986 */ /* 0x0001e4000c101504 */
[----:B0-----:R-:W-:Y:S02]  /*38cd0*/  IADD3 R9, R22, 0x147, RZ ;  /* 0x0000014716097810 */ /* 0x001fe40007ffe0ff */
[----:B------:R-:W-:Y:S01]  /*38ce0*/  LEA R8, P6, R0, R3, 0x1 ;  /* 0x0000000300087211 */ /* 0x000fe200078c08ff */
[----:B--2---:R0:W-:Y:S01]  /*38cf0*/  @P4 STG.E.U16 [R4.64], R24 ;  /* 0x0000001804004986 */ /* 0x0041e2000c101504 */
[----:B------:R-:W-:Y:S02]  /*38d00*/  PRMT R12, R24, 0x7632, R12 ;  /* 0x00007632180c7816 */ /* 0x000fe4000000000c */
[----:B------:R-:W-:-:S02]  /*38d10*/  ISETP.LT.AND P4, PT, R9, c[0x0][0x17c], !P0 ;  /* 0x00005f0009007a0c */ /* 0x000fc40004781270 */
[CC--:B------:R-:W-:Y:S02]  /*38d20*/  LEA.HI.X.SX32 R9, R0.reuse, R2.reuse, 0x1, P6 ;  /* 0x0000000200097211 */ /* 0x0c0fe400030f0eff */
[----:B0-----:R-:W-:Y:S01]  /*38d30*/  IADD3 R5, R0, c[0x0][0x198], RZ ;  /* 0x0000660000057a10 */ /* 0x001fe20007ffe0ff */
[----:B------:R-:W2:Y:S03]  /*38d40*/  LDL.LU R24, [R1+0x268] ;  /* 0x0002680001187983 */ /* 0x000ea60000300800 */
[C---:B------:R-:W-:Y:S02]  /*38d50*/  LEA R4, P6, R5.reuse, R3, 0x1 ;  /* 0x0000000305047211 */ /* 0x040fe400078c08ff */
[C---:B------:R-:W-:Y:S02]  /*38d60*/  IADD3 R0, R5.reuse, c[0x0][0x198], RZ ;  /* 0x0000660005007a10 */ /* 0x040fe40007ffe0ff */
[----:B------:R-:W-:Y:S01]  /*38d70*/  LEA.HI.X.SX32 R5, R5, R2, 0x1, P6 ;  /* 0x0000000205057211 */ /* 0x000fe200030f0eff */
[----:B------:R0:W-:Y:S04]  /*38d80*/  @P3 STG.E.U16 [R8.64], R12 ;  /* 0x0000000c08003986 */ /* 0x0001e8000c101504 */
[----:B---3--:R1:W-:Y:S01]  /*38d90*/  @P2 STG.E.U16 [R4.64], R25 ;  /* 0x0000001904002986 */ /* 0x0083e2000c101504 */
[----:B0-----:R-:W-:-:S03]  /*38da0*/  PRMT R12, R25, 0x7632, R12 ;  /* 0x00007632190c7816 */ /* 0x001fc6000000000c */
[----:B-1----:R-:W3:Y:S01]  /*38db0*/  LDL.LU R25, [R1+0x208] ;  /* 0x0002080001197983 */ /* 0x002ee20000300800 */
[C---:B------:R-:W-:Y:S02]  /*38dc0*/  IADD3 R13, R22.reuse, 0x146, RZ ;  /* 0x00000146160d7810 */ /* 0x040fe40007ffe0ff */
[----:B------:R-:W-:Y:S02]  /*38dd0*/  IADD3 R9, R22, 0x149, RZ ;  /* 0x0000014916097810 */ /* 0x000fe40007ffe0ff */
[C---:B------:R-:W-:Y:S02]  /*38de0*/  LEA R8, P6, R0.reuse, R3, 0x1 ;  /* 0x0000000300087211 */ /* 0x040fe400078c08ff */
[----:B------:R-:W-:Y:S02]  /*38df0*/  ISETP.LT.AND P5, PT, R13, c[0x0][0x17c], !P0 ;  /* 0x00005f000d007a0c */ /* 0x000fe400047a1270 */
[----:B------:R-:W-:Y:S02]  /*38e00*/  IADD3 R5, R0, c[0x0][0x198], RZ ;  /* 0x0000660000057a10 */ /* 0x000fe40007ffe0ff */
[----:B------:R-:W-:-:S02]  /*38e10*/  ISETP.LT.AND P2, PT, R9, c[0x0][0x17c], !P0 ;  /* 0x00005f0009007a0c */ /* 0x000fc40004741270 */
[-C--:B------:R-:W-:Y:S02]  /*38e20*/  LEA.HI.X.SX32 R9, R0, R2.reuse, 0x1, P6 ;  /* 0x0000000200097211 */ /* 0x080fe400030f0eff */
[C---:B------:R-:W-:Y:S02]  /*38e30*/  LEA R4, P6, R5.reuse, R3, 0x1 ;  /* 0x0000000305047211 */ /* 0x040fe400078c08ff */
[C---:B------:R-:W-:Y:S02]  /*38e40*/  IADD3 R0, R5.reuse, c[0x0][0x198], RZ ;  /* 0x0000660005007a10 */ /* 0x040fe40007ffe0ff */
[----:B------:R-:W-:Y:S01]  /*38e50*/  LEA.HI.X.SX32 R5, R5, R2, 0x1, P6 ;  /* 0x0000000205057211 */ /* 0x000fe200030f0eff */
[----:B------:R0:W-:Y:S01]  /*38e60*/  @P1 STG.E.U16 [R8.64], R12 ;  /* 0x0000000c08001986 */ /* 0x0001e2000c101504 */
[----:B------:R-:W-:-:S03]  /*38e70*/  IADD3 R13, R22, 0x148, RZ ;  /* 0x00000148160d7810 */ /* 0x000fc60007ffe0ff */
[----:B------:R1:W-:Y:S01]  /*38e80*/  @P5 STG.E.U16 [R4.64], R18 ;  /* 0x0000001204005986 */ /* 0x0003e2000c101504 */
[----:B------:R-:W-:Y:S02]  /*38e90*/  ISETP.LT.AND P3, PT, R13, c[0x0][0x17c], !P0 ;  /* 0x00005f000d007a0c */ /* 0x000fe40004761270 */
[----:B0-----:R-:W-:Y:S02]  /*38ea0*/  IADD3 R9, R22, 0x14b, RZ ;  /* 0x0000014b16097810 */ /* 0x001fe40007ffe0ff */
[C---:B------:R-:W-:Y:S02]  /*38eb0*/  LEA R8, P6, R0.reuse, R3, 0x1 ;  /* 0x0000000300087211 */ /* 0x040fe400078c08ff */
[C---:B-1----:R-:W-:Y:S02]  /*38ec0*/  IADD3 R5, R0.reuse, c[0x0][0x198], RZ ;  /* 0x0000660000057a10 */ /* 0x042fe40007ffe0ff */
[----:B------:R-:W-:Y:S02]  /*38ed0*/  ISETP.LT.AND P5, PT, R9, c[0x0][0x17c], !P0 ;  /* 0x00005f0009007a0c */ /* 0x000fe400047a1270 */
[----:B------:R-:W-:-:S02]  /*38ee0*/  LEA.HI.X.SX32 R9, R0, R2, 0x1, P6 ;  /* 0x0000000200097211 */ /* 0x000fc400030f0eff */
[C---:B------:R-:W-:Y:S02]  /*38ef0*/  LEA R4, P6, R5.reuse, R3, 0x1 ;  /* 0x0000000305047211 */ /* 0x040fe400078c08ff */
[----:B------:R-:W-:Y:S02]  /*38f00*/  PRMT R18, R18, 0x7632, R18 ;  /* 0x0000763212127816 */ /* 0x000fe40000000012 */
[C---:B------:R-:W-:Y:S02]  /*38f10*/  IADD3 R0, R5.reuse, c[0x0][0x198], RZ ;  /* 0x0000660005007a10 */ /* 0x040fe40007ffe0ff */
[----:B------:R-:W-:Y:S01]  /*38f20*/  LEA.HI.X.SX32 R5, R5, R2, 0x1, P6 ;  /* 0x0000000205057211 */ /* 0x000fe200030f0eff */
[----:B------:R0:W-:Y:S01]  /*38f30*/  @P4 STG.E.U16 [R8.64], R18 ;  /* 0x0000001208004986 */ /* 0x0001e2000c101504 */
[C---:B------:R-:W-:Y:S02]  /*38f40*/  IADD3 R13, R22.reuse, 0x14a, RZ ;  /* 0x0000014a160d7810 */ /* 0x040fe40007ffe0ff */
[----:B------:R-:W-:-:S02]  /*38f50*/  IADD3 R12, R22, 0x14c, RZ ;  /* 0x0000014c160c7810 */ /* 0x000fc40007ffe0ff */
[----:B------:R-:W-:Y:S01]  /*38f60*/  ISETP.LT.AND P1, PT, R13, c[0x0][0x17c], !P0 ;  /* 0x00005f000d007a0c */ /* 0x000fe20004721270 */
[----:B----4-:R1:W-:Y:S01]  /*38f70*/  @P3 STG.E.U16 [R4.64], R23 ;  /* 0x0000001704003986 */ /* 0x0103e2000c101504 */
[----:B0-----:R-:W-:Y:S02]  /*38f80*/  IADD3 R9, R22, 0x14d, RZ ;  /* 0x0000014d16097810 */ /* 0x001fe40007ffe0ff */
[C---:B------:R-:W-:Y:S02]  /*38f90*/  LEA R8, P6, R0.reuse, R3, 0x1 ;  /* 0x0000000300087211 */ /* 0x040fe400078c08ff */
[----:B------:R-:W-:Y:S02]  /*38fa0*/  ISETP.LT.AND P3, PT, R9, c[0x0][0x17c], !P0 ;  /* 0x00005f0009007a0c */ /* 0x000fe40004761270 */
[C---:B------:R-:W-:Y:S02]  /*38fb0*/  LEA.HI.X.SX32 R9, R0.reuse, R2, 0x1, P6 ;  /* 0x0000000200097211 */ /* 0x040fe400030f0eff */
[----:B-1----:R-:W-:-:S02]  /*38fc0*/  IADD3 R5, R0, c[0x0][0x198], RZ ;  /* 0x0000660000057a10 */ /* 0x002fc40007ffe0ff */
[----:B------:R-:W-:Y:S02]  /*38fd0*/  ISETP.LT.AND P4, PT, R12, c[0x0][0x17c], !P0 ;  /* 0x00005f000c007a0c */ /* 0x000fe40004781270 */
[----:B------:R-:W-:Y:S02]  /*38fe0*/  LEA R4, P6, R5, R3, 0x1 ;  /* 0x0000000305047211 */ /* 0x000fe400078c08ff */
[----:B------:R-:W-:Y:S02]  /*38ff0*/  PRMT R12, R23, 0x7632, R12 ;  /* 0x00007632170c7816 */ /* 0x000fe4000000000c */
[C---:B------:R-:W-:Y:S02]  /*39000*/  IADD3 R0, R5.reuse, c[0x0][0x198], RZ ;  /* 0x0000660005007a10 */ /* 0x040fe40007ffe0ff */
[----:B------:R-:W-:Y:S01]  /*39010*/  LEA.HI.X.SX32 R5, R5, R2, 0x1, P6 ;  /* 0x0000000205057211 */ /* 0x000fe200030f0eff */
[----:B------:R0:W-:Y:S02]  /*39020*/  @P2 STG.E.U16 [R8.64], R12 ;  /* 0x0000000c08002986 */ /* 0x0001e4000c101504 */
[----:B0-----:R-:W-:-:S02]  /*39030*/  IADD3 R9, R22, 0x14f, RZ ;  /* 0x0000014f16097810 */ /* 0x001fc40007ffe0ff */
[-C--:B------:R-:W-:Y:S01]  /*39040*/  LEA R8, P6, R0, R3.reuse, 0x1 ;  /* 0x0000000300087211 */ /* 0x080fe200078c08ff */
[----:B--2---:R0:W-:Y:S01]  /*39050*/  @P1 STG.E.U16 [R4.64], R24 ;  /* 0x0000001804001986 */ /* 0x0041e2000c101504 */
[----:B------:R-:W-:Y:S02]  /*39060*/  PRMT R12, R24, 0x7632, R12 ;  /* 0x00007632180c7816 */ /* 0x000fe4000000000c */
[----:B------:R-:W-:Y:S02]  /*39070*/  ISETP.LT.AND P1, PT, R9, c[0x0][0x17c], !P0 ;  /* 0x00005f0009007a0c */ /* 0x000fe40004721270 */
[C---:B------:R-:W-:Y:S02]  /*39080*/  LEA.HI.X.SX32 R9, R0.reuse, R2, 0x1, P6 ;  /* 0x0000000200097211 */ /* 0x040fe400030f0eff */
[----:B0-----:R-:W-:Y:S01]  /*39090*/  IADD3 R5, R0, c[0x0][0x198], RZ ;  /* 0x0000660000057a10 */ /* 0x001fe20007ffe0ff */
[----:B------:R-:W2:Y:S03]  /*390a0*/  LDL.LU R24, [R1+0x298] ;  /* 0x0002980001187983 */ /* 0x000ea60000300800 */
[----:B------:R-:W-:-:S02]  /*390b0*/  LEA R4, P6, R5, R3, 0x1 ;  /* 0x0000000305047211 */ /* 0x000fc400078c08ff */
[C---:B------:R-:W-:Y:S02]  /*390c0*/  IADD3 R0, R5.reuse, c[0x0][0x198], RZ ;  /* 0x0000660005007a10 */ /* 0x040fe40007ffe0ff */
[----:B------:R-:W-:Y:S01]  /*390d0*/  LEA.HI.X.SX32 R5, R5, R2, 0x1, P6 ;  /* 0x0000000205057211 */ /* 0x000fe200030f0eff */
[----:B------:R0:W-:Y:S04]  /*390e0*/  @P5 STG.E.U16 [R8.64], R12 ;  /* 0x0000000c08005986 */ /* 0x0001e8000c101504 */
[----:B---3--:R1:W-:Y:S01]  /*390f0*/  @P4 STG.E.U16 [R4.64], R25 ;  /* 0x0000001904004986 */ /* 0x0083e2000c101504 */
[----:B0-----:R-:W-:-:S03]  /*39100*/  PRMT R12, R25, 0x7632, R12 ;  /* 0x00007632190c7816 */ /* 0x001fc6000000000c */
[----:B-1----:R-:W3:Y:S01]  /*39110*/  LDL.LU R25, [R1+0x238] ;  /* 0x0002380001197983 */ /* 0x002ee20000300800 */
[C---:B------:R-:W-:Y:S02]  /*39120*/  IADD3 R13, R22.reuse, 0x14e, RZ ;  /* 0x0000014e160d7810 */ /* 0x040fe40007ffe0ff */
[----:B------:R-:W-:Y:S01]  /*39130*/  IADD3 R9, R22, 0x151, RZ ;  /* 0x0000015116097810 */ /* 0x000fe20007ffe0ff */
[----:B------:R-:W4:Y:S01]  /*39140*/  LDL.LU R23, [R1+0x278] ;  /* 0x0002780001177983 */ /* 0x000f220000300800 */
        /* <DEDUP_REMOVED lines=20> */
[C---:B------:R-:W-:Y:S02]  /*39290*/  IADD3 R12, R22.reuse, 0x154, RZ ;  /* 0x00000154160c7810 */ /* 0x040fe40007ffe0ff */
[----:B------:R-:W-:Y:S01]  /*392a0*/  LEA.HI.X.SX32 R5, R5, R2, 0x1, P6 ;  /* 0x0000000205057211 */ /* 0x000fe200030f0eff */
[----:B------:R0:W-:Y:S01]  /*392b0*/  @P1 STG.E.U16 [R8.64], R14 ;  /* 0x0000000e08001986 */ /* 0x0001e2000c101504 */
[----:B------:R-:W-:-:S02]  /*392c0*/  IADD3 R13, R22, 0x152, RZ ;  /* 0x00000152160d7810 */ /* 0x000fc40007ffe0ff */
[----:B------:R-:W-:Y:S02]  /*392d0*/  ISETP.LT.AND P1, PT, R12, c[0x0][0x17c], !P0 ;  /* 0x00005f000c007a0c */ /* 0x000fe40004721270 */
[----:B------:R-:W-:Y:S02]  /*392e0*/  ISETP.LT.AND P3, PT, R13, c[0x0][0x17c], !P0 ;  /* 0x00005f000d007a0c */ /* 0x000fe40004761270 */
        /* <DEDUP_REMOVED lines=15> */
[----:B------:R-:W-:Y:S02]  /*393e0*/  IADD3 R9, R22, 0x157, RZ ;  /* 0x0000015716097810 */ /* 0x000fe40007ffe0ff */
[CC--:B------:R-:W-:Y:S02]  /*393f0*/  LEA R8, P6, R0.reuse, R3.reuse, 0x1 ;  /* 0x0000000300087211 */ /* 0x0c0fe400078c08ff */
[C---:B------:R-:W-:Y:S02]  /*39400*/  IADD3 R5, R0.reuse, c[0x0][0x198], RZ ;  /* 0x0000660000057a10 */ /* 0x040fe40007ffe0ff */
[----:B------:R-:W-:Y:S02]  /*39410*/  ISETP.LT.AND P3, PT, R9, c[0x0][0x17c], !P0 ;  /* 0x00005f0009007a0c */ /* 0x000fe40004761270 */
[----:B------:R-:W-:Y:S02]  /*39420*/  LEA.HI.X.SX32 R9, R0, R2, 0x1, P6 ;  /* 0x0000000200097211 */ /* 0x000fe400030f0eff */
[----:B------:R-:W-:-:S02]  /*39430*/  LEA R4, P6, R5, R3, 0x1 ;  /* 0x0000000305047211 */ /* 0x000fc400078c08ff */
        /* <DEDUP_REMOVED lines=24> */
[CC--:B------:R-:W-:Y:S02]  /*395c0*/  LEA R4, P6, R5.reuse, R3.reuse, 0x1 ;  /* 0x0000000305047211 */ /* 0x0c0fe400078c08ff */
[----:B------:R-:W-:Y:S02]  /*395d0*/  PRMT R6, R6, 0x7632, R6 ;  /* 0x0000763206067816 */ /* 0x000fe40000000006 */
[C---:B------:R-:W-:Y:S02]  /*395e0*/  IADD3 R0, R5.reuse, c[0x0][0x198], RZ ;  /* 0x0000660005007a10 */ /* 0x040fe40007ffe0ff */
[----:B------:R-:W-:Y:S02]  /*395f0*/  LEA.HI.X.SX32 R5, R5, R2, 0x1, P6 ;  /* 0x0000000205057211 */ /* 0x000fe400030f0eff */
[----:B------:R-:W-:Y:S01]  /*39600*/  IADD3 R12, R22, 0x15a, RZ ;  /* 0x0000015a160c7810 */ /* 0x000fe20007ffe0ff */
[----:B------:R0:W-:Y:S03]  /*39610*/  @P3 STG.E.U16 [R8.64], R6 ;  /* 0x0000000608003986 */ /* 0x0001e6000c101504 */
[----:B------:R-:W-:Y:S01]  /*39620*/  ISETP.LT.AND P5, PT, R12, c[0x0][0x17c], !P0 ;  /* 0x00005f000c007a0c */ /* 0x000fe200047a1270 */
[----:B----4-:R1:W-:Y:S01]  /*39630*/  @P2 STG.E.U16 [R4.64], R23 ;  /* 0x0000001704002986 */ /* 0x0103e2000c101504 */
[----:B0-----:R-:W-:-:S02]  /*39640*/  LEA R8, P6, R0, R3, 0x1 ;  /* 0x0000000300087211 */ /* 0x001fc400078c08ff */
[----:B------:R-:W-:Y:S02]  /*39650*/  IADD3 R6, R22, 0x15d, RZ ;  /* 0x0000015d16067810 */ /* 0x000fe40007ffe0ff */
[C---:B-1----:R-:W-:Y:S02]  /*39660*/  IADD3 R5, R0.reuse, c[0x0][0x198], RZ ;  /* 0x0000660000057a10 */ /* 0x042fe40007ffe0ff */
[----:B------:R-:W-:Y:S02]  /*39670*/  LEA.HI.X.SX32 R9, R0, R2, 0x1, P6 ;  /* 0x0000000200097211 */ /* 0x000fe400030f0eff */
[----:B------:R-:W-:Y:S02]  /*39680*/  LEA R4, P6, R5, R3, 0x1 ;  /* 0x0000000305047211 */ /* 0x000fe400078c08ff */
[----:B------:R-:W-:Y:S02]  /*39690*/  ISETP.LT.AND P2, PT, R6, c[0x0][0x17c], !P0 ;  /* 0x00005f0006007a0c */ /* 0x000fe40004741270 */
[----:B------:R-:W-:-:S02]  /*396a0*/  PRMT R6, R23, 0x7632, R6 ;  /* 0x0000763217067816 */ /* 0x000fc40000000006 */
[C---:B------:R-:W-:Y:S01]  /*396b0*/  IADD3 R0, R5.reuse, c[0x0][0x198], RZ ;  /* 0x0000660005007a10 */ /* 0x040fe20007ffe0ff */
[----:B------:R-:W4:Y:S01]  /*396c0*/  LDL.LU R23, [R1+0x24c] ;  /* 0x00024c0001177983 */ /* 0x000f220000300800 */
[----:B------:R-:W-:Y:S02]  /*396d0*/  LEA.HI.X.SX32 R5, R5, R2, 0x1, P6 ;  /* 0x0000000205057211 */ /* 0x000fe400030f0eff */
[----:B------:R-:W-:Y:S01]  /*396e0*/  IADD3 R10, R22, 0x15c, RZ ;  /* 0x0000015c160a7810 */ /* 0x000fe20007ffe0ff */
[----:B------:R0:W-:Y:S03]  /*396f0*/  @P1 STG.E.U16 [R8.64], R6 ;  /* 0x0000000608001986 */ /* 0x0001e6000c101504 */
[----:B------:R-:W-:Y:S02]  /*39700*/  ISETP.LT.AND P3, PT, R10, c[0x0][0x17c], !P0 ;  /* 0x00005f000a007a0c */ /* 0x000fe40004761270 */
[----:B0-----:R-:W-:-:S02]  /*39710*/  LEA R8, P6, R0, R3, 0x1 ;  /* 0x0000000300087211 */ /* 0x001fc400078c08ff */
[----:B------:R-:W-:Y:S02]  /*39720*/  IADD3 R6, R22, 0x15f, RZ ;  /* 0x0000015f16067810 */ /* 0x000fe40007ffe0ff */
[----:B------:R-:W-:Y:S02]  /*39730*/  LEA.HI.X.SX32 R9, R0, R2, 0x1, P6 ;  /* 0x0000000200097211 */ /* 0x000fe400030f0eff */
[----:B------:R-:W-:-:S04]  /*39740*/  IADD3 R10, R22, 0x15e, RZ ;  /* 0x0000015e160a7810 */ /* 0x000fc80007ffe0ff */
[----:B------:R-:W-:Y:S01]  /*39750*/  ISETP.LT.AND P1, PT, R10, c[0x0][0x17c], !P0 ;  /* 0x00005f000a007a0c */ /* 0x000fe20004721270 */
[----:B--2---:R0:W-:Y:S01]  /*39760*/  @P5 STG.E.U16 [R4.64], R24 ;  /* 0x0000001804005986 */ /* 0x0041e2000c101504 */
[----:B------:R-:W-:Y:S02]  /*39770*/  ISETP.LT.AND P5, PT, R6, c[0x0][0x17c], !P0 ;  /* 0x00005f0006007a0c */ /* 0x000fe400047a1270 */
[----:B------:R-:W-:Y:S02]  /*39780*/  PRMT R6, R24, 0x7632, R6 ;  /* 0x0000763218067816 */ /* 0x000fe40000000006 */
[----:B0-----:R-:W-:Y:S01]  /*39790*/  IADD3 R5, R0, c[0x0][0x198], RZ ;  /* 0x0000660000057a10 */ /* 0x001fe20007ffe0ff */
[----:B------:R-:W2:Y:S03]  /*397a0*/  LDL.LU R24, [R1+0x25c] ;  /* 0x00025c0001187983 */ /* 0x000ea60000300800 */
[----:B------:R-:W-:-:S02]  /*397b0*/  LEA R4, P6, R5, R3, 0x1 ;  /* 0x0000000305047211 */ /* 0x000fc400078c08ff */
[C---:B------:R-:W-:Y:S02]  /*397c0*/  IADD3 R0, R5.reuse, c[0x0][0x198], RZ ;  /* 0x0000660005007a10 */ /* 0x040fe40007ffe0ff */
[----:B------:R-:W-:Y:S01]  /*397d0*/  LEA.HI.X.SX32 R5, R5, R2, 0x1, P6 ;  /* 0x0000000205057211 */ /* 0x000fe200030f0eff */
[----:B------:R0:W-:Y:S02]  /*397e0*/  @P4 STG.E.U16 [R8.64], R6 ;  /* 0x0000000608004986 */ /* 0x0001e4000c101504 */
[----:B0-----:R-:W-:Y:S02]  /*397f0*/  IADD3 R6, R22, 0x161, RZ ;  /* 0x0000016116067810 */ /* 0x001fe40007ffe0ff */
[----:B------:R-:W-:-:S04]  /*39800*/  LEA R8, P6, R0, R3, 0x1 ;  /* 0x0000000300087211 */ /* 0x000fc800078c08ff */
[----:B------:R-:W-:Y:S01]  /*39810*/  LEA.HI.X.SX32 R9, R0, R2, 0x1, P6 ;  /* 0x0000000200097211 */ /* 0x000fe200030f0eff */
[----:B---3--:R0:W-:Y:S01]  /*39820*/  @P3 STG.E.U16 [R4.64], R25 ;  /* 0x0000001904003986 */ /* 0x0081e2000c101504 */
[----:B------:R-:W-:Y:S02]  /*39830*/  ISETP.LT.AND P3, PT, R6, c[0x0][0x17c], !P0 ;  /* 0x00005f0006007a0c */ /* 0x000fe40004761270 */
[----:B------:R-:W-:Y:S02]  /*39840*/  PRMT R6, R25, 0x7632, R6 ;  /* 0x0000763219067816 */ /* 0x000fe40000000006 */
[----:B0-----:R-:W-:-:S04]  /*39850*/  IADD3 R5, R0, c[0x0][0x198], RZ ;  /* 0x0000660000057a10 */ /* 0x001fc80007ffe0ff */
[C---:B------:R-:W-:Y:S02]  /*39860*/  LEA R4, P6, R5.reuse, R3, 0x1 ;  /* 0x0000000305047211 */ /* 0x040fe400078c08ff */
[C---:B------:R-:W-:Y:S01]  /*39870*/  IADD3 R0, R5.reuse, c[0x0][0x198], RZ ;  /* 0x0000660005007a10 */ /* 0x040fe20007ffe0ff */
[----:B------:R0:W-:Y:S01]  /*39880*/  @P2 STG.E.U16 [R8.64], R6 ;  /* 0x0000000608002986 */ /* 0x0001e2000c101504 */
[----:B------:R-:W-:-:S05]  /*39890*/  LEA.HI.X.SX32 R5, R5, R2, 0x1, P6 ;  /* 0x0000000205057211 */ /* 0x000fca00030f0eff */
[----:B------:R1:W-:Y:S01]  /*398a0*/  @P1 STG.E.U16 [R4.64], R29 ;  /* 0x0000001d04001986 */ /* 0x0003e2000c101504 */
[----:B0-----:R-:W-:-:S04]  /*398b0*/  IADD3 R6, R22, 0x163, RZ ;  /* 0x0000016316067810 */ /* 0x001fc80007ffe0ff */
[----:B------:R-:W-:Y:S02]  /*398c0*/  ISETP.LT.AND P1, PT, R6, c[0x0][0x17c], !P0 ;  /* 0x00005f0006007a0c */ /* 0x000fe40004721270 */
[----:B------:R-:W-:Y:S02]  /*398d0*/  PRMT R6, R29, 0x7632, R6 ;  /* 0x000076321d067816 */ /* 0x000fe40000000006 */
[----:B-1----:R-:W3:Y:S04]  /*398e0*/  LDL.LU R29, [R1+0x1098] ;  /* 0x00109800011d7983 */ /* 0x002ee80000300800 */
[----:B------:R-:W3:Y:S01]  /*398f0*/  LDL.LU R25, [R1+0x21c] ;  /* 0x00021c0001197983 */ /* 0x000ee20000300800 */
[----:B------:R-:W-:Y:S02]  /*39900*/  IADD3 R10, R22, 0x160, RZ ;  /* 0x00000160160a7810 */ /* 0x000fe40007ffe0ff */
[----:B------:R-:W-:-:S02]  /*39910*/  LEA R8, P6, R0, R3, 0x1 ;  /* 0x0000000300087211 */ /* 0x000fc400078c08ff */
[----:B------:R-:W-:Y:S02]  /*39920*/  ISETP.LT.AND P4, PT, R10, c[0x0][0x17c], !P0 ;  /* 0x00005f000a007a0c */ /* 0x000fe40004781270 */
[C---:B------:R-:W-:Y:S02]  /*39930*/  IADD3 R5, R0.reuse, c[0x0][0x198], RZ ;  /* 0x0000660000057a10 */ /* 0x040fe40007ffe0ff */
[-C--:B------:R-:W-:Y:S02]  /*39940*/  LEA.HI.X.SX32 R9, R0, R2.reuse, 0x1, P6 ;  /* 0x0000000200097211 */ /* 0x080fe400030f0eff */
[C---:B------:R-:W-:Y:S02]  /*39950*/  LEA R4, P6, R5.reuse, R3, 0x1 ;  /* 0x0000000305047211 */ /* 0x040fe400078c08ff */
[C---:B------:R-:W-:Y:S02]  /*39960*/  IADD3 R0, R5.reuse, c[0x0][0x198], RZ ;  /* 0x0000660005007a10 */ /* 0x040fe40007ffe0ff */
[----:B------:R-:W-:-:S02]  /*39970*/  LEA.HI.X.SX32 R5, R5, R2, 0x1, P6 ;  /* 0x0000000205057211 */ /* 0x000fc400030f0eff */
[----:B------:R-:W-:Y:S01]  /*39980*/  IADD3 R10, R22, 0x162, RZ ;  /* 0x00000162160a7810 */ /* 0x000fe20007ffe0ff */
[----:B------:R0:W-:Y:S03]  /*39990*/  @P5 STG.E.U16 [R8.64], R6 ;  /* 0x0000000608005986 */ /* 0x0001e6000c101504 */
[----:B------:R-:W-:Y:S02]  /*399a0*/  ISETP.LT.AND P2, PT, R10, c[0x0][0x17c], !P0 ;  /* 0x00005f000a007a0c */ /* 0x000fe40004741270 */
[C---:B------:R-:W-:Y:S02]  /*399b0*/  IADD3 R10, R22.reuse, 0x164, RZ ;  /* 0x00000164160a7810 */ /* 0x040fe40007ffe0ff */
[----:B0-----:R-:W-:Y:S02]  /*399c0*/  IADD3 R6, R22, 0x165, RZ ;  /* 0x0000016516067810 */ /* 0x001fe40007ffe0ff */
[----:B------:R-:W-:-:S02]  /*399d0*/  LEA R8, P6, R0, R3, 0x1 ;  /* 0x0000000300087211 */ /* 0x000fc400078c08ff */
[----:B------:R-:W-:Y:S02]  /*399e0*/  ISETP.LT.AND P5, PT, R10, c[0x0][0x17c], !P0 ;  /* 0x00005f000a007a0c */ /* 0x000fe400047a1270 */
[----:B------:R-:W-:Y:S02]  /*399f0*/  LEA.HI.X.SX32 R9, R0, R2, 0x1, P6 ;  /* 0x0000000200097211 */ /* 0x000fe400030f0eff */
[C---:B------:R-:W-:Y:S02]  /*39a00*/  IADD3 R10, R22.reuse, 0x166, RZ ;  /* 0x00000166160a7810 */ /* 0x040fe40007ffe0ff */
[----:B------:R-:W-:Y:S01]  /*39a10*/  IADD3 R12, R22, 0x167, RZ ;  /* 0x00000167160c7810 */ /* 0x000fe20007ffe0ff */
[----:B----4-:R0:W-:Y:S01]  /*39a20*/  @P4 STG.E.U16 [R4.64], R23 ;  /* 0x0000001704004986 */ /* 0x0101e2000c101504 */
[----:B------:R-:W-:Y:S02]  /*39a30*/  ISETP.LT.AND P4, PT, R6, c[0x0][0x17c], !P0 ;  /* 0x00005f0006007a0c */ /* 0x000fe40004781270 */
[----:B------:R-:W-:-:S02]  /*39a40*/  PRMT R6, R23, 0x7632, R6 ;  /* 0x0000763217067816 */ /* 0x000fc40000000006 */
[----:B0-----:R-:W-:-:S04]  /*39a50*/  IADD3 R5, R0, c[0x0][0x198], RZ ;  /* 0x0000660000057a10 */ /* 0x001fc80007ffe0ff */
[CC--:B------:R-:W-:Y:S02]  /*39a60*/  LEA R4, P6, R5.reuse, R3.reuse, 0x1 ;  /* 0x0000000305047211 */ /* 0x0c0fe400078c08ff */
[C---:B------:R-:W-:Y:S01]  /*39a70*/  IADD3 R0, R5.reuse, c[0x0][0x198], RZ ;  /* 0x0000660005007a10 */ /* 0x040fe20007ffe0ff */
[----:B------:R0:W-:Y:S01]  /*39a80*/  @P3 STG.E.U16 [R8.64], R6 ;  /* 0x0000000608003986 */ /* 0x0001e2000c101504 */
[----:B------:R-:W-:Y:S02]  /*39a90*/  LEA.HI.X.SX32 R5, R5, R2, 0x1, P6 ;  /* 0x0000000205057211 */ /* 0x000fe400030f0eff */
[----:B------:R-:W-:Y:S02]  /*39aa0*/  ISETP.LT.AND P3, PT, R10, c[0x0][0x17c], !P0 ;  /* 0x00005f000a007a0c */ /* 0x000fe40004761270 */
[C---:B------:R-:W-:Y:S02]  /*39ab0*/  IADD3 R10, R0.reuse, c[0x0][0x198], RZ ;  /* 0x00006600000a7a10 */ /* 0x040fe40007ffe0ff */
[----:B0-----:R-:W-:-:S04]  /*39ac0*/  LEA R8, P6, R0, R3, 0x1 ;  /* 0x0000000300087211 */ /* 0x001fc800078c08ff */
[----:B------:R-:W-:Y:S01]  /*39ad0*/  LEA.HI.X.SX32 R9, R0, R2, 0x1, P6 ;  /* 0x0000000200097211 */ /* 0x000fe200030f0eff */
[----:B--2---:R0:W-:Y:S01]  /*39ae0*/  @P2 STG.E.U16 [R4.64], R24 ;  /* 0x0000001804002986 */ /* 0x0041e2000c101504 */
[----:B------:R-:W-:Y:S02]  /*39af0*/  PRMT R13, R24, 0x7632, R13 ;  /* 0x00007632180d7816 */ /* 0x000fe4000000000d */
[----:B------:R-:W-:Y:S02]  /*39b00*/  ISETP.LT.AND P2, PT, R12, c[0x0][0x17c], !P0 ;  /* 0x00005f000c007a0c */ /* 0x000fe40004741270 */
[----:B------:R-:W-:Y:S01]  /*39b10*/  IADD3 R12, R22, 0x168, RZ ;  /* 0x00000168160c7810 */ /* 0x000fe20007ffe0ff */
[----:B0-----:R-:W2:Y:S01]  /*39b20*/  LDL.LU R24, [R1+0x28c] ;  /* 0x00028c0001187983 */ /* 0x001ea20000300800 */
[----:B------:R-:W-:-:S04]  /*39b30*/  LEA R4, P6, R10, R3, 0x1 ;  /* 0x000000030a047211 */ /* 0x000fc800078c08ff */
[----:B------:R-:W-:Y:S01]  /*39b40*/  LEA.HI.X.SX32 R5, R10, R2, 0x1, P6 ;  /* 0x000000020a057211 */ /* 0x000fe200030f0eff */
[----:B------:R-:W-:Y:S01]  /*39b50*/  @P1 STG.E.U16 [R8.64], R13 ;  /* 0x0000000d08001986 */ /* 0x000fe2000c101504 */
[----:B------:R-:W-:-:S03]  /*39b60*/  ISETP.LT.AND P1, PT, R12, c[0x0][0x17c], !P0 ;  /* 0x00005f000c007a0c */ /* 0x000fc60004721270 */
[----:B---3--:R0:W-:Y:S01]  /*39b70*/  @P5 STG.E.U16 [R4.64], R25 ;  /* 0x0000001904005986 */ /* 0x0081e2000c101504 */
[----:B------:R-:W-:-:S03]  /*39b80*/  PRMT R12, R25, 0x7632, R12 ;  /* 0x00007632190c7816 */ /* 0x000fc6000000000c */
[----:B0-----:R-:W3:Y:S01]  /*39b90*/  LDL.LU R25, [R1+0x26c] ;  /* 0x00026c0001197983 */ /* 0x001ee20000300800 */
[----:B------:R-:W-:Y:S02]  /*39ba0*/  IADD3 R0, R10, c[0x0][0x198], RZ ;  /* 0x000066000a007a10 */ /* 0x000fe40007ffe0ff */
[----:B------:R-:W-:Y:S02]  /*39bb0*/  IADD3 R10, R22, 0x169, RZ ;  /* 0x00000169160a7810 */ /* 0x000fe40007ffe0ff */
[C---:B------:R-:W-:Y:S02]  /*39bc0*/  LEA R8, P6, R0.reuse, R3, 0x1 ;  /* 0x0000000300087211 */ /* 0x040fe400078c08ff */
[C---:B------:R-:W-:Y:S02]  /*39bd0*/  IADD3 R6, R0.reuse, c[0x0][0x198], RZ ;  /* 0x0000660000067a10 */ /* 0x040fe40007ffe0ff */
[----:B------:R-:W-:Y:S02]  /*39be0*/  LEA.HI.X.SX32 R9, R0, R2, 0x1, P6 ;  /* 0x0000000200097211 */ /* 0x000fe400030f0eff */
[----:B------:R-:W-:-:S02]  /*39bf0*/  ISETP.LT.AND P5, PT, R10, c[0x0][0x17c], !P0 ;  /* 0x00005f000a007a0c */ /* 0x000fc400047a1270 */
[----:B------:R-:W-:Y:S02]  /*39c00*/  LEA R4, P6, R6, R3, 0x1 ;  /* 0x0000000306047211 */ /* 0x000fe400078c08ff */
[----:B------:R-:W-:Y:S02]  /*39c10*/  IADD3 R10, R22, 0x16a, RZ ;  /* 0x0000016a160a7810 */ /* 0x000fe40007ffe0ff */
[C---:B------:R-:W-:Y:S01]  /*39c20*/  IADD3 R0, R6.reuse, c[0x0][0x198], RZ ;  /* 0x0000660006007a10 */ /* 0x040fe20007ffe0ff */
[----:B------:R0:W-:Y:S01]  /*39c30*/  @P4 STG.E.U16 [R8.64], R12 ;  /* 0x0000000c08004986 */ /* 0x0001e2000c101504 */
[----:B------:R-:W-:Y:S02]  /*39c40*/  LEA.HI.X.SX32 R5, R6, R2, 0x1, P6 ;  /* 0x0000000206057211 */ /* 0x000fe400030f0eff */
[----:B------:R-:W-:Y:S02]  /*39c50*/  ISETP.LT.AND P4, PT, R10, c[0x0][0x17c], !P0 ;  /* 0x00005f000a007a0c */ /* 0x000fe40004781270 */
[----:B------:R-:W-:-:S02]  /*39c60*/  IADD3 R10, R22, 0x16b, RZ ;  /* 0x0000016b160a7810 */ /* 0x000fc40007ffe0ff */
[C---:B------:R-:W-:Y:S01]  /*39c70*/  IADD3 R6, R0.reuse, c[0x0][0x198], RZ ;  /* 0x0000660000067a10 */ /* 0x040fe20007ffe0ff */
[----:B------:R1:W-:Y:S01]  /*39c80*/  @P3 STG.E.U16 [R4.64], R19 ;  /* 0x0000001304003986 */ /* 0x0003e2000c101504 */
[CC--:B0-----:R-:W-:Y:S02]  /*39c90*/  LEA R8, P6, R0.reuse, R3.reuse, 0x1 ;  /* 0x0000000300087211 */ /* 0x0c1fe400078c08ff */
[----:B------:R-:W-:Y:S02]  /*39ca0*/  PRMT R13, R19, 0x7632, R13 ;  /* 0x00007632130d7816 */ /* 0x000fe4000000000d */
[----:B------:R-:W-:Y:S02]  /*39cb0*/  LEA.HI.X.SX32 R9, R0, R2, 0x1, P6 ;  /* 0x0000000200097211 */ /* 0x000fe400030f0eff */
[----:B------:R-:W-:Y:S02]  /*39cc0*/  ISETP.LT.AND P3, PT, R10, c[0x0][0x17c], !P0 ;  /* 0x00005f000a007a0c */ /* 0x000fe40004761270 */
[----:B-1----:R-:W-:-:S02]  /*39cd0*/  LEA R4, P6, R6, R3, 0x1 ;  /* 0x0000000306047211 */ /* 0x002fc400078c08ff */
[----:B------:R-:W-:Y:S02]  /*39ce0*/  IADD3 R10, R22, 0x16c, RZ ;  /* 0x0000016c160a7810 */ /* 0x000fe40007ffe0ff */
[C---:B------:R-:W-:Y:S01]  /*39cf0*/  IADD3 R0, R6.reuse, c[0x0][0x198], RZ ;  /* 0x0000660006007a10 */ /* 0x040fe20007ffe0ff */
[----:B------:R0:W-:Y:S01]  /*39d00*/  @P2 STG.E.U16 [R8.64], R13 ;  /* 0x0000000d08002986 */ /* 0x0001e2000c101504 */
[----:B------:R-:W-:Y:S02]  /*39d10*/  LEA.HI.X.SX32 R5, R6, R2, 0x1, P6 ;  /* 0x0000000206057211 */ /* 0x000fe400030f0eff */
[----:B------:R-:W-:Y:S02]  /*39d20*/  ISETP.LT.AND P2, PT, R10, c[0x0][0x17c], !P0 ;  /* 0x00005f000a007a0c */ /* 0x000fe40004741270 */
[C---:B------:R-:W-:Y:S02]  /*39d30*/  IADD3 R10, R0.reuse, c[0x0][0x198], RZ ;  /* 0x00006600000a7a10 */ /* 0x040fe40007ffe0ff */
[----:B0-----:R-:W-:-:S04]  /*39d40*/  LEA R8, P6, R0, R3, 0x1 ;  /* 0x0000000300087211 */ /* 0x001fc800078c08ff */
[----:B------:R-:W-:Y:S02]  /*39d50*/  LEA.HI.X.SX32 R9, R0, R2, 0x1, P6 ;  /* 0x0000000200097211 */ /* 0x000fe400030f0eff */
[----:B------:R-:W-:Y:S01]  /*39d60*/  IADD3 R0, R10, c[0x0][0x198], RZ ;  /* 0x000066000a007a10 */ /* 0x000fe20007ffe0ff */
[----:B------:R-:W-:Y:S04]  /*39d70*/  STL [R1+0x108c], R17 ;  /* 0x00108c1101007387 */ /* 0x000fe80000100800 */
[----:B--2---:R0:W-:Y:S01]  /*39d80*/  @P1 STG.E.U16 [R4.64], R24 ;  /* 0x0000001804001986 */ /* 0x0041e2000c101504 */
[----:B------:R-:W-:-:S05]  /*39d90*/  PRMT R12, R24, 0x7632, R12 ;  /* 0x00007632180c7816 */ /* 0x000fca000000000c */
[----:B------:R1:W-:Y:S01]  /*39da0*/  @P5 STG.E.U16 [R8.64], R12 ;  /* 0x0000000c08005986 */ /* 0x0003e2000c101504 */
[----:B0-----:R-:W-:-:S04]  /*39db0*/  LEA R4, P6, R10, R3, 0x1 ;  /* 0x000000030a047211 */ /* 0x001fc800078c08ff */
[-C--:B------:R-:W-:Y:S02]  /*39dc0*/  LEA.HI.X.SX32 R5, R10, R2.reuse, 0x1, P6 ;  /* 0x000000020a057211 */ /* 0x080fe400030f0eff */
[C---:B-1----:R-:W-:Y:S02]  /*39dd0*/  LEA R8, P6, R0.reuse, R3, 0x1 ;  /* 0x0000000300087211 */ /* 0x042fe400078c08ff */
[C---:B------:R-:W-:Y:S02]  /*39de0*/  IADD3 R10, R0.reuse, c[0x0][0x198], RZ ;  /* 0x00006600000a7a10 */ /* 0x040fe40007ffe0ff */
[----:B------:R-:W-:Y:S02]  /*39df0*/  LEA.HI.X.SX32 R9, R0, R2, 0x1, P6 ;  /* 0x0000000200097211 */ /* 0x000fe400030f0eff */
[----:B------:R-:W-:Y:S01]  /*39e00*/  PRMT R12, R28, 0x7632, R12 ;  /* 0x000076321c0c7816 */ /* 0x000fe2000000000c */
[----:B---3--:R0:W-:Y:S01]  /*39e10*/  @P4 STG.E.U16 [R4.64], R25 ;  /* 0x0000001904004986 */ /* 0x0081e2000c101504 */
[----:B------:R-:W-:-:S03]  /*39e20*/  PRMT R13, R25, 0x7632, R13 ;  /* 0x00007632190d7816 */ /* 0x000fc6000000000d */
[----:B0-----:R-:W2:Y:S01]  /*39e30*/  LDL.LU R25, [R1+0x29c] ;  /* 0x00029c0001197983 */ /* 0x001ea20000300800 */
[----:B------:R-:W-:-:S04]  /*39e40*/  LEA R4, P6, R10, R3, 0x1 ;  /* 0x000000030a047211 */ /* 0x000fc800078c08ff */
[----:B------:R-:W-:Y:S01]  /*39e50*/  LEA.HI.X.SX32 R5, R10, R2, 0x1, P6 ;  /* 0x000000020a057211 */ /* 0x000fe200030f0eff */
[----:B------:R-:W-:Y:S04]  /*39e60*/  @P3 STG.E.U16 [R8.64], R13 ;  /* 0x0000000d08003986 */ /* 0x000fe8000c101504 */
[----:B------:R0:W-:Y:S04]  /*39e70*/  @P2 STG.E.U16 [R4.64], R28 ;  /* 0x0000001c04002986 */ /* 0x0001e8000c101504 */
[----:B0-----:R-:W3:Y:S01]  /*39e80*/  LDL.LU R28, [R1+0x1094] ;  /* 0x00109400011c7983 */ /* 0x001ee20000300800 */
[----:B------:R-:W-:-:S04]  /*39e90*/  IADD3 R6, R22, 0x16d, RZ ;  /* 0x0000016d16067810 */ /* 0x000fc80007ffe0ff */
[----:B------:R-:W-:Y:S02]  /*39ea0*/  ISETP.LT.AND P1, PT, R6, c[0x0][0x17c], !P0 ;  /* 0x00005f0006007a0c */ /* 0x000fe40004721270 */
[----:B------:R-:W-:-:S04]  /*39eb0*/  IADD3 R6, R22, 0x16e, RZ ;  /* 0x0000016e16067810 */ /* 0x000fc80007ffe0ff */
[----:B------:R-:W-:Y:S02]  /*39ec0*/  ISETP.LT.AND P5, PT, R6, c[0x0][0x17c], !P0 ;  /* 0x00005f0006007a0c */ /* 0x000fe400047a1270 */
[----:B------:R-:W-:-:S04]  /*39ed0*/  IADD3 R6, R22, 0x16f, RZ ;  /* 0x0000016f16067810 */ /* 0x000fc80007ffe0ff */
[----:B------:R-:W-:Y:S02]  /*39ee0*/  ISETP.LT.AND P4, PT, R6, c[0x0][0x17c], !P0 ;  /* 0x00005f0006007a0c */ /* 0x000fe40004781270 */
        /* <DEDUP_REMOVED lines=10> */
[----:B------:R-:W-:Y:S02]  /*39f90*/  IADD3 R10, R6, c[0x0][0x198], RZ ;  /* 0x00006600060a7a10 */ /* 0x000fe40007ffe0ff */
[----:B------:R-:W-:Y:S01]  /*39fa0*/  IADD3 R0, R22, 0x171, RZ ;  /* 0x0000017116007810 */ /* 0x000fe20007ffe0ff */
[----:B------:R1:W-:Y:S01]  /*39fb0*/  @P5 STG.E.U16 [R4.64], R15 ;  /* 0x0000000f04005986 */ /* 0x0003e2000c101504 */
[C---:B0-----:R-:W-:Y:S02]  /*39fc0*/  LEA R8, P6, R6.reuse, R3, 0x1 ;  /* 0x0000000306087211 */ /* 0x041fe400078c08ff */
[----:B------:R-:W-:Y:S02]  /*39fd0*/  PRMT R13, R15, 0x7632, R13 ;  /* 0x000076320f0d7816 */ /* 0x000fe4000000000d */
[----:B------:R-:W-:-:S02]  /*39fe0*/  LEA.HI.X.SX32 R9, R6, R2, 0x1, P6 ;  /* 0x0000000206097211 */ /* 0x000fc400030f0eff */
[----:B------:R-:W-:Y:S02]  /*39ff0*/  ISETP.LT.AND P2, PT, R0, c[0x0][0x17c], !P0 ;  /* 0x00005f0000007a0c */ /* 0x000fe40004741270 */
[C---:B-1----:R-:W-:Y:S02]  /*3a000*/  LEA R4, P6, R10.reuse, R3, 0x1 ;  /* 0x000000030a047211 */ /* 0x042fe400078c08ff */
[----:B------:R-:W-:Y:S02]  /*3a010*/  IADD3 R6, R10, c[0x0][0x198], RZ ;  /* 0x000066000a067a10 */ /* 0x000fe40007ffe0ff */
[----:B------:R-:W-:Y:S01]  /*3a020*/  IADD3 R0, R22, 0x172, RZ ;  /* 0x0000017216007810 */ /* 0x000fe20007ffe0ff */
[----:B------:R0:W-:Y:S01]  /*3a030*/  @P4 STG.E.U16 [R8.64], R13 ;  /* 0x0000000d08004986 */ /* 0x0001e2000c101504 */
[----:B------:R-:W-:Y:S02]  /*3a040*/  LEA.HI.X.SX32 R5, R10, R2, 0x1, P6 ;  /* 0x000000020a057211 */ /* 0x000fe400030f0eff */
[----:B------:R-:W-:-:S02]  /*3a050*/  ISETP.LT.AND P1, PT, R0, c[0x0][0x17c], !P0 ;  /* 0x00005f0000007a0c */ /* 0x000fc40004721270 */
[C---:B------:R-:W-:Y:S02]  /*3a060*/  IADD3 R10, R6.reuse, c[0x0][0x198], RZ ;  /* 0x00006600060a7a10 */ /* 0x040fe40007ffe0ff */
[----:B0-----:R-:W-:-:S04]  /*3a070*/  LEA R8, P6, R6, R3, 0x1 ;  /* 0x0000000306087211 */ /* 0x001fc800078c08ff */
[----:B------:R-:W-:Y:S01]  /*3a080*/  LEA.HI.X.SX32 R9, R6, R2, 0x1, P6 ;  /* 0x0000000206097211 */ /* 0x000fe200030f0eff */
[----:B--2---:R0:W-:Y:S01]  /*3a090*/  @P3 STG.E.U16 [R4.64], R25 ;  /* 0x0000001904003986 */ /* 0x0041e2000c101504 */
[----:B------:R-:W-:Y:S02]  /*3a0a0*/  PRMT R12, R25, 0x7632, R12 ;  /* 0x00007632190c7816 */ /* 0x000fe4000000000c */
[----:B0-----:R-:W-:-:S04]  /*3a0b0*/  LEA R4, P6, R10, R3, 0x1 ;  /* 0x000000030a047211 */ /* 0x001fc800078c08ff */
[----:B------:R-:W-:Y:S01]  /*3a0c0*/  LEA.HI.X.SX32 R5, R10, R2, 0x1, P6 ;  /* 0x000000020a057211 */ /* 0x000fe200030f0eff */
[----:B------:R-:W-:Y:S04]  /*3a0d0*/  @P2 STG.E.U16 [R8.64], R12 ;  /* 0x0000000c08002986 */ /* 0x000fe8000c101504 */
[----:B---3--:R0:W-:Y:S01]  /*3a0e0*/  @P1 STG.E.U16 [R4.64], R28 ;  /* 0x0000001c04001986 */ /* 0x0081e2000c101504 */
[----:B------:R-:W-:-:S03]  /*3a0f0*/  PRMT R13, R28, 0x7632, R13 ;  /* 0x000076321c0d7816 */ /* 0x000fc6000000000d */
[----:B0-----:R-:W2:Y:S04]  /*3a100*/  LDL.LU R28, [R1+0x1090] ;  /* 0x00109000011c7983 */ /* 0x001ea80000300800 */
[----:B------:R-:W3:Y:S04]  /*3a110*/  LDL.LU R23, [R1+0x27c] ;  /* 0x00027c0001177983 */ /* 0x000ee80000300800 */
[----:B------:R-:W4:Y:S04]  /*3a120*/  LDL.LU R24, [R1+0x22c] ;  /* 0x00022c0001187983 */ /* 0x000f280000300800 */
[----:B------:R-:W4:Y:S01]  /*3a130*/  LDL.LU R25, [R1+0x2ac] ;  /* 0x0002ac0001197983 */ /* 0x000f220000300800 */
[----:B------:R-:W-:-:S02]  /*3a140*/  IADD3 R0, R22, 0x173, RZ ;  /* 0x0000017316007810 */ /* 0x000fc40007ffe0ff */
[----:B------:R-:W-:Y:S02]  /*3a150*/  IADD3 R6, R10, c[0x0][0x198], RZ ;  /* 0x000066000a067a10 */ /* 0x000fe40007ffe0ff */
[----:B------:R-:W-:Y:S02]  /*3a160*/  ISETP.LT.AND P5, PT, R0, c[0x0][0x17c], !P0 ;  /* 0x00005f0000007a0c */ /* 0x000fe400047a1270 */
[----:B------:R-:W-:Y:S02]  /*3a170*/  IADD3 R0, R22, 0x174, RZ ;  /* 0x0000017416007810 */ /* 0x000fe40007ffe0ff */
[----:B------:R-:W-:Y:S02]  /*3a180*/  LEA R8, P6, R6, R3, 0x1 ;  /* 0x0000000306087211 */ /* 0x000fe400078c08ff */
[----:B------:R-:W-:Y:S02]  /*3a190*/  ISETP.LT.AND P4, PT, R0, c[0x0][0x17c], !P0 ;  /* 0x00005f0000007a0c */ /* 0x000fe40004781270 */
[----:B------:R-:W-:-:S02]  /*3a1a0*/  IADD3 R10, R6, c[0x0][0x198], RZ ;  /* 0x00006600060a7a10 */ /* 0x000fc40007ffe0ff */
[----:B------:R-:W-:Y:S02]  /*3a1b0*/  IADD3 R0, R22, 0x175, RZ ;  /* 0x0000017516007810 */ /* 0x000fe40007ffe0ff */
[-C--:B------:R-:W-:Y:S02]  /*3a1c0*/  LEA.HI.X.SX32 R9, R6, R2.reuse, 0x1, P6 ;  /* 0x0000000206097211 */ /* 0x080fe400030f0eff */
[----:B------:R-:W-:Y:S02]  /*3a1d0*/  LEA R4, P6, R10, R3, 0x1 ;  /* 0x000000030a047211 */ /* 0x000fe400078c08ff */
[----:B------:R-:W-:Y:S02]  /*3a1e0*/  ISETP.LT.AND P3, PT, R0, c[0x0][0x17c], !P0 ;  /* 0x00005f0000007a0c */ /* 0x000fe40004761270 */
[----:B------:R-:W-:Y:S02]  /*3a1f0*/  IADD3 R6, R10, c[0x0][0x198], RZ ;  /* 0x000066000a067a10 */ /* 0x000fe40007ffe0ff */
[----:B------:R-:W-:Y:S01]  /*3a200*/  IADD3 R0, R22, 0x176, RZ ;  /* 0x0000017616007810 */ /* 0x000fe20007ffe0ff */
[----:B------:R0:W-:Y:S01]  /*3a210*/  @P5 STG.E.U16 [R8.64], R13 ;  /* 0x0000000d08005986 */ /* 0x0001e2000c101504 */
[----:B------:R-:W-:-:S02]  /*3a220*/  LEA.HI.X.SX32 R5, R10, R2, 0x1, P6 ;  /* 0x000000020a057211 */ /* 0x000fc400030f0eff */
[----:B------:R-:W-:Y:S02]  /*3a230*/  ISETP.LT.AND P2, PT, R0, c[0x0][0x17c], !P0 ;  /* 0x00005f0000007a0c */ /* 0x000fe40004741270 */
[----:B------:R-:W-:Y:S02]  /*3a240*/  IADD3 R10, R6, c[0x0][0x198], RZ ;  /* 0x00006600060a7a10 */ /* 0x000fe40007ffe0ff */
[----:B------:R-:W-:Y:S02]  /*3a250*/  IADD3 R0, R22, 0x177, RZ ;  /* 0x0000017716007810 */ /* 0x000fe40007ffe0ff */
[----:B0-----:R-:W-:Y:S01]  /*3a260*/  LEA R8, P6, R6, R3, 0x1 ;  /* 0x0000000306087211 */ /* 0x001fe200078c08ff */
[----:B------:R0:W-:Y:S01]  /*3a270*/  @P4 STG.E.U16 [R4.64], R11 ;  /* 0x0000000b04004986 */ /* 0x0001e2000c101504 */
[----:B------:R-:W-:Y:S02]  /*3a280*/  ISETP.LT.AND P1, PT, R0, c[0x0][0x17c], !P0 ;  /* 0x00005f0000007a0c */ /* 0x000fe40004721270 */
[----:B------:R-:W-:-:S02]  /*3a290*/  LEA.HI.X.SX32 R9, R6, R2, 0x1, P6 ;  /* 0x0000000206097211 */ /* 0x000fc400030f0eff */
[CC--:B------:R-:W-:Y:S02]  /*3a2a0*/  LEA R12, P6, R10.reuse, R3.reuse, 0x1 ;  /* 0x000000030a0c7211 */ /* 0x0c0fe400078c08ff */
[----:B------:R-:W-:Y:S02]  /*3a2b0*/  IADD3 R6, R10, c[0x0][0x198], RZ ;  /* 0x000066000a067a10 */ /* 0x000fe40007ffe0ff */
[----:B------:R-:W-:Y:S02]  /*3a2c0*/  IADD3 R0, R22, 0x178, RZ ;  /* 0x0000017816007810 */ /* 0x000fe40007ffe0ff */
[----:B------:R-:W-:Y:S02]  /*3a2d0*/  LEA.HI.X.SX32 R13, R10, R2, 0x1, P6 ;  /* 0x000000020a0d7211 */ /* 0x000fe400030f0eff */
[----:B0-----:R-:W-:Y:S02]  /*3a2e0*/  PRMT R5, R11, 0x7632, R5 ;  /* 0x000076320b057816 */ /* 0x001fe40000000005 */
[----:B------:R-:W-:-:S02]  /*3a2f0*/  LEA R4, P6, R6, R3, 0x1 ;  /* 0x0000000306047211 */ /* 0x000fc400078c08ff */
[----:B------:R-:W-:Y:S02]  /*3a300*/  ISETP.LT.AND P5, PT, R0, c[0x0][0x17c], !P0 ;  /* 0x00005f0000007a0c */ /* 0x000fe400047a1270 */
[----:B------:R-:W-:Y:S01]  /*3a310*/  IADD3 R10, R6, c[0x0][0x198], RZ ;  /* 0x00006600060a7a10 */ /* 0x000fe20007ffe0ff */
[----:B------:R0:W-:Y:S01]  /*3a320*/  @P3 STG.E.U16 [R8.64], R5 ;  /* 0x0000000508003986 */ /* 0x0001e2000c101504 */
[----:B------:R-:W-:-:S04]  /*3a330*/  IADD3 R0, R22, 0x179, RZ ;  /* 0x0000017916007810 */ /* 0x000fc80007ffe0ff */
[----:B------:R-:W-:Y:S01]  /*3a340*/  ISETP.LT.AND P4, PT, R0, c[0x0][0x17c], !P0 ;  /* 0x00005f0000007a0c */ /* 0x000fe20004781270 */
[----:B------:R1:W-:Y:S01]  /*3a350*/  @P2 STG.E.U16 [R12.64], R7 ;  /* 0x000000070c002986 */ /* 0x0003e2000c101504 */
[-C--:B0-----:R-:W-:Y:S02]  /*3a360*/  LEA.HI.X.SX32 R5, R6, R2.reuse, 0x1, P6 ;  /* 0x0000000206057211 */ /* 0x081fe400030f0eff */
[C---:B------:R-:W-:Y:S02]  /*3a370*/  LEA R14, P6, R10.reuse, R3, 0x1 ;  /* 0x000000030a0e7211 */ /* 0x040fe400078c08ff */
[C---:B------:R-:W-:Y:S02]  /*3a380*/  IADD3 R6, R10.reuse, c[0x0][0x198], RZ ;  /* 0x000066000a067a10 */ /* 0x040fe40007ffe0ff */
[----:B------:R-:W-:Y:S02]  /*3a390*/  PRMT R9, R7, 0x7632, R9 ;  /* 0x0000763207097816 */ /* 0x000fe40000000009 */
[----:B------:R-:W-:-:S02]  /*3a3a0*/  LEA.HI.X.SX32 R15, R10, R2, 0x1, P6 ;  /* 0x000000020a0f7211 */ /* 0x000fc400030f0eff */
[C---:B-1----:R-:W-:Y:S01]  /*3a3b0*/  LEA R12, P6, R6.reuse, R3, 0x1 ;  /* 0x00000003060c7211 */ /* 0x042fe200078c08ff */
[----:B------:R0:W-:Y:S03]  /*3a3c0*/  @P1 STG.E.U16 [R4.64], R9 ;  /* 0x0000000904001986 */ /* 0x0001e6000c101504 */
[----:B------:R-:W-:Y:S02]  /*3a3d0*/  LEA.HI.X.SX32 R13, R6, R2, 0x1, P6 ;  /* 0x00000002060d7211 */ /* 0x000fe400030f0eff */
[----:B------:R-:W-:Y:S02]  /*3a3e0*/  IADD3 R0, R22, 0x17a, RZ ;  /* 0x0000017a16007810 */ /* 0x000fe40007ffe0ff */
[----:B------:R-:W-:Y:S02]  /*3a3f0*/  IADD3 R7, R6, c[0x0][0x198], RZ ;  /* 0x0000660006077a10 */ /* 0x000fe40007ffe0ff */
[----:B------:R-:W-:-:S02]  /*3a400*/  ISETP.LT.AND P3, PT, R0, c[0x0][0x17c], !P0 ;  /* 0x00005f0000007a0c */ /* 0x000fc40004761270 */
[----:B------:R-:W-:Y:S02]  /*3a410*/  IADD3 R0, R22, 0x17b, RZ ;  /* 0x0000017b16007810 */ /* 0x000fe40007ffe0ff */
[C---:B------:R-:W-:Y:S02]  /*3a420*/  LEA R10, P6, R7.reuse, R3, 0x1 ;  /* 0x00000003070a7211 */ /* 0x040fe400078c08ff */
[C---:B0-----:R-:W-:Y:S02]  /*3a430*/  IADD3 R4, R7.reuse, c[0x0][0x198], RZ ;  /* 0x0000660007047a10 */ /* 0x041fe40007ffe0ff */
[----:B------:R-:W-:Y:S02]  /*3a440*/  ISETP.LT.AND P2, PT, R0, c[0x0][0x17c], !P0 ;  /* 0x00005f0000007a0c */ /* 0x000fe40004741270 */
[----:B------:R-:W-:Y:S02]  /*3a450*/  LEA.HI.X.SX32 R11, R7, R2, 0x1, P6 ;  /* 0x00000002070b7211 */ /* 0x000fe400030f0eff */
[----:B------:R-:W-:-:S02]  /*3a460*/  IADD3 R0, R22, 0x17c, RZ ;  /* 0x0000017c16007810 */ /* 0x000fc40007ffe0ff */
[CC--:B------:R-:W-:Y:S02]  /*3a470*/  LEA R6, P6, R4.reuse, R3.reuse, 0x1 ;  /* 0x0000000304067211 */ /* 0x0c0fe400078c08ff */
[----:B------:R-:W-:Y:S02]  /*3a480*/  IADD3 R5, R4, c[0x0][0x198], RZ ;  /* 0x0000660004057a10 */ /* 0x000fe40007ffe0ff */
[----:B------:R-:W-:Y:S02]  /*3a490*/  ISETP.LT.AND P1, PT, R0, c[0x0][0x17c], !P0 ;  /* 0x00005f0000007a0c */ /* 0x000fe40004721270 */
[----:B------:R-:W-:Y:S02]  /*3a4a0*/  LEA.HI.X.SX32 R7, R4, R2, 0x1, P6 ;  /* 0x0000000204077211 */ /* 0x000fe400030f0eff */
[----:B------:R-:W-:Y:S02]  /*3a4b0*/  LEA R8, P6, R5, R3, 0x1 ;  /* 0x0000000305087211 */ /* 0x000fe400078c08ff */
[----:B------:R-:W-:-:S02]  /*3a4c0*/  IADD3 R0, R22, 0x17d, RZ ;  /* 0x0000017d16007810 */ /* 0x000fc40007ffe0ff */
[C---:B------:R-:W-:Y:S02]  /*3a4d0*/  LEA.HI.X.SX32 R9, R5.reuse, R2, 0x1, P6 ;  /* 0x0000000205097211 */ /* 0x040fe400030f0eff */
[----:B------:R-:W-:-:S04]  /*3a4e0*/  IADD3 R5, R5, c[0x0][0x198], RZ ;  /* 0x0000660005057a10 */ /* 0x000fc80007ffe0ff */
[----:B------:R-:W-:Y:S01]  /*3a4f0*/  LEA R4, P6, R5, R3, 0x1 ;  /* 0x0000000305047211 */ /* 0x000fe200078c08ff */
[----:B--2---:R-:W0:Y:S04]  /*3a500*/  LDS.128 R16, [R28] ;  /* 0x000000001c107984 */ /* 0x004e280000000c00 */
[----:B---3--:R1:W-:Y:S02]  /*3a510*/  @P5 STG.E.U16 [R14.64], R23 ;  /* 0x000000170e005986 */ /* 0x0083e4000c101504 */
[----:B-1----:R-:W-:-:S05]  /*3a520*/  PRMT R15, R23, 0x7632, R15 ;  /* 0x00007632170f7816 */ /* 0x002fca000000000f */
[----:B------:R1:W-:Y:S04]  /*3a530*/  @P4 STG.E.U16 [R12.64], R15 ;  /* 0x0000000f0c004986 */ /* 0x0003e8000c101504 */
[----:B0-----:R-:W-:Y:S01]  /*3a540*/  STL [R1+0x44], R17 ;  /* 0x0000441101007387 */ /* 0x001fe20000100800 */
[----:B-1----:R-:W-:-:S03]  /*3a550*/  IMAD.MOV.U32 R15, RZ, RZ, R16 ;  /* 0x000000ffff0f7224 */ /* 0x002fc600078e0010 */
[----:B------:R-:W-:Y:S04]  /*3a560*/  STL.64 [R1+0x48], R18 ;  /* 0x0000481201007387 */ /* 0x000fe80000100a00 */
[----:B------:R-:W0:Y:S01]  /*3a570*/  LDS.128 R16, [R29] ;  /* 0x000000001d107984 */ /* 0x000e220000000c00 */
[----:B------:R-:W-:-:S03]  /*3a580*/  LOP3.LUT R23, R28, 0x40, RZ, 0x3c, !PT ;  /* 0x000000401c177812 */ /* 0x000fc600078e3cff */
[----:B0-----:R-:W-:Y:S01]  /*3a590*/  STL [R1+0x54], R17 ;  /* 0x0000541101007387 */ /* 0x001fe20000100800 */
[----:B------:R-:W-:-:S03]  /*3a5a0*/  IMAD.MOV.U32 R14, RZ, RZ, R16 ;  /* 0x000000ffff0e7224 */ /* 0x000fc600078e0010 */
[----:B------:R-:W-:Y:S04]  /*3a5b0*/  STL.64 [R1+0x58], R18 ;  /* 0x0000581201007387 */ /* 0x000fe80000100a00 */
[----:B------:R-:W0:Y:S01]  /*3a5c0*/  LDS.128 R16, [R23] ;  /* 0x0000000017107984 */ /* 0x000e220000000c00 */
[----:B------:R-:W-:-:S03]  /*3a5d0*/  ISETP.LT.AND P5, PT, R0, c[0x0][0x17c], !P0 ;  /* 0x00005f0000007a0c */ /* 0x000fc600047a1270 */
[----:B----4-:R1:W-:Y:S01]  /*3a5e0*/  @P3 STG.E.U16 [R10.64], R24 ;  /* 0x000000180a003986 */ /* 0x0103e2000c101504 */
[----:B------:R-:W-:-:S04]  /*3a5f0*/  IADD3 R0, R22, 0x17e, RZ ;  /* 0x0000017e16007810 */ /* 0x000fc80007ffe0ff */
[----:B------:R-:W-:Y:S02]  /*3a600*/  ISETP.LT.AND P4, PT, R0, c[0x0][0x17c], !P0 ;  /* 0x00005f0000007a0c */ /* 0x000fe40004781270 */
[----:B-1----:R-:W-:Y:S01]  /*3a610*/  PRMT R11, R24, 0x7632, R11 ;  /* 0x00007632180b7816 */ /* 0x002fe2000000000b */
[----:B0-----:R-:W-:Y:S01]  /*3a620*/  STL [R1+0x24], R17 ;  /* 0x0000241101007387 */ /* 0x001fe20000100800 */
[----:B------:R-:W-:-:S03]  /*3a630*/  IMAD.MOV.U32 R13, RZ, RZ, R16 ;  /* 0x000000ffff0d7224 */ /* 0x000fc600078e0010 */
[----:B------:R-:W-:Y:S04]  /*3a640*/  STL.64 [R1+0x28], R18 ;  /* 0x0000281201007387 */ /* 0x000fe80000100a00 */
[----:B------:R-:W0:Y:S01]  /*3a650*/  LDS.128 R16, [R27] ;  /* 0x000000001b107984 */ /* 0x000e220000000c00 */
[C---:B------:R-:W-:Y:S02]  /*3a660*/  IADD3 R10, R5.reuse, c[0x0][0x198], RZ ;  /* 0x00006600050a7a10 */ /* 0x040fe40007ffe0ff */
[----:B------:R-:W-:Y:S01]  /*3a670*/  IADD3 R0, R22, 0x17f, RZ ;  /* 0x0000017f16007810 */ /* 0x000fe20007ffe0ff */
[----:B------:R1:W-:Y:S01]  /*3a680*/  @P2 STG.E.U16 [R6.64], R11 ;  /* 0x0000000b06002986 */ /* 0x0003e2000c101504 */
[----:B------:R-:W-:-:S03]  /*3a690*/  LEA.HI.X.SX32 R5, R5, R2, 0x1, P6 ;  /* 0x0000000205057211 */ /* 0x000fc600030f0eff */
[----:B------:R2:W-:Y:S01]  /*3a6a0*/  @P1 STG.E.U16 [R8.64], R25 ;  /* 0x0000001908001986 */ /* 0x0005e2000c101504 */
[----:B------:R-:W-:Y:S02]  /*3a6b0*/  ISETP.LT.AND P3, PT, R0, c[0x0][0x17c], !P0 ;  /* 0x00005f0000007a0c */ /* 0x000fe40004761270 */
[C---:B-1----:R-:W-:Y:S02]  /*3a6c0*/  LEA R6, P6, R10.reuse, R3, 0x1 ;  /* 0x000000030a067211 */ /* 0x042fe400078c08ff */
[C---:B------:R-:W-:Y:S02]  /*3a6d0*/  IADD3 R11, R10.reuse, c[0x0][0x198], RZ ;  /* 0x000066000a0b7a10 */ /* 0x040fe40007ffe0ff */
[----:B--2---:R-:W-:Y:S02]  /*3a6e0*/  PRMT R9, R25, 0x7632, R9 ;  /* 0x0000763219097816 */ /* 0x004fe40000000009 */
[----:B------:R-:W-:-:S03]  /*3a6f0*/  LEA.HI.X.SX32 R7, R10, R2, 0x1, P6 ;  /* 0x000000020a077211 */ /* 0x000fc600030f0eff */
[----:B------:R1:W-:Y:S01]  /*3a700*/  @P5 STG.E.U16 [R4.64], R9 ;  /* 0x0000000904005986 */ /* 0x0003e2000c101504 */
[C---:B------:R-:W-:Y:S02]  /*3a710*/  IADD3 R8, R11.reuse, c[0x0][0x198], RZ ;  /* 0x000066000b087a10 */ /* 0x040fe40007ffe0ff */
[----:B------:R-:W-:Y:S02]  /*3a720*/  IADD3 R0, R22, 0x180, RZ ;  /* 0x0000018016007810 */ /* 0x000fe40007ffe0ff */
[----:B-1----:R-:W-:-:S04]  /*3a730*/  LEA R4, P6, R11, R3, 0x1 ;  /* 0x000000030b047211 */ /* 0x002fc800078c08ff */
[----:B------:R-:W-:Y:S02]  /*3a740*/  LEA.HI.X.SX32 R5, R11, R2, 0x1, P6 ;  /* 0x000000020b057211 */ /* 0x000fe400030f0eff */
[----:B------:R-:W-:Y:S01]  /*3a750*/  PRMT R11, R26, 0x7632, R11 ;  /* 0x000076321a0b7816 */ /* 0x000fe2000000000b */
[----:B------:R-:W-:Y:S01]  /*3a760*/  @P4 STG.E.U16 [R6.64], R26 ;  /* 0x0000001a06004986 */ /* 0x000fe2000c101504 */
[----:B------:R-:W-:-:S03]  /*3a770*/  ISETP.LT.AND P2, PT, R0, c[0x0][0x17c], !P0 ;  /* 0x00005f0000007a0c */ /* 0x000fc60004741270 */
[----:B------:R1:W-:Y:S01]  /*3a780*/  @P3 STG.E.U16 [R4.64], R11 ;  /* 0x0000000b04003986 */ /* 0x0003e2000c101504 */
[----:B------:R-:W-:-:S03]  /*3a790*/  IADD3 R0, R22, 0x181, RZ ;  /* 0x0000018116007810 */ /* 0x000fc60007ffe0ff */
[----:B0-----:R-:W-:Y:S04]  /*3a7a0*/  STL [R1+0x74], R17 ;  /* 0x0000741101007387 */ /* 0x001fe80000100800 */
[----:B------:R-:W-:Y:S01]  /*3a7b0*/  STL.64 [R1+0x78], R18 ;  /* 0x0000781201007387 */ /* 0x000fe20000100a00 */
[----:B-1----:R-:W-:-:S03]  /*3a7c0*/  IMAD.MOV.U32 R11, RZ, RZ, R16 ;  /* 0x000000ffff0b7224 */ /* 0x002fc600078e0010 */
[----:B------:R-:W0:Y:S01]  /*3a7d0*/  LDS.128 R16, [R28+0x800] ;  /* 0x000800001c107984 */ /* 0x000e220000000c00 */
[----:B------:R-:W-:Y:S02]  /*3a7e0*/  ISETP.LT.AND P1, PT, R0, c[0x0][0x17c], !P0 ;  /* 0x00005f0000007a0c */ /* 0x000fe40004721270 */
[----:B------:R-:W-:-:S04]  /*3a7f0*/  IADD3 R0, R22, 0x182, RZ ;  /* 0x0000018216007810 */ /* 0x000fc80007ffe0ff */
[----:B------:R-:W-:Y:S02]  /*3a800*/  ISETP.LT.AND P5, PT, R0, c[0x0][0x17c], !P0 ;  /* 0x00005f0000007a0c */ /* 0x000fe400047a1270 */
[----:B------:R-:W-:Y:S02]  /*3a810*/  IADD3 R0, R22, 0x183, RZ ;  /* 0x0000018316007810 */ /* 0x000fe40007ffe0ff */
[----:B------:R-:W-:Y:S02]  /*3a820*/  LEA R6, P6, R8, R3, 0x1 ;  /* 0x0000000308067211 */ /* 0x000fe400078c08ff */
[----:B------:R-:W-:Y:S02]  /*3a830*/  ISETP.LT.AND P4, PT, R0, c[0x0][0x17c], !P0 ;  /* 0x00005f0000007a0c */ /* 0x000fe40004781270 */
[----:B------:R-:W-:Y:S02]  /*3a840*/  IADD3 R0, R22, 0x184, RZ ;  /* 0x0000018416007810 */ /* 0x000fe40007ffe0ff */
[----:B------:R-:W-:-:S02]  /*3a850*/  LEA.HI.X.SX32 R7, R8, R2, 0x1, P6 ;  /* 0x0000000208077211 */ /* 0x000fc400030f0eff */
[----:B------:R-:W-:Y:S02]  /*3a860*/  ISETP.LT.AND P3, PT, R0, c[0x0][0x17c], !P0 ;  /* 0x00005f0000007a0c */ /* 0x000fe40004761270 */
[----:B------:R-:W-:Y:S02]  /*3a870*/  IADD3 R8, R8, c[0x0][0x198], RZ ;  /* 0x0000660008087a10 */ /* 0x000fe40007ffe0ff */
[----:B------:R-:W-:Y:S01]  /*3a880*/  IADD3 R0, R22, 0x185, RZ ;  /* 0x0000018516007810 */ /* 0x000fe20007ffe0ff */
[----:B------:R1:W-:Y:S03]  /*3a890*/  @P2 STG.E.U16 [R6.64], R15 ;  /* 0x0000000f06002986 */ /* 0x0003e6000c101504 */
[----:B------:R-:W-:Y:S02]  /*3a8a0*/  ISETP.LT.AND P2, PT, R0, c[0x0][0x17c], !P0 ;  /* 0x00005f0000007a0c */ /* 0x000fe40004741270 */
[----:B------:R-:W-:-:S02]  /*3a8b0*/  IADD3 R0, R8, c[0x0][0x198], RZ ;  /* 0x0000660008007a10 */ /* 0x000fc40007ffe0ff */
[----:B------:R-:W-:Y:S02]  /*3a8c0*/  PRMT R9, R15, 0x7632, R9 ;  /* 0x000076320f097816 */ /* 0x000fe40000000009 */
[----:B-1----:R-:W-:-:S04]  /*3a8d0*/  LEA R6, P6, R8, R3, 0x1 ;  /* 0x0000000308067211 */ /* 0x002fc800078c08ff */
[-C--:B------:R-:W-:Y:S02]  /*3a8e0*/  LEA.HI.X.SX32 R7, R8, R2.reuse, 0x1, P6 ;  /* 0x0000000208077211 */ /* 0x080fe400030f0eff */
[CC--:B------:R-:W-:Y:S02]  /*3a8f0*/  LEA R4, P6, R0.reuse, R3.reuse, 0x1 ;  /* 0x0000000300047211 */ /* 0x0c0fe400078c08ff */
[C---:B------:R-:W-:Y:S01]  /*3a900*/  IADD3 R8, R0.reuse, c[0x0][0x198], RZ ;  /* 0x0000660000087a10 */ /* 0x040fe20007ffe0ff */
[----:B------:R1:W-:Y:S01]  /*3a910*/  @P1 STG.E.U16 [R6.64], R9 ;  /* 0x0000000906001986 */ /* 0x0003e2000c101504 */
[----:B------:R-:W-:Y:S02]  /*3a920*/  LEA.HI.X.SX32 R5, R0, R2, 0x1, P6 ;  /* 0x0000000200057211 */ /* 0x000fe400030f0eff */
[C---:B------:R-:W-:Y:S01]  /*3a930*/  IADD3 R0, R8.reuse, c[0x0][0x198], RZ ;  /* 0x0000660008007a10 */ /* 0x040fe20007ffe0ff */
[----:B0-----:R-:W-:Y:S01]  /*3a940*/  STL [R1+0xa4], R17 ;  /* 0x0000a41101007387 */ /* 0x001fe20000100800 */
[----:B-1----:R-:W-:-:S03]  /*3a950*/  LEA R6, P6, R8, R3, 0x1 ;  /* 0x0000000308067211 */ /* 0x002fc600078c08ff */
[----:B------:R0:W-:Y:S01]  /*3a960*/  @P5 STG.E.U16 [R4.64], R14 ;  /* 0x0000000e04005986 */ /* 0x0001e2000c101504 */
[----:B------:R-:W-:-:S03]  /*3a970*/  LEA.HI.X.SX32 R7, R8, R2, 0x1, P6 ;  /* 0x0000000208077211 */ /* 0x000fc600030f0eff */
[----:B------:R-:W-:Y:S01]  /*3a980*/  STL.64 [R1+0xa8], R18 ;  /* 0x0000a81201007387 */ /* 0x000fe20000100a00 */
[----:B------:R-:W-:Y:S01]  /*3a990*/  PRMT R8, R14, 0x7632, R8 ;  /* 0x000076320e087816 */ /* 0x000fe20000000008 */
[----:B0-----:R-:W-:Y:S02]  /*3a9a0*/  IMAD.MOV.U32 R14, RZ, RZ, R16 ;  /* 0x000000ffff0e7224 */ /* 0x001fe400078e0010 */
[----:B------:R-:W0:Y:S01]  /*3a9b0*/  LDS.128 R16, [R29+0x800] ;  /* 0x000800001d107984 */ /* 0x000e220000000c00 */
[----:B------:R-:W-:Y:S02]  /*3a9c0*/  LEA R4, P6, R0, R3, 0x1 ;  /* 0x0000000300047211 */ /* 0x000fe400078c08ff */
[----:B------:R-:W-:Y:S02]  /*3a9d0*/  IADD3 R9, R22, 0x188, RZ ;  /* 0x0000018816097810 */ /* 0x000fe40007ffe0ff */
[----:B------:R-:W-:Y:S01]  /*3a9e0*/  LEA.HI.X.SX32 R5, R0, R2, 0x1, P6 ;  /* 0x0000000200057211 */ /* 0x000fe200030f0eff */
[----:B------:R1:W-:Y:S01]  /*3a9f0*/  @P4 STG.E.U16 [R6.64], R8 ;  /* 0x0000000806004986 */ /* 0x0003e2000c101504 */
[----:B------:R-:W-:-:S02]  /*3aa00*/  ISETP.LT.AND P4, PT, R9, c[0x0][0x17c], !P0 ;  /* 0x00005f0009007a0c */ /* 0x000fc40004781270 */
[----:B------:R-:W-:Y:S01]  /*3aa10*/  PRMT R9, R13, 0x7632, R9 ;  /* 0x000076320d097816 */ /* 0x000fe20000000009 */
[----:B------:R2:W-:Y:S01]  /*3aa20*/  @P3 STG.E.U16 [R4.64], R13 ;  /* 0x0000000d04003986 */ /* 0x0005e2000c101504 */
[----:B------:R-:W-:Y:S02]  /*3aa30*/  IADD3 R10, R22, 0x186, RZ ;  /* 0x00000186160a7810 */ /* 0x000fe40007ffe0ff */
[----:B-1----:R-:W-:Y:S01]  /*3aa40*/  IADD3 R7, R0, c[0x0][0x198], RZ ;  /* 0x0000660000077a10 */ /* 0x002fe20007ffe0ff */
[----:B0-----:R-:W-:Y:S01]  /*3aa50*/  STL [R1+0x94], R17 ;  /* 0x0000941101007387 */ /* 0x001fe20000100800 */
[----:B--2---:R-:W-:-:S03]  /*3aa60*/  IMAD.MOV.U32 R13, RZ, RZ, R16 ;  /* 0x000000ffff0d7224 */ /* 0x004fc600078e0010 */
[----:B------:R-:W-:Y:S04]  /*3aa70*/  STL.64 [R1+0x98], R18 ;  /* 0x0000981201007387 */ /* 0x000fe80000100a00 */
[----:B------:R-:W0:Y:S01]  /*3aa80*/  LDS.128 R16, [R23+0x800] ;  /* 0x0008000017107984 */ /* 0x000e220000000c00 */
[----:B------:R-:W-:Y:S02]  /*3aa90*/  IADD3 R0, R22, 0x189, RZ ;  /* 0x0000018916007810 */ /* 0x000fe40007ffe0ff */
[----:B------:R-:W-:Y:S02]  /*3aaa0*/  LEA R6, P6, R7, R3, 0x1 ;  /* 0x0000000307067211 */ /* 0x000fe400078c08ff */
[----:B------:R-:W-:Y:S02]  /*3aab0*/  ISETP.LT.AND P3, PT, R0, c[0x0][0x17c], !P0 ;  /* 0x00005f0000007a0c */ /* 0x000fe40004761270 */
[----:B------:R-:W-:-:S02]  /*3aac0*/  ISETP.LT.AND P1, PT, R10, c[0x0][0x17c], !P0 ;  /* 0x00005f000a007a0c */ /* 0x000fc40004721270 */
[C---:B------:R-:W-:Y:S02]  /*3aad0*/  IADD3 R0, R7.reuse, c[0x0][0x198], RZ ;  /* 0x0000660007007a10 */ /* 0x040fe40007ffe0ff */
[-C--:B------:R-:W-:Y:S02]  /*3aae0*/  LEA.HI.X.SX32 R7, R7, R2.reuse, 0x1, P6 ;  /* 0x0000000207077211 */ /* 0x080fe400030f0eff */
[C---:B------:R-:W-:Y:S02]  /*3aaf0*/  LEA R4, P6, R0.reuse, R3, 0x1 ;  /* 0x0000000300047211 */ /* 0x040fe400078c08ff */
[C---:B------:R-:W-:Y:S01]  /*3ab00*/  IADD3 R8, R0.reuse, c[0x0][0x198], RZ ;  /* 0x0000660000087a10 */ /* 0x040fe20007ffe0ff */
[----:B------:R1:W-:Y:S01]  /*3ab10*/  @P2 STG.E.U16 [R6.64], R9 ;  /* 0x0000000906002986 */ /* 0x0003e2000c101504 */
[----:B------:R-:W-:Y:S02]  /*3ab20*/  LEA.HI.X.SX32 R5, R0, R2, 0x1, P6 ;  /* 0x0000000200057211 */ /* 0x000fe400030f0eff */
[----:B------:R-:W-:-:S03]  /*3ab30*/  IADD3 R0, R8, c[0x0][0x198], RZ ;  /* 0x0000660008007a10 */ /* 0x000fc60007ffe0ff */
[----:B------:R2:W-:Y:S01]  /*3ab40*/  @P1 STG.E.U16 [R4.64], R11 ;  /* 0x0000000b04001986 */ /* 0x0005e2000c101504 */
[----:B-1----:R-:W-:Y:S02]  /*3ab50*/  IADD3 R7, R22, 0x18b, RZ ;  /* 0x0000018b16077810 */ /* 0x002fe40007ffe0ff */
[C---:B------:R-:W-:Y:S02]  /*3ab60*/  LEA R6, P6, R8.reuse, R3, 0x1 ;  /* 0x0000000308067211 */ /* 0x040fe400078c08ff */
[----:B------:R-:W-:Y:S02]  /*3ab70*/  ISETP.LT.AND P1, PT, R7, c[0x0][0x17c], !P0 ;  /* 0x00005f0007007a0c */ /* 0x000fe40004721270 */
[----:B------:R-:W-:Y:S02]  /*3ab80*/  LEA.HI.X.SX32 R7, R8, R2, 0x1, P6 ;  /* 0x0000000208077211 */ /* 0x000fe400030f0eff */
[----:B------:R-:W-:Y:S01]  /*3ab90*/  PRMT R8, R11, 0x7632, R8 ;  /* 0x000076320b087816 */ /* 0x000fe20000000008 */
[----:B0-----:R-:W-:Y:S01]  /*3aba0*/  STL [R1+0x84], R17 ;  /* 0x0000841101007387 */ /* 0x001fe20000100800 */
[----:B--2---:R-:W-:-:S03]  /*3abb0*/  IMAD.MOV.U32 R11, RZ, RZ, R16 ;  /* 0x000000ffff0b7224 */ /* 0x004fc600078e0010 */
[----:B------:R-:W-:Y:S04]  /*3abc0*/  STL.64 [R1+0x88], R18 ;  /* 0x0000881201007387 */ /* 0x000fe80000100a00 */
[----:B------:R-:W0:Y:S01]  /*3abd0*/  LDS.128 R16, [R27+0x800] ;  /* 0x000800001b107984 */ /* 0x000e220000000c00 */
[----:B------:R-:W-:Y:S02]  /*3abe0*/  IADD3 R10, R22, 0x187, RZ ;  /* 0x00000187160a7810 */ /* 0x000fe40007ffe0ff */
[----:B------:R-:W-:Y:S01]  /*3abf0*/  LEA R4, P6, R0, R3, 0x1 ;  /* 0x0000000300047211 */ /* 0x000fe200078c08ff */
[----:B------:R-:W-:Y:S01]  /*3ac00*/  LDS.128 R24, [R27+0x1000] ;  /* 0x001000001b187984 */ /* 0x000fe20000000c00 */
[----:B------:R-:W-:Y:S02]  /*3ac10*/  ISETP.LT.AND P5, PT, R10, c[0x0][0x17c], !P0 ;  /* 0x00005f000a007a0c */ /* 0x000fe400047a1270 */
[----:B------:R-:W-:-:S02]  /*3ac20*/  IADD3 R9, R22, 0x18c, RZ ;  /* 0x0000018c16097810 */ /* 0x000fc40007ffe0ff */
[----:B------:R-:W-:-:S09]  /*3ac30*/  LEA.HI.X.SX32 R5, R0, R2, 0x1, P6 ;  /* 0x0000000200057211 */ /* 0x000fd200030f0eff */
[----:B------:R-:W-:Y:S01]  /*3ac40*/  @P5 STG.E.U16 [R6.64], R8 ;  /* 0x0000000806005986 */ /* 0x000fe2000c101504 */
[----:B------:R-:W-:Y:S02]  /*3ac50*/  ISETP.LT.AND P5, PT, R9, c[0x0][0x17c], !P0 ;  /* 0x00005f0009007a0c */ /* 0x000fe400047a1270 */
[----:B------:R-:W-:Y:S01]  /*3ac60*/  PRMT R9, R14, 0x7632, R9 ;  /* 0x000076320e097816 */ /* 0x000fe20000000009 */
[----:B------:R1:W-:Y:S04]  /*3ac70*/  @P4 STG.E.U16 [R4.64], R14 ;  /* 0x0000000e04004986 */ /* 0x0003e8000c101504 */
[----:B0-----:R-:W-:Y:S01]  /*3ac80*/  STL [R1+0x4], R17 ;  /* 0x0000041101007387 */ /* 0x001fe20000100800 */
[----:B-1----:R-:W-:-:S03]  /*3ac90*/  IMAD.MOV.U32 R14, RZ, RZ, R16 ;  /* 0x000000ffff0e7224 */ /* 0x002fc600078e0010 */
[----:B------:R-:W-:Y:S04]  /*3aca0*/  STL.64 [R1+0x8], R18 ;  /* 0x0000081201007387 */ /* 0x000fe80000100a00 */
[----:B------:R-:W0:Y:S01]  /*3acb0*/  LDS.128 R16, [R28+0x1000] ;  /* 0x001000001c107984 */ /* 0x000e220000000c00 */
[----:B------:R-:W-:Y:S02]  /*3acc0*/  IADD3 R7, R0, c[0x0][0x198], RZ ;  /* 0x0000660000077a10 */ /* 0x000fe40007ffe0ff */
[C---:B------:R-:W-:Y:S02]  /*3acd0*/  IADD3 R0, R22.reuse, 0x18d, RZ ;  /* 0x0000018d16007810 */ /* 0x040fe40007ffe0ff */
[----:B------:R-:W-:Y:S02]  /*3ace0*/  IADD3 R10, R22, 0x18a, RZ ;  /* 0x0000018a160a7810 */ /* 0x000fe40007ffe0ff */
[----:B------:R-:W-:-:S02]  /*3acf0*/  LEA R6, P6, R7, R3, 0x1 ;  /* 0x0000000307067211 */ /* 0x000fc400078c08ff */
[----:B------:R-:W-:Y:S02]  /*3ad00*/  ISETP.LT.AND P4, PT, R0, c[0x0][0x17c], !P0 ;  /* 0x00005f0000007a0c */ /* 0x000fe40004781270 */
[----:B------:R-:W-:Y:S02]  /*3ad10*/  ISETP.LT.AND P2, PT, R10, c[0x0][0x17c], !P0 ;  /* 0x00005f000a007a0c */ /* 0x000fe40004741270 */
[C---:B------:R-:W-:Y:S02]  /*3ad20*/  IADD3 R0, R7.reuse, c[0x0][0x198], RZ ;  /* 0x0000660007007a10 */ /* 0x040fe40007ffe0ff */
[-C--:B------:R-:W-:Y:S02]  /*3ad30*/  LEA.HI.X.SX32 R7, R7, R2.reuse, 0x1, P6 ;  /* 0x0000000207077211 */ /* 0x080fe400030f0eff */
[C---:B------:R-:W-:Y:S02]  /*3ad40*/  LEA R4, P6, R0.reuse, R3, 0x1 ;  /* 0x0000000300047211 */ /* 0x040fe400078c08ff */
[C---:B------:R-:W-:Y:S01]  /*3ad50*/  IADD3 R8, R0.reuse, c[0x0][0x198], RZ ;  /* 0x0000660000087a10 */ /* 0x040fe20007ffe0ff */
[----:B------:R1:W-:Y:S01]  /*3ad60*/  @P3 STG.E.U16 [R6.64], R9 ;  /* 0x0000000906003986 */ /* 0x0003e2000c101504 */
[----:B------:R-:W-:-:S02]  /*3ad70*/  LEA.HI.X.SX32 R5, R0, R2, 0x1, P6 ;  /* 0x0000000200057211 */ /* 0x000fc400030f0eff */
        /* <DEDUP_REMOVED lines=11> */
[----:B------:R-:W-:Y:S02]  /*3ae30*/  LEA R4, P6, R0, R3, 0x1 ;  /* 0x0000000300047211 */ /* 0x000fe400078c08ff */
[----:B------:R-:W-:Y:S01]  /*3ae40*/  IADD3 R9, R22, 0x190, RZ ;  /* 0x0000019016097810 */ /* 0x000fe20007ffe0ff */
[----:B------:R1:W-:Y:S01]  /*3ae50*/  @P1 STG.E.U16 [R6.64], R8 ;  /* 0x0000000806001986 */ /* 0x0003e2000c101504 */
[----:B------:R-:W-:Y:S02]  /*3ae60*/  LEA.HI.X.SX32 R5, R0, R2, 0x1, P6 ;  /* 0x0000000200057211 */ /* 0x000fe400030f0eff */
[----:B------:R-:W-:-:S02]  /*3ae70*/  IADD3 R10, R22, 0x18e, RZ ;  /* 0x0000018e160a7810 */ /* 0x000fc40007ffe0ff */
[----:B------:R-:W-:Y:S01]  /*3ae80*/  ISETP.LT.AND P1, PT, R9, c[0x0][0x17c], !P0 ;  /* 0x00005f0009007a0c */ /* 0x000fe20004721270 */
[----:B------:R2:W-:Y:S01]  /*3ae90*/  @P5 STG.E.U16 [R4.64], R11 ;  /* 0x0000000b04005986 */ /* 0x0005e2000c101504 */
[----:B------:R-:W-:Y:S02]  /*3aea0*/  PRMT R9, R11, 0x7632, R9 ;  /* 0x000076320b097816 */ /* 0x000fe40000000009 */
[----:B-1----:R-:W-:Y:S02]  /*3aeb0*/  IADD3 R6, R0, c[0x0][0x198], RZ ;  /* 0x0000660000067a10 */ /* 0x002fe40007ffe0ff */
[----:B------:R-:W-:Y:S02]  /*3aec0*/  IADD3 R0, R22, 0x191, RZ ;  /* 0x0000019116007810 */ /* 0x000fe40007ffe0ff */
[----:B------:R-:W-:Y:S02]  /*3aed0*/  ISETP.LT.AND P3, PT, R10, c[0x0][0x17c], !P0 ;  /* 0x00005f000a007a0c */ /* 0x000fe40004761270 */
[----:B--2---:R-:W-:-:S02]  /*3aee0*/  LEA R4, P6, R6, R3, 0x1 ;  /* 0x0000000306047211 */ /* 0x004fc400078c08ff */
[----:B------:R-:W-:Y:S02]  /*3aef0*/  ISETP.LT.AND P5, PT, R0, c[0x0][0x17c], !P0 ;  /* 0x00005f0000007a0c */ /* 0x000fe400047a1270 */
[C---:B------:R-:W-:Y:S02]  /*3af00*/  IADD3 R0, R6.reuse, c[0x0][0x198], RZ ;  /* 0x0000660006007a10 */ /* 0x040fe40007ffe0ff */
[----:B------:R-:W-:Y:S02]  /*3af10*/  LEA.HI.X.SX32 R5, R6, R2, 0x1, P6 ;  /* 0x0000000206057211 */ /* 0x000fe400030f0eff */
[C---:B------:R-:W-:Y:S02]  /*3af20*/  LEA R6, P6, R0.reuse, R3, 0x1 ;  /* 0x0000000300067211 */ /* 0x040fe400078c08ff */
[----:B------:R-:W-:Y:S01]  /*3af30*/  IADD3 R8, R0, c[0x0][0x198], RZ ;  /* 0x0000660000087a10 */ /* 0x000fe20007ffe0ff */
[----:B0-----:R-:W-:Y:S01]  /*3af40*/  STL [R1+0x34], R17 ;  /* 0x0000341101007387 */ /* 0x001fe20000100800 */
[----:B------:R-:W-:-:S03]  /*3af50*/  IMAD.MOV.U32 R11, RZ, RZ, R16 ;  /* 0x000000ffff0b7224 */ /* 0x000fc600078e0010 */
[----:B------:R-:W-:Y:S04]  /*3af60*/  STL.64 [R1+0x38], R18 ;  /* 0x0000381201007387 */ /* 0x000fe80000100a00 */
[----:B------:R-:W0:Y:S01]  /*3af70*/  LDS.128 R16, [R23+0x1000] ;  /* 0x0010000017107984 */ /* 0x000e220000000c00 */
[----:B------:R-:W-:-:S03]  /*3af80*/  LEA.HI.X.SX32 R7, R0, R2, 0x1, P6 ;  /* 0x0000000200077211 */ /* 0x000fc600030f0eff */
[----:B------:R1:W-:Y:S01]  /*3af90*/  @P4 STG.E.U16 [R4.64], R9 ;  /* 0x0000000904004986 */ /* 0x0003e2000c101504 */
[----:B------:R-:W-:-:S03]  /*3afa0*/  IADD3 R0, R8, c[0x0][0x198], RZ ;  /* 0x0000660008007a10 */ /* 0x000fc60007ffe0ff */
[----:B------:R2:W-:Y:S01]  /*3afb0*/  @P3 STG.E.U16 [R6.64], R14 ;  /* 0x0000000e06003986 */ /* 0x0005e2000c101504 */
[----:B-1----:R-:W-:Y:S02]  /*3afc0*/  IADD3 R5, R22, 0x193, RZ ;  /* 0x0000019316057810 */ /* 0x002fe40007ffe0ff */
[CC--:B------:R-:W-:Y:S02]  /*3afd0*/  LEA R4, P6, R8.reuse, R3.reuse, 0x1 ;  /* 0x0000000308047211 */ /* 0x0c0fe400078c08ff */
[----:B------:R-:W-:Y:S02]  /*3afe0*/  ISETP.LT.AND P3, PT, R5, c[0x0][0x17c], !P0 ;  /* 0x00005f0005007a0c */ /* 0x000fe40004761270 */
[----:B------:R-:W-:Y:S02]  /*3aff0*/  LEA.HI.X.SX32 R5, R8, R2, 0x1, P6 ;  /* 0x0000000208057211 */ /* 0x000fe400030f0eff */
[----:B------:R-:W-:Y:S02]  /*3b000*/  PRMT R8, R14, 0x7632, R8 ;  /* 0x000076320e087816 */ /* 0x000fe40000000008 */
[----:B--2---:R-:W-:-:S03]  /*3b010*/  LEA R6, P6, R0, R3, 0x1 ;  /* 0x0000000300067211 */ /* 0x004fc600078c08ff */
[----:B------:R1:W-:Y:S01]  /*3b020*/  @P2 STG.E.U16 [R4.64], R8 ;  /* 0x0000000804002986 */ /* 0x0003e2000c101504 */
[----:B------:R-:W-:Y:S02]  /*3b030*/  LEA.HI.X.SX32 R7, R0, R2, 0x1, P6 ;  /* 0x0000000200077211 */ /* 0x000fe400030f0eff */
[----:B------:R-:W-:-:S03]  /*3b040*/  IADD3 R10, R22, 0x192, RZ ;  /* 0x00000192160a7810 */ /* 0x000fc60007ffe0ff */
[----:B------:R2:W-:Y:S01]  /*3b050*/  @P1 STG.E.U16 [R6.64], R13 ;  /* 0x0000000d06001986 */ /* 0x0005e2000c101504 */
[----:B-1----:R-:W-:Y:S02]  /*3b060*/  IADD3 R4, R0, c[0x0][0x198], RZ ;  /* 0x0000660000047a10 */ /* 0x002fe40007ffe0ff */
[----:B------:R-:W-:Y:S02]  /*3b070*/  IADD3 R0, R22, 0x195, RZ ;  /* 0x0000019516007810 */ /* 0x000fe40007ffe0ff */
[----:B------:R-:W-:Y:S02]  /*3b080*/  ISETP.LT.AND P4, PT, R10, c[0x0][0x17c], !P0 ;  /* 0x00005f000a007a0c */ /* 0x000fe40004781270 */
[----:B--2---:R-:W-:Y:S02]  /*3b090*/  LEA R6, P6, R4, R3, 0x1 ;  /* 0x0000000304067211 */ /* 0x004fe400078c08ff */
[----:B------:R-:W-:Y:S02]  /*3b0a0*/  ISETP.LT.AND P1, PT, R0, c[0x0][0x17c], !P0 ;  /* 0x00005f0000007a0c */ /* 0x000fe40004721270 */
[----:B------:R-:W-:-:S02]  /*3b0b0*/  IADD3 R0, R4, c[0x0][0x198], RZ ;  /* 0x0000660004007a10 */ /* 0x000fc40007ffe0ff */
[----:B------:R-:W-:Y:S02]  /*3b0c0*/  PRMT R8, R13, 0x7632, R8 ;  /* 0x000076320d087816 */ /* 0x000fe40000000008 */
[----:B------:R-:W-:Y:S02]  /*3b0d0*/  LEA.HI.X.SX32 R7, R4, R2, 0x1, P6 ;  /* 0x0000000204077211 */ /* 0x000fe400030f0eff */
[----:B------:R-:W-:-:S03]  /*3b0e0*/  LEA R4, P6, R0, R3, 0x1 ;  /* 0x0000000300047211 */ /* 0x000fc600078c08ff */
[----:B------:R1:W-:Y:S01]  /*3b0f0*/  @P5 STG.E.U16 [R6.64], R8 ;  /* 0x0000000806005986 */ /* 0x0003e2000c101504 */
[----:B------:R-:W-:-:S03]  /*3b100*/  LEA.HI.X.SX32 R5, R0, R2, 0x1, P6 ;  /* 0x0000000200057211 */ /* 0x000fc600030f0eff */
[----:B0-----:R0:W-:Y:S04]  /*3b110*/  STL [R1+0x14], R17 ;  /* 0x0000141101007387 */ /* 0x0011e80000100800 */
[----:B------:R-:W-:Y:S01]  /*3b120*/  @P4 STG.E.U16 [R4.64], R11 ;  /* 0x0000000b04004986 */ /* 0x000fe2000c101504 */
[----:B-1----:R-:W-:-:S03]  /*3b130*/  IADD3 R6, R22, 0x197, RZ ;  /* 0x0000019716067810 */ /* 0x002fc60007ffe0ff */
[----:B------:R-:W-:Y:S01]  /*3b140*/  STL.64 [R1+0x18], R18 ;  /* 0x0000181201007387 */ /* 0x000fe20000100a00 */
[----:B------:R-:W-:-:S03]  /*3b150*/  ISETP.LT.AND P4, PT, R6, c[0x0][0x17c], !P0 ;  /* 0x00005f0006007a0c */ /* 0x000fc60004781270 */
[----:B0-----:R-:W2:Y:S04]  /*3b160*/  LDL.LU R17, [R1+0x108c] ;  /* 0x00108c0001117983 */ /* 0x001ea80000300800 */
[----:B------:R0:W1:Y:S04]  /*3b170*/  LDS.128 R4, [R28+0x1800] ;  /* 0x001800001c047984 */ /* 0x0000680000000c00 */
[----:B0-----:R-:W3:Y:S01]  /*3b180*/  LDL.LU R28, [R1+0x454] ;  /* 0x00045400011c7983 */ /* 0x001ee20000300800 */
[----:B------:R-:W-:-:S04]  /*3b190*/  IADD3 R9, R22, 0x194, RZ ;  /* 0x0000019416097810 */ /* 0x000fc80007ffe0ff */
[----:B------:R-:W-:Y:S02]  /*3b1a0*/  ISETP.LT.AND P2, PT, R9, c[0x0][0x17c], !P0 ;  /* 0x00005f0009007a0c */ /* 0x000fe40004741270 */
[----:B------:R-:W-:Y:S02]  /*3b1b0*/  IADD3 R9, R0, c[0x0][0x198], RZ ;  /* 0x0000660000097a10 */ /* 0x000fe40007ffe0ff */
[----:B------:R-:W-:Y:S02]  /*3b1c0*/  IADD3 R10, R22, 0x196, RZ ;  /* 0x00000196160a7810 */ /* 0x000fe40007ffe0ff */
[C---:B------:R-:W-:Y:S02]  /*3b1d0*/  LEA R8, P6, R9.reuse, R3, 0x1 ;  /* 0x0000000309087211 */ /* 0x040fe400078c08ff */
[----:B------:R-:W-:Y:S02]  /*3b1e0*/  IADD3 R0, R9, c[0x0][0x198], RZ ;  /* 0x0000660009007a10 */ /* 0x000fe40007ffe0ff */
[----:B------:R-:W-:-:S02]  /*3b1f0*/  ISETP.LT.AND P5, PT, R10, c[0x0][0x17c], !P0 ;  /* 0x00005f000a007a0c */ /* 0x000fc400047a1270 */
[----:B------:R-:W-:Y:S02]  /*3b200*/  LEA.HI.X.SX32 R9, R9, R2, 0x1, P6 ;  /* 0x0000000209097211 */ /* 0x000fe400030f0eff */
[----:B------:R-:W-:Y:S02]  /*3b210*/  PRMT R12, R11, 0x7632, R12 ;  /* 0x000076320b0c7816 */ /* 0x000fe4000000000c */
[----:B------:R-:W-:-:S03]  /*3b220*/  LEA R10, P6, R0, R3, 0x1 ;  /* 0x00000003000a7211 */ /* 0x000fc600078c08ff */
[----:B------:R0:W-:Y:S01]  /*3b230*/  @P3 STG.E.U16 [R8.64], R12 ;  /* 0x0000000c08003986 */ /* 0x0001e2000c101504 */
[----:B------:R-:W-:-:S05]  /*3b240*/  LEA.HI.X.SX32 R11, R0, R2, 0x1, P6 ;  /* 0x00000002000b7211 */ /* 0x000fca00030f0eff */
[----:B------:R-:W-:Y:S01]  /*3b250*/  @P2 STG.E.U16 [R10.64], R16 ;  /* 0x000000100a002986 */ /* 0x000fe2000c101504 */
[----:B0-----:R-:W-:-:S04]  /*3b260*/  IADD3 R8, R0, c[0x0][0x198], RZ ;  /* 0x0000660000087a10 */ /* 0x001fc80007ffe0ff */
[----:B------:R-:W-:Y:S02]  /*3b270*/  LEA R14, P6, R8, R3, 0x1 ;  /* 0x00000003080e7211 */ /* 0x000fe400078c08ff */
[----:B------:R-:W-:Y:S02]  /*3b280*/  IADD3 R13, R22, 0x198, RZ ;  /* 0x00000198160d7810 */ /* 0x000fe40007ffe0ff */
[----:B------:R-:W-:Y:S02]  /*3b290*/  LEA.HI.X.SX32 R15, R8, R2, 0x1, P6 ;  /* 0x00000002080f7211 */ /* 0x000fe400030f0eff */
[----:B------:R-:W-:Y:S02]  /*3b2a0*/  ISETP.LT.AND P3, PT, R13, c[0x0][0x17c], !P0 ;  /* 0x00005f000d007a0c */ /* 0x000fe40004761270 */
[----:B--2---:R-:W-:Y:S02]  /*3b2b0*/  PRMT R17, R16, 0x7632, R17 ;  /* 0x0000763210117816 */ /* 0x004fe40000000011 */
[----:B---3--:R-:W-:-:S04]  /*3b2c0*/  IADD3 R0, R28, 0x199, RZ ;  /* 0x000001991c007810 */ /* 0x008fc80007ffe0ff */
[----:B------:R-:W-:Y:S02]  /*3b2d0*/  ISETP.LT.AND P2, PT, R0, c[0x0][0x17c], !P0 ;  /* 0x00005f0000007a0c */ /* 0x000fe40004741270 */
[----:B------:R-:W-:Y:S01]  /*3b2e0*/  IADD3 R0, R8, c[0x0][0x198], RZ ;  /* 0x0000660008007a10 */ /* 0x000fe20007ffe0ff */
[----:B------:R0:W-:Y:S03]  /*3b2f0*/  @P1 STG.E.U16 [R14.64], R17 ;  /* 0x000000110e001986 */ /* 0x0001e6000c101504 */
[C---:B------:R-:W-:Y:S01]  /*3b300*/  LEA R12, P6, R0.reuse, R3, 0x1 ;  /* 0x00000003000c7211 */ /* 0x040fe200078c08ff */
[----:B------:R-:W2:Y:S03]  /*3b310*/  LDS.128 R8, [R29+0x1800] ;  /* 0x001800001d087984 */ /* 0x000ea60000000c00 */
[----:B------:R-:W-:-:S02]  /*3b320*/  LEA.HI.X.SX32 R13, R0, R2, 0x1, P6 ;  /* 0x00000002000d7211 */ /* 0x000fc400030f0eff */
[----:B0-----:R-:W-:-:S03]  /*3b330*/  IADD3 R14, R28, 0x19b, RZ ;  /* 0x0000019b1c0e7810 */ /* 0x001fc60007ffe0ff */
[----:B------:R-:W-:Y:S01]  /*3b340*/  @P5 STG.E.U16 [R12.64], R24 ;  /* 0x000000180c005986 */ /* 0x000fe2000c101504 */
[----:B------:R-:W-:-:S03]  /*3b350*/  ISETP.LT.AND P5, PT, R14, c[0x0][0x17c], !P0 ;  /* 0x00005f000e007a0c */ /* 0x000fc600047a1270 */
[----:B------:R0:W2:Y:S04]  /*3b360*/  LDS.128 R12, [R23+0x1800] ;  /* 0x00180000170c7984 */ /* 0x0000a80000000c00 */
[----:B0-----:R-:W0:Y:S01]  /*3b370*/  S2R R23, SR_TID.X ;  /* 0x0000000000177919 */ /* 0x001e220000002100 */
[----:B------:R-:W-:Y:S02]  /*3b380*/  IADD3 R18, R28, 0x19a, RZ ;  /* 0x0000019a1c127810 */ /* 0x000fe40007ffe0ff */
[----:B------:R-:W-:Y:S02]  /*3b390*/  IADD3 R16, R0, c[0x0][0x198], RZ ;  /* 0x0000660000107a10 */ /* 0x000fe40007ffe0ff */
[----:B------:R-:W-:Y:S02]  /*3b3a0*/  ISETP.LT.AND P1, PT, R18, c[0x0][0x17c], !P0 ;  /* 0x00005f0012007a0c */ /* 0x000fe40004721270 */
[----:B------:R-:W-:-:S02]  /*3b3b0*/  LEA R18, P6, R16, R3, 0x1 ;  /* 0x0000000310127211 */ /* 0x000fc400078c08ff */
[C---:B------:R-:W-:Y:S02]  /*3b3c0*/  IADD3 R0, R16.reuse, c[0x0][0x198], RZ ;  /* 0x0000660010007a10 */ /* 0x040fe40007ffe0ff */
[-C--:B------:R-:W-:Y:S02]  /*3b3d0*/  LEA.HI.X.SX32 R19, R16, R2.reuse, 0x1, P6 ;  /* 0x0000000210137211 */ /* 0x080fe400030f0eff */
[----:B------:R-:W-:Y:S02]  /*3b3e0*/  LEA R16, P6, R0, R3, 0x1 ;  /* 0x0000000300107211 */ /* 0x000fe400078c08ff */
[----:B------:R-:W-:Y:S02]  /*3b3f0*/  PRMT R24, R24, 0x7632, R24 ;  /* 0x0000763218187816 */ /* 0x000fe40000000018 */
[----:B------:R-:W-:Y:S01]  /*3b400*/  LEA.HI.X.SX32 R17, R0, R2, 0x1, P6 ;  /* 0x0000000200117211 */ /* 0x000fe200030f0eff */
[C---:B0-----:R-:W-:Y:S01]  /*3b410*/  IMAD.SHL.U32 R29, R23.reuse, 0x1000, RZ ;  /* 0x00001000171d7824 */ /* 0x041fe200078e00ff */
[----:B------:R-:W-:-:S04]  /*3b420*/  LOP3.LUT R21, R23, 0x7f, RZ, 0xc0, !PT ;  /* 0x0000007f17157812 */ /* 0x000fc800078ec0ff */
[----:B------:R-:W-:Y:S02]  /*3b430*/  LOP3.LUT R29, R29, 0x6000, RZ, 0xc0, !PT ;  /* 0x000060001d1d7812 */ /* 0x000fe400078ec0ff */
[----:B------:R-:W-:-:S03]  /*3b440*/  IADD3 R0, R0, c[0x0][0x198], RZ ;  /* 0x0000660000007a10 */ /* 0x000fc60007ffe0ff */
[----:B------:R-:W-:Y:S01]  /*3b450*/  IMAD R29, R21, 0x10, R29 ;  /* 0x00000010151d7824 */ /* 0x000fe200078e021d */
[C---:B------:R-:W-:Y:S01]  /*3b460*/  LEA R22, P6, R0.reuse, R3, 0x1 ;  /* 0x0000000300167211 */ /* 0x040fe200078c08ff */
[----:B------:R0:W-:Y:S03]  /*3b470*/  @P4 STG.E.U16 [R18.64], R24 ;  /* 0x0000001812004986 */ /* 0x0001e6000c101504 */
[----:B------:R-:W-:Y:S02]  /*3b480*/  LOP3.LUT R29, R29, 0x60, RZ, 0x3c, !PT ;  /* 0x000000601d1d7812 */ /* 0x000fe400078e3cff */
[----:B------:R-:W-:Y:S01]  /*3b490*/  LEA.HI.X.SX32 R23, R0, R2, 0x1, P6 ;  /* 0x0000000200177211 */ /* 0x000fe200030f0eff */
[----:B-1----:R-:W-:Y:S01]  /*3b4a0*/  @P3 STG.E.U16 [R16.64], R4 ;  /* 0x0000000410003986 */ /* 0x002fe2000c101504 */
[----:B0-----:R-:W-:Y:S02]  /*3b4b0*/  IADD3 R18, R28, 0x19d, RZ ;  /* 0x0000019d1c127810 */ /* 0x001fe40007ffe0ff */
[----:B------:R-:W-:-:S02]  /*3b4c0*/  PRMT R24, R4, 0x7632, R24 ;  /* 0x0000763204187816 */ /* 0x000fc40000000018 */
[----:B------:R-:W-:Y:S02]  /*3b4d0*/  ISETP.LT.AND P3, PT, R18, c[0x0][0x17c], !P0 ;  /* 0x00005f0012007a0c */ /* 0x000fe40004761270 */
[----:B------:R0:W1:Y:S04]  /*3b4e0*/  LDS.128 R16, [R29+0x1800] ;  /* 0x001800001d107984 */ /* 0x0000680000000c00 */
[----:B------:R4:W-:Y:S04]  /*3b4f0*/  @P2 STG.E.U16 [R22.64], R24 ;  /* 0x0000001816002986 */ /* 0x0009e8000c101504 */
[----:B0-----:R-:W3:Y:S04]  /*3b500*/  LDL.LU R29, [R1+0x54] ;  /* 0x00005400011d7983 */ /* 0x001ee80000300800 */
[----:B----4-:R-:W4:Y:S01]  /*3b510*/  LDL.LU R24, [R1+0x44] ;  /* 0x0000440001187983 */ /* 0x010f220000300800 */
[----:B------:R-:W-:-:S02]  /*3b520*/  IADD3 R20, R28, 0x19c, RZ ;  /* 0x0000019c1c147810 */ /* 0x000fc40007ffe0ff */
[----:B------:R-:W-:Y:S02]  /*3b530*/  IADD3 R21, R0, c[0x0][0x198], RZ ;  /* 0x0000660000157a10 */ /* 0x000fe40007ffe0ff */
[----:B------:R-:W-:Y:S02]  /*3b540*/  ISETP.LT.AND P4, PT, R20, c[0x0][0x17c], !P0 ;  /* 0x00005f0014007a0c */ /* 0x000fe40004781270 */
[C---:B------:R-:W-:Y:S02]  /*3b550*/  LEA R20, P6, R21.reuse, R3, 0x1 ;  /* 0x0000000315147211 */ /* 0x040fe400078c08ff */
[C---:B------:R-:W-:Y:S02]  /*3b560*/  IADD3 R0, R21.reuse, c[0x0][0x198], RZ ;  /* 0x0000660015007a10 */ /* 0x040fe40007ffe0ff */
[----:B------:R-:W-:Y:S02]  /*3b570*/  LEA.HI.X.SX32 R21, R21, R2, 0x1, P6 ;  /* 0x0000000215157211 */ /* 0x000fe400030f0eff */
[----:B------:R-:W-:-:S02]  /*3b580*/  IADD3 R4, R28, 0x19e, RZ ;  /* 0x0000019e1c047810 */ /* 0x000fc40007ffe0ff */
[----:B------:R-:W-:Y:S01]  /*3b590*/  LEA R22, P6, R0, R3, 0x1 ;  /* 0x0000000300167211 */ /* 0x000fe200078c08ff */
[----:B--2---:R0:W-:Y:S01]  /*3b5a0*/  @P1 STG.E.U16 [R20.64], R8 ;  /* 0x0000000814001986 */ /* 0x0041e2000c101504 */
[----:B------:R-:W-:Y:S02]  /*3b5b0*/  ISETP.LT.AND P2, PT, R4, c[0x0][0x17c], !P0 ;  /* 0x00005f0004007a0c */ /* 0x000fe40004741270 */
[C---:B------:R-:W-:Y:S02]  /*3b5c0*/  LEA.HI.X.SX32 R23, R0.reuse, R2, 0x1, P6 ;  /* 0x0000000200177211 */ /* 0x040fe400030f0eff */
[----:B------:R-:W-:Y:S02]  /*3b5d0*/  IADD3 R4, R0, c[0x0][0x198], RZ ;  /* 0x0000660000047a10 */ /* 0x000fe40007ffe0ff */
[----:B0-----:R-:W-:Y:S02]  /*3b5e0*/  IADD3 R20, R28, 0x19f, RZ ;  /* 0x0000019f1c147810 */ /* 0x001fe40007ffe0ff */
[----:B------:R-:W-:-:S02]  /*3b5f0*/  PRMT R8, R8, 0x7632, R8 ;  /* 0x0000763208087816 */ /* 0x000fc40000000008 */
[----:B------:R-:W-:Y:S02]  /*3b600*/  ISETP.LT.AND P1, PT, R20, c[0x0][0x17c], !P0 ;  /* 0x00005f0014007a0c */ /* 0x000fe40004721270 */
[----:B------:R-:W-:Y:S01]  /*3b610*/  LEA R20, P6, R4, R3, 0x1 ;  /* 0x0000000304147211 */ /* 0x000fe200078c08ff */
[----:B------:R0:W-:Y:S01]  /*3b620*/  @P5 STG.E.U16 [R22.64], R8 ;  /* 0x0000000816005986 */ /* 0x0001e2000c101504 */
[----:B------:R-:W-:Y:S02]  /*3b630*/  IADD3 R0, R28, 0x1a0, RZ ;  /* 0x000001a01c007810 */ /* 0x000fe40007ffe0ff */
[----:B------:R-:W-:Y:S02]  /*3b640*/  LEA.HI.X.SX32 R21, R4, R2, 0x1, P6 ;  /* 0x0000000204157211 */ /* 0x000fe400030f0eff */
[----:B------:R-:W-:Y:S02]  /*3b650*/  ISETP.LT.AND P5, PT, R0, c[0x0][0x17c], !P0 ;  /* 0x00005f0000007a0c */ /* 0x000fe400047a1270 */
[----:B0-----:R-:W-:-:S02]  /*3b660*/  IADD3 R8, R4, c[0x0][0x198], RZ ;  /* 0x0000660004087a10 */ /* 0x001fc40007ffe0ff */
[----:B------:R-:W-:Y:S02]  /*3b670*/  IADD3 R4, R28, 0x1a1, RZ ;  /* 0x000001a11c047810 */ /* 0x000fe40007ffe0ff */
[C---:B------:R-:W-:Y:S02]  /*3b680*/  LEA R22, P6, R8.reuse, R3, 0x1 ;  /* 0x0000000308167211 */ /* 0x040fe400078c08ff */
[C---:B------:R-:W-:Y:S01]  /*3b690*/  IADD3 R0, R8.reuse, c[0x0][0x198], RZ ;  /* 0x0000660008007a10 */ /* 0x040fe20007ffe0ff */
[----:B------:R0:W-:Y:S01]  /*3b6a0*/  @P4 STG.E.U16 [R20.64], R12 ;  /* 0x0000000c14004986 */ /* 0x0001e2000c101504 */
[----:B------:R-:W-:Y:S02]  /*3b6b0*/  LEA.HI.X.SX32 R23, R8, R2, 0x1, P6 ;  /* 0x0000000208177211 */ /* 0x000fe400030f0eff */
[----:B------:R-:W-:Y:S02]  /*3b6c0*/  ISETP.LT.AND P4, PT, R4, c[0x0][0x17c], !P0 ;  /* 0x00005f0004007a0c */ /* 0x000fe40004781270 */
[----:B------:R-:W-:-:S02]  /*3b6d0*/  IADD3 R4, R0, c[0x0][0x198], RZ ;  /* 0x0000660000047a10 */ /* 0x000fc40007ffe0ff */
[----:B0-----:R-:W-:Y:S02]  /*3b6e0*/  LEA R20, P6, R0, R3, 0x1 ;  /* 0x0000000300147211 */ /* 0x001fe400078c08ff */
[----:B------:R-:W-:Y:S02]  /*3b6f0*/  PRMT R12, R12, 0x7632, R12 ;  /* 0x000076320c0c7816 */ /* 0x000fe4000000000c */
[----:B------:R-:W-:-:S03]  /*3b700*/  LEA.HI.X.SX32 R21, R0, R2, 0x1, P6 ;  /* 0x0000000200157211 */ /* 0x000fc600030f0eff */
[----:B------:R0:W-:Y:S04]  /*3b710*/  @P3 STG.E.U16 [R22.64], R12 ;  /* 0x0000000c16003986 */ /* 0x0001e8000c101504 */
[----:B-1----:R1:W-:Y:S01]  /*3b720*/  @P2 STG.E.U16 [R20.64], R16 ;  /* 0x0000001014002986 */ /* 0x0023e2000c101504 */
[C---:B------:R-:W-:Y:S02]  /*3b730*/  IADD3 R0, R4.reuse, c[0x0][0x198], RZ ;  /* 0x0000660004007a10 */ /* 0x040fe40007ffe0ff */
[----:B0-----:R-:W-:-:S04]  /*3b740*/  LEA R22, P6, R4, R3, 0x1 ;  /* 0x0000000304167211 */ /* 0x001fc800078c08ff */
[----:B------:R-:W-:Y:S02]  /*3b750*/  LEA.HI.X.SX32 R23, R4, R2, 0x1, P6 ;  /* 0x0000000204177211 */ /* 0x000fe400030f0eff */
[----:B-1----:R-:W-:Y:S02]  /*3b760*/  PRMT R16, R16, 0x7632, R16 ;  /* 0x0000763210107816 */ /* 0x002fe40000000010 */
[----:B------:R-:W-:-:S03]  /*3b770*/  LEA R20, P6, R0, R3, 0x1 ;  /* 0x0000000300147211 */ /* 0x000fc600078c08ff */
[----:B------:R0:W-:Y:S01]  /*3b780*/  @P1 STG.E.U16 [R22.64], R16 ;  /* 0x0000001016001986 */ /* 0x0001e2000c101504 */
[C---:B------:R-:W-:Y:S02]  /*3b790*/  IADD3 R4, R0.reuse, c[0x0][0x198], RZ ;  /* 0x0000660000047a10 */ /* 0x040fe40007ffe0ff */
[----:B------:R-:W-:Y:S02]  /*3b7a0*/  LEA.HI.X.SX32 R21, R0, R2, 0x1, P6 ;  /* 0x0000000200157211 */ /* 0x000fe400030f0eff */
[----:B------:R-:W-:Y:S01]  /*3b7b0*/  IADD3 R8, R28, 0x1a2, RZ ;  /* 0x000001a21c087810 */ /* 0x000fe20007ffe0ff */
[----:B0-----:R-:W2:Y:S01]  /*3b7c0*/  LDL.LU R16, [R1+0x24] ;  /* 0x0000240001107983 */ /* 0x001ea20000300800 */
[C---:B------:R-:W-:Y:S02]  /*3b7d0*/  LEA R22, P6, R4.reuse, R3, 0x1 ;  /* 0x0000000304167211 */ /* 0x040fe400078c08ff */
[----:B------:R-:W-:Y:S02]  /*3b7e0*/  IADD3 R0, R4, c[0x0][0x198], RZ ;  /* 0x0000660004007a10 */ /* 0x000fe40007ffe0ff */
[----:B------:R-:W-:-:S02]  /*3b7f0*/  ISETP.LT.AND P3, PT, R8, c[0x0][0x17c], !P0 ;  /* 0x00005f0008007a0c */ /* 0x000fc40004761270 */
[----:B------:R-:W-:Y:S02]  /*3b800*/  LEA.HI.X.SX32 R23, R4, R2, 0x1, P6 ;  /* 0x0000000204177211 */ /* 0x000fe400030f0eff */
[----:B------:R-:W-:Y:S01]  /*3b810*/  IADD3 R4, R0, c[0x0][0x198], RZ ;  /* 0x0000660000047a10 */ /* 0x000fe20007ffe0ff */
[----:B----4-:R0:W-:Y:S01]  /*3b820*/  @P5 STG.E.U16 [R20.64], R24 ;  /* 0x0000001814005986 */ /* 0x0101e2000c101504 */
[----:B------:R-:W-:-:S03]  /*3b830*/  PRMT R12, R24, 0x7632, R12 ;  /* 0x00007632180c7816 */ /* 0x000fc6000000000c */
[----:B0-----:R-:W4:Y:S01]  /*3b840*/  LDL.LU R24, [R1+0x74] ;  /* 0x0000740001187983 */ /* 0x001f220000300800 */
[----:B------:R-:W-:-:S03]  /*3b850*/  LEA R20, P6, R0, R3, 0x1 ;  /* 0x0000000300147211 */ /* 0x000fc600078c08ff */
[----:B------:R0:W-:Y:S01]  /*3b860*/  @P4 STG.E.U16 [R22.64], R12 ;  /* 0x0000000c16004986 */ /* 0x0001e2000c101504 */
[----:B------:R-:W-:Y:S02]  /*3b870*/  LEA.HI.X.SX32 R21, R0, R2, 0x1, P6 ;  /* 0x0000000200157211 */ /* 0x000fe400030f0eff */
[----:B------:R-:W-:-:S03]  /*3b880*/  IADD3 R0, R4, c[0x0][0x198], RZ ;  /* 0x0000660004007a10 */ /* 0x000fc60007ffe0ff */
[----:B---3--:R1:W-:Y:S01]  /*3b890*/  @P3 STG.E.U16 [R20.64], R29 ;  /* 0x0000001d14003986 */ /* 0x0083e2000c101504 */
[----:B0-----:R-:W-:-:S04]  /*3b8a0*/  LEA R22, P6, R4, R3, 0x1 ;  /* 0x0000000304167211 */ /* 0x001fc800078c08ff */
[----:B------:R-:W-:Y:S02]  /*3b8b0*/  LEA.HI.X.SX32 R23, R4, R2, 0x1, P6 ;  /* 0x0000000204177211 */ /* 0x000fe400030f0eff */
[----:B------:R-:W-:Y:S02]  /*3b8c0*/  PRMT R4, R29, 0x7632, R4 ;  /* 0x000076321d047816 */ /* 0x000fe40000000004 */
[----:B-1----:R-:W3:Y:S01]  /*3b8d0*/  LDL.LU R29, [R1+0xa4] ;  /* 0x0000a400011d7983 */ /* 0x002ee20000300800 */
[----:B------:R-:W-:-:S04]  /*3b8e0*/  IADD3 R8, R28, 0x1a3, RZ ;  /* 0x000001a31c087810 */ /* 0x000fc80007ffe0ff */
[----:B------:R-:W-:Y:S02]  /*3b8f0*/  ISETP.LT.AND P2, PT, R8, c[0x0][0x17c], !P0 ;  /* 0x00005f0008007a0c */ /* 0x000fe40004741270 */
[----:B------:R-:W-:-:S04]  /*3b900*/  IADD3 R8, R28, 0x1a4, RZ ;  /* 0x000001a41c087810 */ /* 0x000fc80007ffe0ff */
[----:B------:R-:W-:Y:S02]  /*3b910*/  ISETP.LT.AND P1, PT, R8, c[0x0][0x17c], !P0 ;  /* 0x00005f0008007a0c */ /* 0x000fe40004721270 */
[----:B------:R-:W-:Y:S02]  /*3b920*/  IADD3 R8, R28, 0x1a5, RZ ;  /* 0x000001a51c087810 */ /* 0x000fe40007ffe0ff */
[----:B------:R-:W-:Y:S02]  /*3b930*/  LEA R20, P6, R0, R3, 0x1 ;  /* 0x0000000300147211 */ /* 0x000fe400078c08ff */
[----:B------:R-:W-:Y:S01]  /*3b940*/  ISETP.LT.AND P5, PT, R8, c[0x0][0x17c], !P0 ;  /* 0x00005f0008007a0c */ /* 0x000fe200047a1270 */
[----:B------:R0:W-:Y:S01]  /*3b950*/  @P2 STG.E.U16 [R22.64], R4 ;  /* 0x0000000416002986 */ /* 0x0001e2000c101504 */
[----:B------:R-:W-:Y:S02]  /*3b960*/  IADD3 R8, R28, 0x1a6, RZ ;  /* 0x000001a61c087810 */ /* 0x000fe40007ffe0ff */
[----:B------:R-:W-:-:S02]  /*3b970*/  LEA.HI.X.SX32 R21, R0, R2, 0x1, P6 ;  /* 0x0000000200157211 */ /* 0x000fc400030f0eff */
[----:B------:R-:W-:Y:S02]  /*3b980*/  ISETP.LT.AND P4, PT, R8, c[0x0][0x17c], !P0 ;  /* 0x00005f0008007a0c */ /* 0x000fe40004781270 */
[----:B0-----:R-:W-:-:S04]  /*3b990*/  IADD3 R4, R0, c[0x0][0x198], RZ ;  /* 0x0000660000047a10 */ /* 0x001fc80007ffe0ff */
[C---:B------:R-:W-:Y:S02]  /*3b9a0*/  LEA R22, P6, R4.reuse, R3, 0x1 ;  /* 0x0000000304167211 */ /* 0x040fe400078c08ff */
[C---:B------:R-:W-:Y:S02]  /*3b9b0*/  IADD3 R0, R4.reuse, c[0x0][0x198], RZ ;  /* 0x0000660004007a10 */ /* 0x040fe40007ffe0ff */
[----:B------:R-:W-:Y:S02]  /*3b9c0*/  LEA.HI.X.SX32 R23, R4, R2, 0x1, P6 ;  /* 0x0000000204177211 */ /* 0x000fe400030f0eff */
[----:B------:R-:W-:Y:S02]  /*3b9d0*/  IADD3 R4, R0, c[0x0][0x198], RZ ;  /* 0x0000660000047a10 */ /* 0x000fe40007ffe0ff */
[----:B------:R-:W-:-:S04]  /*3b9e0*/  IADD3 R8, R28, 0x1a7, RZ ;  /* 0x000001a71c087810 */ /* 0x000fc80007ffe0ff */
[----:B------:R-:W-:Y:S02]  /*3b9f0*/  ISETP.LT.AND P3, PT, R8, c[0x0][0x17c], !P0 ;  /* 0x00005f0008007a0c */ /* 0x000fe40004761270 */
[----:B------:R-:W-:-:S04]  /*3ba00*/  IADD3 R8, R28, 0x1a8, RZ ;  /* 0x000001a81c087810 */ /* 0x000fc80007ffe0ff */
[----:B------:R-:W-:Y:S01]  /*3ba10*/  ISETP.LT.AND P2, PT, R8, c[0x0][0x17c], !P0 ;  /* 0x00005f0008007a0c */ /* 0x000fe20004741270 */
[----:B--2---:R0:W-:Y:S01]  /*3ba20*/  @P1 STG.E.U16 [R20.64], R16 ;  /* 0x0000001014001986 */ /* 0x0041e2000c101504 */
[----:B------:R-:W-:-:S05]  /*3ba30*/  PRMT R12, R16, 0x7632, R12 ;  /* 0x00007632100c7816 */ /* 0x000fca000000000c */
[----:B------:R1:W-:Y:S01]  /*3ba40*/  @P5 STG.E.U16 [R22.64], R12 ;  /* 0x0000000c16005986 */ /* 0x0003e2000c101504 */
[----:B0-----:R-:W-:-:S03]  /*3ba50*/  LEA R20, P6, R0, R3, 0x1 ;  /* 0x0000000300147211 */ /* 0x001fc600078c08ff */
[----:B------:R-:W2:Y:S01]  /*3ba60*/  LDL.LU R16, [R1+0x94] ;  /* 0x0000940001107983 */ /* 0x000ea20000300800 */
[-C--:B------:R-:W-:Y:S02]  /*3ba70*/  LEA.HI.X.SX32 R21, R0, R2.reuse, 0x1, P6 ;  /* 0x0000000200157211 */ /* 0x080fe400030f0eff */
[C---:B-1----:R-:W-:Y:S02]  /*3ba80*/  LEA R22, P6, R4.reuse, R3, 0x1 ;  /* 0x0000000304167211 */ /* 0x042fe400078c08ff */
[C---:B------:R-:W-:Y:S02]  /*3ba90*/  IADD3 R0, R4.reuse, c[0x0][0x198], RZ ;  /* 0x0000660004007a10 */ /* 0x040fe40007ffe0ff */
[----:B------:R-:W-:Y:S01]  /*3baa0*/  LEA.HI.X.SX32 R23, R4, R2, 0x1, P6 ;  /* 0x0000000204177211 */ /* 0x000fe200030f0eff */
[----:B----4-:R0:W-:Y:S01]  /*3bab0*/  @P4 STG.E.U16 [R20.64], R24 ;  /* 0x0000001814004986 */ /* 0x0101e2000c101504 */
[----:B------:R-:W-:-:S03]  /*3bac0*/  PRMT R4, R24, 0x7632, R4 ;  /* 0x0000763218047816 */ /* 0x000fc60000000004 */
[----:B0-----:R-:W4:Y:S01]  /*3bad0*/  LDL.LU R24, [R1+0x84] ;  /* 0x0000840001187983 */ /* 0x001f220000300800 */
[----:B------:R-:W-:-:S04]  /*3bae0*/  LEA R20, P6, R0, R3, 0x1 ;  /* 0x0000000300147211 */ /* 0x000fc800078c08ff */
[----:B------:R-:W-:Y:S01]  /*3baf0*/  LEA.HI.X.SX32 R21, R0, R2, 0x1, P6 ;  /* 0x0000000200157211 */ /* 0x000fe200030f0eff */
[----:B------:R-:W-:Y:S04]  /*3bb00*/  @P3 STG.E.U16 [R22.64], R4 ;  /* 0x0000000416003986 */ /* 0x000fe8000c101504 */
[----:B---3--:R0:W-:Y:S01]  /*3bb10*/  @P2 STG.E.U16 [R20.64], R29 ;  /* 0x0000001d14002986 */ /* 0x0081e2000c101504 */
[----:B------:R-:W-:-:S03]  /*3bb20*/  PRMT R12, R29, 0x7632, R12 ;  /* 0x000076321d0c7816 */ /* 0x000fc6000000000c */
[----:B0-----:R-:W3:Y:S01]  /*3bb30*/  LDL.LU R29, [R1+0x4] ;  /* 0x00000400011d7983 */ /* 0x001ee20000300800 */
[----:B------:R-:W-:Y:S02]  /*3bb40*/  IADD3 R8, R28, 0x1a9, RZ ;  /* 0x000001a91c087810 */ /* 0x000fe40007ffe0ff */
[----:B------:R-:W-:Y:S02]  /*3bb50*/  IADD3 R4, R0, c[0x0][0x198], RZ ;  /* 0x0000660000047a10 */ /* 0x000fe40007ffe0ff */
[----:B------:R-:W-:Y:S02]  /*3bb60*/  ISETP.LT.AND P1, PT, R8, c[0x0][0x17c], !P0 ;  /* 0x00005f0008007a0c */ /* 0x000fe40004721270 */
[----:B------:R-:W-:Y:S02]  /*3bb70*/  IADD3 R8, R28, 0x1aa, RZ ;  /* 0x000001aa1c087810 */ /* 0x000fe40007ffe0ff */
[C---:B------:R-:W-:Y:S02]  /*3bb80*/  LEA R22, P6, R4.reuse, R3, 0x1 ;  /* 0x0000000304167211 */ /* 0x040fe400078c08ff */
[----:B------:R-:W-:-:S02]  /*3bb90*/  IADD3 R0, R4, c[0x0][0x198], RZ ;  /* 0x0000660004007a10 */ /* 0x000fc40007ffe0ff */
[----:B------:R-:W-:Y:S02]  /*3bba0*/  ISETP.LT.AND P5, PT, R8, c[0x0][0x17c], !P0 ;  /* 0x00005f0008007a0c */ /* 0x000fe400047a1270 */
[----:B------:R-:W-:Y:S02]  /*3bbb0*/  IADD3 R8, R28, 0x1ab, RZ ;  /* 0x000001ab1c087810 */ /* 0x000fe40007ffe0ff */
[----:B------:R-:W-:Y:S02]  /*3bbc0*/  LEA.HI.X.SX32 R23, R4, R2, 0x1, P6 ;  /* 0x0000000204177211 */ /* 0x000fe400030f0eff */
[C---:B------:R-:W-:Y:S02]  /*3bbd0*/  LEA R20, P6, R0.reuse, R3, 0x1 ;  /* 0x0000000300147211 */ /* 0x040fe400078c08ff */
[----:B------:R-:W-:Y:S02]  /*3bbe0*/  IADD3 R4, R0, c[0x0][0x198], RZ ;  /* 0x0000660000047a10 */ /* 0x000fe40007ffe0ff */
[----:B------:R-:W-:Y:S01]  /*3bbf0*/  ISETP.LT.AND P4, PT, R8, c[0x0][0x17c], !P0 ;  /* 0x00005f0008007a0c */ /* 0x000fe20004781270 */
[----:B------:R0:W-:Y:S01]  /*3bc00*/  @P1 STG.E.U16 [R22.64], R12 ;  /* 0x0000000c16001986 */ /* 0x0001e2000c101504 */
[----:B------:R-:W-:-:S02]  /*3bc10*/  IADD3 R8, R28, 0x1ac, RZ ;  /* 0x000001ac1c087810 */ /* 0x000fc40007ffe0ff */
[----:B------:R-:W-:Y:S02]  /*3bc20*/  LEA.HI.X.SX32 R21, R0, R2, 0x1, P6 ;  /* 0x0000000200157211 */ /* 0x000fe400030f0eff */
[----:B------:R-:W-:Y:S02]  /*3bc30*/  ISETP.LT.AND P3, PT, R8, c[0x0][0x17c], !P0 ;  /* 0x00005f0008007a0c */ /* 0x000fe40004761270 */
[C---:B------:R-:W-:Y:S02]  /*3bc40*/  IADD3 R0, R4.reuse, c[0x0][0x198], RZ ;  /* 0x0000660004007a10 */ /* 0x040fe40007ffe0ff */
[----:B0-----:R-:W-:-:S04]  /*3bc50*/  LEA R22, P6, R4, R3, 0x1 ;  /* 0x0000000304167211 */ /* 0x001fc800078c08ff */
[----:B------:R-:W-:Y:S02]  /*3bc60*/  LEA.HI.X.SX32 R23, R4, R2, 0x1, P6 ;  /* 0x0000000204177211 */ /* 0x000fe400030f0eff */
[----:B------:R-:W-:-:S04]  /*3bc70*/  IADD3 R8, R28, 0x1ad, RZ ;  /* 0x000001ad1c087810 */ /* 0x000fc80007ffe0ff */
[----:B------:R-:W-:Y:S02]  /*3bc80*/  ISETP.LT.AND P2, PT, R8, c[0x0][0x17c], !P0 ;  /* 0x00005f0008007a0c */ /* 0x000fe40004741270 */
[----:B------:R-:W-:-:S04]  /*3bc90*/  IADD3 R8, R28, 0x1ae, RZ ;  /* 0x000001ae1c087810 */ /* 0x000fc80007ffe0ff */
[----:B------:R-:W-:Y:S01]  /*3bca0*/  ISETP.LT.AND P1, PT, R8, c[0x0][0x17c], !P0 ;  /* 0x00005f0008007a0c */ /* 0x000fe20004721270 */
[----:B--2---:R0:W-:Y:S01]  /*3bcb0*/  @P5 STG.E.U16 [R20.64], R16 ;  /* 0x0000001014005986 */ /* 0x0041e2000c101504 */
[----:B------:R-:W-:-:S05]  /*3bcc0*/  PRMT R4, R16, 0x7632, R4 ;  /* 0x0000763210047816 */ /* 0x000fca0000000004 */
[----:B------:R1:W-:Y:S04]  /*3bcd0*/  @P4 STG.E.U16 [R22.64], R4 ;  /* 0x0000000416004986 */ /* 0x0003e8000c101504 */
[----:B0-----:R-:W2:Y:S01]  /*3bce0*/  LDL.LU R16, [R1+0x64] ;  /* 0x0000640001107983 */ /* 0x001ea20000300800 */
[----:B------:R-:W-:-:S04]  /*3bcf0*/  LEA R20, P6, R0, R3, 0x1 ;  /* 0x0000000300147211 */ /* 0x000fc800078c08ff */
[C---:B------:R-:W-:Y:S02]  /*3bd00*/  LEA.HI.X.SX32 R21, R0.reuse, R2, 0x1, P6 ;  /* 0x0000000200157211 */ /* 0x040fe400030f0eff */
[----:B-1----:R-:W-:-:S04]  /*3bd10*/  IADD3 R4, R0, c[0x0][0x198], RZ ;  /* 0x0000660000047a10 */ /* 0x002fc80007ffe0ff */
[C---:B------:R-:W-:Y:S02]  /*3bd20*/  LEA R22, P6, R4.reuse, R3, 0x1 ;  /* 0x0000000304167211 */ /* 0x040fe400078c08ff */
[C---:B------:R-:W-:Y:S02]  /*3bd30*/  IADD3 R0, R4.reuse, c[0x0][0x198], RZ ;  /* 0x0000660004007a10 */ /* 0x040fe40007ffe0ff */
[----:B------:R-:W-:Y:S02]  /*3bd40*/  LEA.HI.X.SX32 R23, R4, R2, 0x1, P6 ;  /* 0x0000000204177211 */ /* 0x000fe400030f0eff */
[----:B------:R-:W-:Y:S01]  /*3bd50*/  IADD3 R4, R0, c[0x0][0x198], RZ ;  /* 0x0000660000047a10 */ /* 0x000fe20007ffe0ff */
[----:B----4-:R0:W-:Y:S01]  /*3bd60*/  @P3 STG.E.U16 [R20.64], R24 ;  /* 0x0000001814003986 */ /* 0x0101e2000c101504 */
[----:B------:R-:W-:-:S03]  /*3bd70*/  PRMT R12, R24, 0x7632, R12 ;  /* 0x00007632180c7816 */ /* 0x000fc6000000000c */
[----:B0-----:R-:W4:Y:S01]  /*3bd80*/  LDL.LU R24, [R1+0x34] ;  /* 0x0000340001187983 */ /* 0x001f220000300800 */
[----:B------:R-:W-:-:S03]  /*3bd90*/  LEA R20, P6, R0, R3, 0x1 ;  /* 0x0000000300147211 */ /* 0x000fc600078c08ff */
[----:B------:R0:W-:Y:S01]  /*3bda0*/  @P2 STG.E.U16 [R22.64], R12 ;  /* 0x0000000c16002986 */ /* 0x0001e2000c101504 */
[-C--:B------:R-:W-:Y:S02]  /*3bdb0*/  LEA.HI.X.SX32 R21, R0, R2.reuse, 0x1, P6 ;  /* 0x0000000200157211 */ /* 0x080fe400030f0eff */
[C---:B------:R-:W-:Y:S02]  /*3bdc0*/  IADD3 R0, R4.reuse, c[0x0][0x198], RZ ;  /* 0x0000660004007a10 */ /* 0x040fe40007ffe0ff */
[C---:B0-----:R-:W-:Y:S01]  /*3bdd0*/  LEA R22, P6, R4.reuse, R3, 0x1 ;  /* 0x0000000304167211 */ /* 0x041fe200078c08ff */
[----:B---3--:R0:W-:Y:S03]  /*3bde0*/  @P1 STG.E.U16 [R20.64], R29 ;  /* 0x0000001d14001986 */ /* 0x0081e6000c101504 */
[----:B------:R-:W-:Y:S02]  /*3bdf0*/  LEA.HI.X.SX32 R23, R4, R2, 0x1, P6 ;  /* 0x0000000204177211 */ /* 0x000fe400030f0eff */
[----:B------:R-:W-:-:S02]  /*3be00*/  PRMT R4, R29, 0x7632, R4 ;  /* 0x000076321d047816 */ /* 0x000fc40000000004 */
[----:B0-----:R-:W3:Y:S01]  /*3be10*/  LDL.LU R29, [R1+0x14] ;  /* 0x00001400011d7983 */ /* 0x001ee20000300800 */
        /* <DEDUP_REMOVED lines=23> */
[----:B0-----:R-:W-:-:S04]  /*3bf90*/  LEA R20, P6, R0, R3, 0x1 ;  /* 0x0000000300147211 */ /* 0x001fc800078c08ff */
[-C--:B------:R-:W-:Y:S02]  /*3bfa0*/  LEA.HI.X.SX32 R21, R0, R2.reuse, 0x1, P6 ;  /* 0x0000000200157211 */ /* 0x080fe400030f0eff */
[C---:B-1----:R-:W-:Y:S02]  /*3bfb0*/  LEA R22, P6, R4.reuse, R3, 0x1 ;  /* 0x0000000304167211 */ /* 0x042fe400078c08ff */
[C---:B------:R-:W-:Y:S02]  /*3bfc0*/  IADD3 R0, R4.reuse, c[0x0][0x198], RZ ;  /* 0x0000660004007a10 */ /* 0x040fe40007ffe0ff */
[----:B------:R-:W-:Y:S01]  /*3bfd0*/  LEA.HI.X.SX32 R23, R4, R2, 0x1, P6 ;  /* 0x0000000204177211 */ /* 0x000fe200030f0eff */
[----:B----4-:R0:W-:Y:S01]  /*3bfe0*/  @P2 STG.E.U16 [R20.64], R24 ;  /* 0x0000001814002986 */ /* 0x0101e2000c101504 */
[----:B------:R-:W-:-:S03]  /*3bff0*/  PRMT R4, R24, 0x7632, R4 ;  /* 0x0000763218047816 */ /* 0x000fc60000000004 */
[----:B0-----:R-:W2:Y:S01]  /*3c000*/  LDL.LU R24, [R1+0x48] ;  /* 0x0000480001187983 */ /* 0x001ea20000300800 */
[----:B------:R-:W-:-:S04]  /*3c010*/  LEA R20, P6, R0, R3, 0x1 ;  /* 0x0000000300147211 */ /* 0x000fc800078c08ff */
[----:B------:R-:W-:Y:S01]  /*3c020*/  LEA.HI.X.SX32 R21, R0, R2, 0x1, P6 ;  /* 0x0000000200157211 */ /* 0x000fe200030f0eff */
[----:B------:R-:W-:Y:S04]  /*3c030*/  @P1 STG.E.U16 [R22.64], R4 ;  /* 0x0000000416001986 */ /* 0x000fe8000c101504 */
[----:B---3--:R0:W-:Y:S01]  /*3c040*/  @P5 STG.E.U16 [R20.64], R29 ;  /* 0x0000001d14005986 */ /* 0x0081e2000c101504 */
[----:B------:R-:W-:-:S03]  /*3c050*/  PRMT R12, R29, 0x7632, R12 ;  /* 0x000076321d0c7816 */ /* 0x000fc6000000000c */
[----:B0-----:R-:W3:Y:S01]  /*3c060*/  LDL.LU R29, [R1+0x58] ;  /* 0x00005800011d7983 */ /* 0x001ee20000300800 */
[----:B------:R-:W-:-:S04]  /*3c070*/  IADD3 R8, R28, 0x1b5, RZ ;  /* 0x000001b51c087810 */ /* 0x000fc80007ffe0ff */
[----:B------:R-:W-:Y:S02]  /*3c080*/  ISETP.LT.AND P4, PT, R8, c[0x0][0x17c], !P0 ;  /* 0x00005f0008007a0c */ /* 0x000fe40004781270 */
[----:B------:R-:W-:-:S04]  /*3c090*/  IADD3 R8, R28, 0x1b6, RZ ;  /* 0x000001b61c087810 */ /* 0x000fc80007ffe0ff */
[----:B------:R-:W-:Y:S02]  /*3c0a0*/  ISETP.LT.AND P3, PT, R8, c[0x0][0x17c], !P0 ;  /* 0x00005f0008007a0c */ /* 0x000fe40004761270 */
[----:B------:R-:W-:Y:S02]  /*3c0b0*/  IADD3 R8, R28, 0x1b7, RZ ;  /* 0x000001b71c087810 */ /* 0x000fe40007ffe0ff */
[----:B------:R-:W-:Y:S02]  /*3c0c0*/  IADD3 R4, R0, c[0x0][0x198], RZ ;  /* 0x0000660000047a10 */ /* 0x000fe40007ffe0ff */
[----:B------:R-:W-:Y:S02]  /*3c0d0*/  ISETP.LT.AND P2, PT, R8, c[0x0][0x17c], !P0 ;  /* 0x00005f0008007a0c */ /* 0x000fe40004741270 */
[----:B------:R-:W-:Y:S02]  /*3c0e0*/  IADD3 R8, R28, 0x1b8, RZ ;  /* 0x000001b81c087810 */ /* 0x000fe40007ffe0ff */
[----:B------:R-:W-:-:S02]  /*3c0f0*/  LEA R22, P6, R4, R3, 0x1 ;  /* 0x0000000304167211 */ /* 0x000fc400078c08ff */
[----:B------:R-:W-:Y:S02]  /*3c100*/  IADD3 R0, R4, c[0x0][0x198], RZ ;  /* 0x0000660004007a10 */ /* 0x000fe40007ffe0ff */
[----:B------:R-:W-:Y:S02]  /*3c110*/  ISETP.LT.AND P1, PT, R8, c[0x0][0x17c], !P0 ;  /* 0x00005f0008007a0c */ /* 0x000fe40004721270 */
[----:B------:R-:W-:Y:S02]  /*3c120*/  IADD3 R8, R28, 0x1b9, RZ ;  /* 0x000001b91c087810 */ /* 0x000fe40007ffe0ff */
[----:B------:R-:W-:Y:S02]  /*3c130*/  LEA.HI.X.SX32 R23, R4, R2, 0x1, P6 ;  /* 0x0000000204177211 */ /* 0x000fe400030f0eff */
[----:B------:R-:W-:Y:S02]  /*3c140*/  LEA R20, P6, R0, R3, 0x1 ;  /* 0x0000000300147211 */ /* 0x000fe400078c08ff */
[----:B------:R-:W-:-:S02]  /*3c150*/  ISETP.LT.AND P5, PT, R8, c[0x0][0x17c], !P0 ;  /* 0x00005f0008007a0c */ /* 0x000fc400047a1270 */
[----:B------:R-:W-:Y:S02]  /*3c160*/  IADD3 R4, R0, c[0x0][0x198], RZ ;  /* 0x0000660000047a10 */ /* 0x000fe40007ffe0ff */
[----:B------:R-:W-:Y:S01]  /*3c170*/  IADD3 R8, R28, 0x1ba, RZ ;  /* 0x000001ba1c087810 */ /* 0x000fe20007ffe0ff */
[----:B------:R0:W-:Y:S01]  /*3c180*/  @P4 STG.E.U16 [R22.64], R12 ;  /* 0x0000000c16004986 */ /* 0x0001e2000c101504 */
[----:B------:R-:W-:Y:S02]  /*3c190*/  LEA.HI.X.SX32 R21, R0, R2, 0x1, P6 ;  /* 0x0000000200157211 */ /* 0x000fe400030f0eff */
[----:B------:R-:W-:Y:S02]  /*3c1a0*/  ISETP.LT.AND P4, PT, R8, c[0x0][0x17c], !P0 ;  /* 0x00005f0008007a0c */ /* 0x000fe40004781270 */
[----:B------:R-:W-:Y:S01]  /*3c1b0*/  IADD3 R0, R4, c[0x0][0x198], RZ ;  /* 0x0000660004007a10 */ /* 0x000fe20007ffe0ff */
[----:B------:R1:W-:Y:S01]  /*3c1c0*/  @P3 STG.E.U16 [R20.64], R25 ;  /* 0x0000001914003986 */ /* 0x0003e2000c101504 */
[----:B------:R-:W-:-:S02]  /*3c1d0*/  IADD3 R8, R28, 0x1bb, RZ ;  /* 0x000001bb1c087810 */ /* 0x000fc40007ffe0ff */
[-C--:B0-----:R-:W-:Y:S02]  /*3c1e0*/  LEA R22, P6, R4, R3.reuse, 0x1 ;  /* 0x0000000304167211 */ /* 0x081fe400078c08ff */
[----:B------:R-:W-:Y:S02]  /*3c1f0*/  ISETP.LT.AND P3, PT, R8, c[0x0][0x17c], !P0 ;  /* 0x00005f0008007a0c */ /* 0x000fe40004761270 */
[----:B------:R-:W-:Y:S02]  /*3c200*/  LEA.HI.X.SX32 R23, R4, R2, 0x1, P6 ;  /* 0x0000000204177211 */ /* 0x000fe400030f0eff */
[----:B-1----:R-:W-:Y:S02]  /*3c210*/  PRMT R25, R25, 0x7632, R25 ;  /* 0x0000763219197816 */ /* 0x002fe40000000019 */
[C---:B------:R-:W-:Y:S02]  /*3c220*/  LEA R20, P6, R0.reuse, R3, 0x1 ;  /* 0x0000000300147211 */ /* 0x040fe400078c08ff */
[----:B------:R-:W-:-:S02]  /*3c230*/  IADD3 R4, R0, c[0x0][0x198], RZ ;  /* 0x0000660000047a10 */ /* 0x000fc40007ffe0ff */
[----:B------:R-:W-:Y:S01]  /*3c240*/  IADD3 R8, R28, 0x1bc, RZ ;  /* 0x000001bc1c087810 */ /* 0x000fe20007ffe0ff */
[----:B------:R0:W-:Y:S01]  /*3c250*/  @P2 STG.E.U16 [R22.64], R25 ;  /* 0x0000001916002986 */ /* 0x0001e2000c101504 */
[----:B------:R-:W-:Y:S02]  /*3c260*/  LEA.HI.X.SX32 R21, R0, R2, 0x1, P6 ;  /* 0x0000000200157211 */ /* 0x000fe400030f0eff */
[----:B------:R-:W-:Y:S02]  /*3c270*/  ISETP.LT.AND P2, PT, R8, c[0x0][0x17c], !P0 ;  /* 0x00005f0008007a0c */ /* 0x000fe40004741270 */
[----:B------:R-:W-:Y:S02]  /*3c280*/  IADD3 R0, R4, c[0x0][0x198], RZ ;  /* 0x0000660004007a10 */ /* 0x000fe40007ffe0ff */
[----:B------:R-:W-:Y:S02]  /*3c290*/  IADD3 R8, R28, 0x1bd, RZ ;  /* 0x000001bd1c087810 */ /* 0x000fe40007ffe0ff */
[----:B0-----:R-:W-:Y:S01]  /*3c2a0*/  LEA R22, P6, R4, R3, 0x1 ;  /* 0x0000000304167211 */ /* 0x001fe200078c08ff */
[----:B------:R0:W-:Y:S01]  /*3c2b0*/  @P1 STG.E.U16 [R20.64], R5 ;  /* 0x0000000514001986 */ /* 0x0001e2000c101504 */
[----:B------:R-:W-:-:S02]  /*3c2c0*/  ISETP.LT.AND P1, PT, R8, c[0x0][0x17c], !P0 ;  /* 0x00005f0008007a0c */ /* 0x000fc40004721270 */
[-C--:B------:R-:W-:Y:S01]  /*3c2d0*/  LEA.HI.X.SX32 R23, R4, R2.reuse, 0x1, P6 ;  /* 0x0000000204177211 */ /* 0x080fe200030f0eff */
[----:B------:R-:W4:Y:S01]  /*3c2e0*/  LDL.LU R25, [R1+0x28] ;  /* 0x0000280001197983 */ /* 0x000f220000300800 */
[CC--:B------:R-:W-:Y:S02]  /*3c2f0*/  LEA R4, P6, R0.reuse, R3.reuse, 0x1 ;  /* 0x0000000300047211 */ /* 0x0c0fe400078c08ff */
[C---:B------:R-:W-:Y:S02]  /*3c300*/  IADD3 R8, R0.reuse, c[0x0][0x198], RZ ;  /* 0x0000660000087a10 */ /* 0x040fe40007ffe0ff */
[----:B------:R-:W-:Y:S02]  /*3c310*/  PRMT R12, R5, 0x7632, R12 ;  /* 0x00007632050c7816 */ /* 0x000fe4000000000c */
[----:B0-----:R-:W-:Y:S02]  /*3c320*/  LEA.HI.X.SX32 R5, R0, R2, 0x1, P6 ;  /* 0x0000000200057211 */ /* 0x001fe400030f0eff */
[C---:B------:R-:W-:Y:S01]  /*3c330*/  LEA R20, P6, R8.reuse, R3, 0x1 ;  /* 0x0000000308147211 */ /* 0x040fe200078c08ff */
[----:B------:R-:W-:Y:S01]  /*3c340*/  @P5 STG.E.U16 [R22.64], R12 ;  /* 0x0000000c16005986 */ /* 0x000fe2000c101504 */
[----:B------:R-:W-:-:S02]  /*3c350*/  IADD3 R0, R8, c[0x0][0x198], RZ ;  /* 0x0000660008007a10 */ /* 0x000fc40007ffe0ff */
[----:B------:R-:W-:Y:S01]  /*3c360*/  LEA.HI.X.SX32 R21, R8, R2, 0x1, P6 ;  /* 0x0000000208157211 */ /* 0x000fe200030f0eff */
[----:B------:R0:W-:Y:S01]  /*3c370*/  @P4 STG.E.U16 [R4.64], R9 ;  /* 0x0000000904004986 */ /* 0x0001e2000c101504 */
[C---:B------:R-:W-:Y:S02]  /*3c380*/  IADD3 R8, R28.reuse, 0x1c0, RZ ;  /* 0x000001c01c087810 */ /* 0x040fe40007ffe0ff */
[C---:B------:R-:W-:Y:S02]  /*3c390*/  IADD3 R16, R28.reuse, 0x1be, RZ ;  /* 0x000001be1c107810 */ /* 0x040fe40007ffe0ff */
[----:B0-----:R-:W-:Y:S02]  /*3c3a0*/  IADD3 R4, R28, 0x1bf, RZ ;  /* 0x000001bf1c047810 */ /* 0x001fe40007ffe0ff */
[----:B------:R-:W-:Y:S02]  /*3c3b0*/  PRMT R9, R9, 0x7632, R9 ;  /* 0x0000763209097816 */ /* 0x000fe40000000009 */
[----:B------:R-:W-:-:S02]  /*3c3c0*/  ISETP.LT.AND P4, PT, R4, c[0x0][0x17c], !P0 ;  /* 0x00005f0004007a0c */ /* 0x000fc40004781270 */
[----:B------:R-:W-:Y:S01]  /*3c3d0*/  LEA R4, P6, R0, R3, 0x1 ;  /* 0x0000000300047211 */ /* 0x000fe200078c08ff */
[----:B------:R0:W-:Y:S01]  /*3c3e0*/  @P3 STG.E.U16 [R20.64], R9 ;  /* 0x0000000914003986 */ /* 0x0001e2000c101504 */
[----:B------:R-:W-:Y:S02]  /*3c3f0*/  ISETP.LT.AND P3, PT, R8, c[0x0][0x17c], !P0 ;  /* 0x00005f0008007a0c */ /* 0x000fe40004761270 */
[----:B------:R-:W-:Y:S02]  /*3c400*/  LEA.HI.X.SX32 R5, R0, R2, 0x1, P6 ;  /* 0x0000000200057211 */ /* 0x000fe400030f0eff */
[----:B------:R-:W-:Y:S02]  /*3c410*/  ISETP.LT.AND P5, PT, R16, c[0x0][0x17c], !P0 ;  /* 0x00005f0010007a0c */ /* 0x000fe400047a1270 */
[----:B0-----:R-:W-:-:S04]  /*3c420*/  IADD3 R9, R0, c[0x0][0x198], RZ ;  /* 0x0000660000097a10 */ /* 0x001fc80007ffe0ff */
[C---:B------:R-:W-:Y:S02]  /*3c430*/  LEA R8, P6, R9.reuse, R3, 0x1 ;  /* 0x0000000309087211 */ /* 0x040fe400078c08ff */
[C---:B------:R-:W-:Y:S01]  /*3c440*/  IADD3 R0, R9.reuse, c[0x0][0x198], RZ ;  /* 0x0000660009007a10 */ /* 0x040fe20007ffe0ff */
[----:B------:R0:W-:Y:S01]  /*3c450*/  @P2 STG.E.U16 [R4.64], R13 ;  /* 0x0000000d04002986 */ /* 0x0001e2000c101504 */
[----:B------:R-:W-:Y:S02]  /*3c460*/  LEA.HI.X.SX32 R9, R9, R2, 0x1, P6 ;  /* 0x0000000209097211 */ /* 0x000fe400030f0eff */
[----:B------:R-:W-:-:S04]  /*3c470*/  IADD3 R12, R28, 0x1c1, RZ ;  /* 0x000001c11c0c7810 */ /* 0x000fc80007ffe0ff */
[----:B------:R-:W-:Y:S02]  /*3c480*/  ISETP.LT.AND P2, PT, R12, c[0x0][0x17c], !P0 ;  /* 0x00005f000c007a0c */ /* 0x000fe40004741270 */
[C---:B0-----:R-:W-:Y:S02]  /*3c490*/  LEA R4, P6, R0.reuse, R3, 0x1 ;  /* 0x0000000300047211 */ /* 0x041fe400078c08ff */
[----:B------:R-:W-:Y:S02]  /*3c4a0*/  PRMT R13, R13, 0x7632, R13 ;  /* 0x000076320d0d7816 */ /* 0x000fe4000000000d */
[C---:B------:R-:W-:Y:S02]  /*3c4b0*/  LEA.HI.X.SX32 R5, R0.reuse, R2, 0x1, P6 ;  /* 0x0000000200057211 */ /* 0x040fe400030f0eff */
[----:B------:R-:W-:Y:S01]  /*3c4c0*/  IADD3 R12, R0, c[0x0][0x198], RZ ;  /* 0x00006600000c7a10 */ /* 0x000fe20007ffe0ff */
[----:B------:R0:W-:Y:S04]  /*3c4d0*/  @P1 STG.E.U16 [R8.64], R13 ;  /* 0x0000000d08001986 */ /* 0x0001e8000c101504 */
[----:B------:R1:W-:Y:S01]  /*3c4e0*/  @P5 STG.E.U16 [R4.64], R17 ;  /* 0x0000001104005986 */ /* 0x0003e2000c101504 */
[----:B------:R-:W-:-:S02]  /*3c4f0*/  IADD3 R0, R12, c[0x0][0x198], RZ ;  /* 0x000066000c007a10 */ /* 0x000fc40007ffe0ff */
[-C--:B0-----:R-:W-:Y:S02]  /*3c500*/  LEA R8, P6, R12, R3.reuse, 0x1 ;  /* 0x000000030c087211 */ /* 0x081fe400078c08ff */
[----:B-1----:R-:W-:Y:S02]  /*3c510*/  IADD3 R4, R28, 0x1c3, RZ ;  /* 0x000001c31c047810 */ /* 0x002fe40007ffe0ff */
[----:B------:R-:W-:Y:S02]  /*3c520*/  LEA.HI.X.SX32 R9, R12, R2, 0x1, P6 ;  /* 0x000000020c097211 */ /* 0x000fe400030f0eff */
[----:B------:R-:W-:Y:S02]  /*3c530*/  PRMT R17, R17, 0x7632, R17 ;  /* 0x0000763211117816 */ /* 0x000fe40000000011 */
[----:B------:R-:W-:Y:S02]  /*3c540*/  ISETP.LT.AND P5, PT, R4, c[0x0][0x17c], !P0 ;  /* 0x00005f0004007a0c */ /* 0x000fe400047a1270 */
[----:B------:R-:W-:Y:S01]  /*3c550*/  LEA R4, P6, R0, R3, 0x1 ;  /* 0x0000000300047211 */ /* 0x000fe200078c08ff */
[----:B------:R0:W-:Y:S01]  /*3c560*/  @P4 STG.E.U16 [R8.64], R17 ;  /* 0x0000001108004986 */ /* 0x0001e2000c101504 */
[----:B------:R-:W-:-:S02]  /*3c570*/  IADD3 R16, R28, 0x1c2, RZ ;  /* 0x000001c21c107810 */ /* 0x000fc40007ffe0ff */
[----:B------:R-:W-:Y:S02]  /*3c580*/  LEA.HI.X.SX32 R5, R0, R2, 0x1, P6 ;  /* 0x0000000200057211 */ /* 0x000fe400030f0eff */
[----:B------:R-:W-:Y:S02]  /*3c590*/  ISETP.LT.AND P1, PT, R16, c[0x0][0x17c], !P0 ;  /* 0x00005f0010007a0c */ /* 0x000fe40004721270 */
[----:B0-----:R-:W-:-:S04]  /*3c5a0*/  IADD3 R9, R0, c[0x0][0x198], RZ ;  /* 0x0000660000097a10 */ /* 0x001fc80007ffe0ff */
[C---:B------:R-:W-:Y:S02]  /*3c5b0*/  LEA R8, P6, R9.reuse, R3, 0x1 ;  /* 0x0000000309087211 */ /* 0x040fe400078c08ff */
[C---:B------:R-:W-:Y:S02]  /*3c5c0*/  IADD3 R0, R9.reuse, c[0x0][0x198], RZ ;  /* 0x0000660009007a10 */ /* 0x040fe40007ffe0ff */
[----:B------:R-:W-:Y:S01]  /*3c5d0*/  LEA.HI.X.SX32 R9, R9, R2, 0x1, P6 ;  /* 0x0000000209097211 */ /* 0x000fe200030f0eff */
[----:B--2---:R0:W-:Y:S01]  /*3c5e0*/  @P3 STG.E.U16 [R4.64], R24 ;  /* 0x0000001804003986 */ /* 0x0041e2000c101504 */
[----:B------:R-:W-:-:S03]  /*3c5f0*/  PRMT R13, R24, 0x7632, R13 ;  /* 0x00007632180d7816 */ /* 0x000fc6000000000d */
[----:B0-----:R-:W2:Y:S01]  /*3c600*/  LDL.LU R24, [R1+0x78] ;  /* 0x0000780001187983 */ /* 0x001ea20000300800 */
[----:B------:R-:W-:-:S04]  /*3c610*/  LEA R4, P6, R0, R3, 0x1 ;  /* 0x0000000300047211 */ /* 0x000fc800078c08ff */
[----:B------:R-:W-:Y:S01]  /*3c620*/  LEA.HI.X.SX32 R5, R0, R2, 0x1, P6 ;  /* 0x0000000200057211 */ /* 0x000fe200030f0eff */
[----:B------:R-:W-:Y:S04]  /*3c630*/  @P2 STG.E.U16 [R8.64], R13 ;  /* 0x0000000d08002986 */ /* 0x000fe8000c101504 */
[----:B---3--:R0:W-:Y:S02]  /*3c640*/  @P1 STG.E.U16 [R4.64], R29 ;  /* 0x0000001d04001986 */ /* 0x0081e4000c101504 */
[----:B0-----:R-:W-:Y:S02]  /*3c650*/  PRMT R5, R29, 0x7632, R5 ;  /* 0x000076321d057816 */ /* 0x001fe40000000005 */
[----:B------:R-:W3:Y:S01]  /*3c660*/  LDL.LU R29, [R1+0xa8] ;  /* 0x0000a800011d7983 */ /* 0x000ee20000300800 */
[----:B------:R-:W-:-:S04]  /*3c670*/  IADD3 R12, R28, 0x1c4, RZ ;  /* 0x000001c41c0c7810 */ /* 0x000fc80007ffe0ff */
[----:B------:R-:W-:Y:S02]  /*3c680*/  ISETP.LT.AND P4, PT, R12, c[0x0][0x17c], !P0 ;  /* 0x00005f000c007a0c */ /* 0x000fe40004781270 */
[----:B------:R-:W-:-:S04]  /*3c690*/  IADD3 R12, R28, 0x1c5, RZ ;  /* 0x000001c51c0c7810 */ /* 0x000fc80007ffe0ff */
[----:B------:R-:W-:Y:S02]  /*3c6a0*/  ISETP.LT.AND P3, PT, R12, c[0x0][0x17c], !P0 ;  /* 0x00005f000c007a0c */ /* 0x000fe40004761270 */
[----:B------:R-:W-:Y:S02]  /*3c6b0*/  IADD3 R12, R0, c[0x0][0x198], RZ ;  /* 0x00006600000c7a10 */ /* 0x000fe40007ffe0ff */
[----:B------:R-:W-:Y:S02]  /*3c6c0*/  IADD3 R4, R28, 0x1c7, RZ ;  /* 0x000001c71c047810 */ /* 0x000fe40007ffe0ff */
[C---:B------:R-:W-:Y:S02]  /*3c6d0*/  LEA R8, P6, R12.reuse, R3, 0x1 ;  /* 0x000000030c087211 */ /* 0x040fe400078c08ff */
[C---:B------:R-:W-:Y:S02]  /*3c6e0*/  IADD3 R0, R12.reuse, c[0x0][0x198], RZ ;  /* 0x000066000c007a10 */ /* 0x040fe40007ffe0ff */
[----:B------:R-:W-:-:S02]  /*3c6f0*/  LEA.HI.X.SX32 R9, R12, R2, 0x1, P6 ;  /* 0x000000020c097211 */ /* 0x000fc400030f0eff */
[----:B------:R-:W-:Y:S02]  /*3c700*/  ISETP.LT.AND P1, PT, R4, c[0x0][0x17c], !P0 ;  /* 0x00005f0004007a0c */ /* 0x000fe40004721270 */
[----:B------:R-:W-:Y:S01]  /*3c710*/  LEA R4, P6, R0, R3, 0x1 ;  /* 0x0000000300047211 */ /* 0x000fe200078c08ff */
[----:B------:R0:W-:Y:S01]  /*3c720*/  @P5 STG.E.U16 [R8.64], R5 ;  /* 0x0000000508005986 */ /* 0x0001e2000c101504 */
[C---:B------:R-:W-:Y:S02]  /*3c730*/  IADD3 R16, R28.reuse, 0x1c6, RZ ;  /* 0x000001c61c107810 */ /* 0x040fe40007ffe0ff */
[----:B------:R-:W-:Y:S02]  /*3c740*/  IADD3 R12, R28, 0x1c8, RZ ;  /* 0x000001c81c0c7810 */ /* 0x000fe40007ffe0ff */
[----:B------:R-:W-:Y:S02]  /*3c750*/  ISETP.LT.AND P2, PT, R16, c[0x0][0x17c], !P0 ;  /* 0x00005f0010007a0c */ /* 0x000fe40004741270 */
[----:B0-----:R-:W-:-:S02]  /*3c760*/  LEA.HI.X.SX32 R5, R0, R2, 0x1, P6 ;  /* 0x0000000200057211 */ /* 0x001fc400030f0eff */
[----:B------:R-:W-:-:S04]  /*3c770*/  IADD3 R9, R0, c[0x0][0x198], RZ ;  /* 0x0000660000097a10 */ /* 0x000fc80007ffe0ff */
[C---:B------:R-:W-:Y:S02]  /*3c780*/  LEA R8, P6, R9.reuse, R3, 0x1 ;  /* 0x0000000309087211 */ /* 0x040fe400078c08ff */
[C---:B------:R-:W-:Y:S02]  /*3c790*/  IADD3 R0, R9.reuse, c[0x0][0x198], RZ ;  /* 0x0000660009007a10 */ /* 0x040fe40007ffe0ff */
[----:B------:R-:W-:Y:S02]  /*3c7a0*/  ISETP.LT.AND P5, PT, R12, c[0x0][0x17c], !P0 ;  /* 0x00005f000c007a0c */ /* 0x000fe400047a1270 */
[----:B------:R-:W-:Y:S02]  /*3c7b0*/  LEA.HI.X.SX32 R9, R9, R2, 0x1, P6 ;  /* 0x0000000209097211 */ /* 0x000fe400030f0eff */
[----:B------:R-:W-:Y:S01]  /*3c7c0*/  IADD3 R12, R28, 0x1c9, RZ ;  /* 0x000001c91c0c7810 */ /* 0x000fe20007ffe0ff */
[----:B----4-:R0:W-:Y:S01]  /*3c7d0*/  @P4 STG.E.U16 [R4.64], R25 ;  /* 0x0000001904004986 */ /* 0x0101e2000c101504 */
[----:B------:R-:W-:-:S02]  /*3c7e0*/  PRMT R13, R25, 0x7632, R13 ;  /* 0x00007632190d7816 */ /* 0x000fc4000000000d */
[----:B------:R-:W-:Y:S01]  /*3c7f0*/  ISETP.LT.AND P4, PT, R12, c[0x0][0x17c], !P0 ;  /* 0x00005f000c007a0c */ /* 0x000fe20004781270 */
[----:B0-----:R-:W4:Y:S01]  /*3c800*/  LDL.LU R25, [R1+0x98] ;  /* 0x0000980001197983 */ /* 0x001f220000300800 */
[CC--:B------:R-:W-:Y:S02]  /*3c810*/  LEA R4, P6, R0.reuse, R3.reuse, 0x1 ;  /* 0x0000000300047211 */ /* 0x0c0fe400078c08ff */
[C---:B------:R-:W-:Y:S02]  /*3c820*/  IADD3 R12, R0.reuse, c[0x0][0x198], RZ ;  /* 0x00006600000c7a10 */ /* 0x040fe40007ffe0ff */
[----:B------:R-:W-:Y:S01]  /*3c830*/  LEA.HI.X.SX32 R5, R0, R2, 0x1, P6 ;  /* 0x0000000200057211 */ /* 0x000fe200030f0eff */
[----:B------:R0:W-:Y:S01]  /*3c840*/  @P3 STG.E.U16 [R8.64], R13 ;  /* 0x0000000d08003986 */ /* 0x0001e2000c101504 */
[C---:B------:R-:W-:Y:S02]  /*3c850*/  IADD3 R0, R12.reuse, c[0x0][0x198], RZ ;  /* 0x000066000c007a10 */ /* 0x040fe40007ffe0ff */
[----:B0-----:R-:W-:-:S04]  /*3c860*/  LEA R8, P6, R12, R3, 0x1 ;  /* 0x000000030c087211 */ /* 0x001fc800078c08ff */
[-C--:B------:R-:W-:Y:S01]  /*3c870*/  LEA.HI.X.SX32 R9, R12, R2.reuse, 0x1, P6 ;  /* 0x000000020c097211 */ /* 0x080fe200030f0eff */
[----:B--2---:R0:W-:Y:S02]  /*3c880*/  @P2 STG.E.U16 [R4.64], R24 ;  /* 0x0000001804002986 */ /* 0x0041e4000c101504 */
[----:B0-----:R-:W-:Y:S02]  /*3c890*/  IADD3 R4, R28, 0x1cb, RZ ;  /* 0x000001cb1c047810 */ /* 0x001fe40007ffe0ff */
[----:B------:R-:W-:Y:S02]  /*3c8a0*/  PRMT R5, R24, 0x7632, R5 ;  /* 0x0000763218057816 */ /* 0x000fe40000000005 */
[----:B------:R-:W2:Y:S01]  /*3c8b0*/  LDL.LU R24, [R1+0x88] ;  /* 0x0000880001187983 */ /* 0x000ea20000300800 */
[----:B------:R-:W-:Y:S02]  /*3c8c0*/  ISETP.LT.AND P2, PT, R4, c[0x0][0x17c], !P0 ;  /* 0x00005f0004007a0c */ /* 0x000fe40004741270 */
[C---:B------:R-:W-:Y:S01]  /*3c8d0*/  LEA R4, P6, R0.reuse, R3, 0x1 ;  /* 0x0000000300047211 */ /* 0x040fe200078c08ff */
[----:B------:R0:W-:Y:S03]  /*3c8e0*/  @P1 STG.E.U16 [R8.64], R5 ;  /* 0x0000000508001986 */ /* 0x0001e6000c101504 */
[----:B0-----:R-:W-:-:S02]  /*3c8f0*/  LEA.HI.X.SX32 R5, R0, R2, 0x1, P6 ;  /* 0x0000000200057211 */ /* 0x001fc400030f0eff */
[----:B---3--:R-:W-:-:S03]  /*3c900*/  PRMT R13, R29, 0x7632, R13 ;  /* 0x000076321d0d7816 */ /* 0x008fc6000000000d */
[----:B------:R0:W-:Y:S04]  /*3c910*/  @P5 STG.E.U16 [R4.64], R29 ;  /* 0x0000001d04005986 */ /* 0x0001e8000c101504 */
[----:B0-----:R-:W3:Y:S01]  /*3c920*/  LDL.LU R29, [R1+0x8] ;  /* 0x00000800011d7983 */ /* 0x001ee20000300800 */
[----:B------:R-:W-:Y:S02]  /*3c930*/  IADD3 R9, R0, c[0x0][0x198], RZ ;  /* 0x0000660000097a10 */ /* 0x000fe40007ffe0ff */
[C---:B------:R-:W-:Y:S02]  /*3c940*/  IADD3 R16, R28.reuse, 0x1ca, RZ ;  /* 0x000001ca1c107810 */ /* 0x040fe40007ffe0ff */
[----:B------:R-:W-:Y:S02]  /*3c950*/  IADD3 R12, R28, 0x1cc, RZ ;  /* 0x000001cc1c0c7810 */ /* 0x000fe40007ffe0ff */
[----:B------:R-:W-:-:S02]  /*3c960*/  LEA R8, P6, R9, R3, 0x1 ;  /* 0x0000000309087211 */ /* 0x000fc400078c08ff */
[----:B------:R-:W-:Y:S02]  /*3c970*/  ISETP.LT.AND P3, PT, R16, c[0x0][0x17c], !P0 ;  /* 0x00005f0010007a0c */ /* 0x000fe40004761270 */
[C---:B------:R-:W-:Y:S02]  /*3c980*/  IADD3 R0, R9.reuse, c[0x0][0x198], RZ ;  /* 0x0000660009007a10 */ /* 0x040fe40007ffe0ff */
[----:B------:R-:W-:Y:S02]  /*3c990*/  ISETP.LT.AND P1, PT, R12, c[0x0][0x17c], !P0 ;  /* 0x00005f000c007a0c */ /* 0x000fe40004721270 */
[----:B------:R-:W-:Y:S02]  /*3c9a0*/  LEA.HI.X.SX32 R9, R9, R2, 0x1, P6 ;  /* 0x0000000209097211 */ /* 0x000fe400030f0eff */
[----:B------:R-:W-:Y:S02]  /*3c9b0*/  IADD3 R12, R28, 0x1cd, RZ ;  /* 0x000001cd1c0c7810 */ /* 0x000fe40007ffe0ff */
[----:B------:R-:W-:-:S02]  /*3c9c0*/  LEA R4, P6, R0, R3, 0x1 ;  /* 0x0000000300047211 */ /* 0x000fc400078c08ff */
[----:B------:R-:W-:Y:S02]  /*3c9d0*/  ISETP.LT.AND P5, PT, R12, c[0x0][0x17c], !P0 ;  /* 0x00005f000c007a0c */ /* 0x000fe400047a1270 */
[C---:B------:R-:W-:Y:S02]  /*3c9e0*/  LEA.HI.X.SX32 R5, R0.reuse, R2, 0x1, P6 ;  /* 0x0000000200057211 */ /* 0x040fe400030f0eff */
[----:B------:R-:W-:Y:S01]  /*3c9f0*/  IADD3 R12, R0, c[0x0][0x198], RZ ;  /* 0x00006600000c7a10 */ /* 0x000fe20007ffe0ff */
[----:B------:R0:W-:Y:S03]  /*3ca00*/  @P4 STG.E.U16 [R8.64], R13 ;  /* 0x0000000d08004986 */ /* 0x0001e6000c101504 */
[C---:B------:R-:W-:Y:S02]  /*3ca10*/  IADD3 R0, R12.reuse, c[0x0][0x198], RZ ;  /* 0x000066000c007a10 */ /* 0x040fe40007ffe0ff */
[----:B0-----:R-:W-:-:S04]  /*3ca20*/  LEA R8, P6, R12, R3, 0x1 ;  /* 0x000000030c087211 */ /* 0x001fc800078c08ff */
[----:B------:R-:W-:Y:S02]  /*3ca30*/  LEA.HI.X.SX32 R9, R12, R2, 0x1, P6 ;  /* 0x000000020c097211 */ /* 0x000fe400030f0eff */
[C---:B------:R-:W-:Y:S01]  /*3ca40*/  IADD3 R16, R28.reuse, 0x1ce, RZ ;  /* 0x000001ce1c107810 */ /* 0x040fe20007ffe0ff */
[----:B----4-:R0:W-:Y:S02]  /*3ca50*/  @P3 STG.E.U16 [R4.64], R25 ;  /* 0x0000001904003986 */ /* 0x0101e4000c101504 */
[----:B0-----:R-:W-:Y:S02]  /*3ca60*/  IADD3 R4, R28, 0x1cf, RZ ;  /* 0x000001cf1c047810 */ /* 0x001fe40007ffe0ff */
[----:B------:R-:W-:Y:S02]  /*3ca70*/  PRMT R5, R25, 0x7632, R5 ;  /* 0x0000763219057816 */ /* 0x000fe40000000005 */
[----:B------:R-:W-:Y:S01]  /*3ca80*/  ISETP.LT.AND P3, PT, R4, c[0x0][0x17c], !P0 ;  /* 0x00005f0004007a0c */ /* 0x000fe20004761270 */
[----:B------:R-:W4:Y:S01]  /*3ca90*/  LDL.LU R25, [R1+0x68] ;  /* 0x0000680001197983 */ /* 0x000f220000300800 */
[----:B------:R-:W-:-:S03]  /*3caa0*/  LEA R4, P6, R0, R3, 0x1 ;  /* 0x0000000300047211 */ /* 0x000fc600078c08ff */
[----:B------:R0:W-:Y:S01]  /*3cab0*/  @P2 STG.E.U16 [R8.64], R5 ;  /* 0x0000000508002986 */ /* 0x0001e2000c101504 */
[----:B------:R-:W-:Y:S02]  /*3cac0*/  ISETP.LT.AND P4, PT, R16, c[0x0][0x17c], !P0 ;  /* 0x00005f0010007a0c */ /* 0x000fe40004781270 */
[C---:B0-----:R-:W-:Y:S02]  /*3cad0*/  LEA.HI.X.SX32 R5, R0.reuse, R2, 0x1, P6 ;  /* 0x0000000200057211 */ /* 0x041fe400030f0eff */
[----:B------:R-:W-:-:S04]  /*3cae0*/  IADD3 R9, R0, c[0x0][0x198], RZ ;  /* 0x0000660000097a10 */ /* 0x000fc80007ffe0ff */
        /* <DEDUP_REMOVED lines=16> */
[----:B------:R-:W-:-:S04]  /*3cbf0*/  IADD3 R12, R0, c[0x0][0x198], RZ ;  /* 0x00006600000c7a10 */ /* 0x000fc80007ffe0ff */
[-C--:B------:R-:W-:Y:S02]  /*3cc00*/  LEA R8, P6, R12, R3.reuse, 0x1 ;  /* 0x000000030c087211 */ /* 0x080fe400078c08ff */
[----:B------:R-:W-:Y:S02]  /*3cc10*/  IADD3 R4, R28, 0x1d3, RZ ;  /* 0x000001d31c047810 */ /* 0x000fe40007ffe0ff */
[C---:B------:R-:W-:Y:S02]  /*3cc20*/  LEA.HI.X.SX32 R9, R12.reuse, R2, 0x1, P6 ;  /* 0x000000020c097211 */ /* 0x040fe400030f0eff */
[----:B------:R-:W-:Y:S02]  /*3cc30*/  IADD3 R0, R12, c[0x0][0x198], RZ ;  /* 0x000066000c007a10 */ /* 0x000fe40007ffe0ff */
[----:B------:R-:W-:Y:S01]  /*3cc40*/  ISETP.LT.AND P4, PT, R4, c[0x0][0x17c], !P0 ;  /* 0x00005f0004007a0c */ /* 0x000fe20004781270 */
[----:B------:R0:W-:Y:S01]  /*3cc50*/  @P3 STG.E.U16 [R8.64], R5 ;  /* 0x0000000508003986 */ /* 0x0001e2000c101504 */
[----:B------:R-:W-:-:S02]  /*3cc60*/  LEA R4, P6, R0, R3, 0x1 ;  /* 0x0000000300047211 */ /* 0x000fc400078c08ff */
[C---:B------:R-:W-:Y:S02]  /*3cc70*/  IADD3 R16, R28.reuse, 0x1d2, RZ ;  /* 0x000001d21c107810 */ /* 0x040fe40007ffe0ff */
[----:B------:R-:W-:Y:S02]  /*3cc80*/  IADD3 R12, R28, 0x1d4, RZ ;  /* 0x000001d41c0c7810 */ /* 0x000fe40007ffe0ff */
[----:B------:R-:W-:Y:S02]  /*3cc90*/  ISETP.LT.AND P5, PT, R16, c[0x0][0x17c], !P0 ;  /* 0x00005f0010007a0c */ /* 0x000fe400047a1270 */
[C---:B0-----:R-:W-:Y:S02]  /*3cca0*/  IADD3 R9, R0.reuse, c[0x0][0x198], RZ ;  /* 0x0000660000097a10 */ /* 0x041fe40007ffe0ff */
[----:B------:R-:W-:Y:S02]  /*3ccb0*/  LEA.HI.X.SX32 R5, R0, R2, 0x1, P6 ;  /* 0x0000000200057211 */ /* 0x000fe400030f0eff */
[----:B------:R-:W-:-:S02]  /*3ccc0*/  LEA R8, P6, R9, R3, 0x1 ;  /* 0x0000000309087211 */ /* 0x000fc400078c08ff */
[C---:B------:R-:W-:Y:S02]  /*3ccd0*/  IADD3 R0, R9.reuse, c[0x0][0x198], RZ ;  /* 0x0000660009007a10 */ /* 0x040fe40007ffe0ff */
[----:B------:R-:W-:Y:S02]  /*3cce0*/  ISETP.LT.AND P3, PT, R12, c[0x0][0x17c], !P0 ;  /* 0x00005f000c007a0c */ /* 0x000fe40004761270 */
[----:B------:R-:W-:Y:S02]  /*3ccf0*/  LEA.HI.X.SX32 R9, R9, R2, 0x1, P6 ;  /* 0x0000000209097211 */ /* 0x000fe400030f0eff */
[----:B------:R-:W-:Y:S01]  /*3cd00*/  IADD3 R12, R28, 0x1d5, RZ ;  /* 0x000001d51c0c7810 */ /* 0x000fe20007ffe0ff */
[----:B----4-:R0:W-:Y:S01]  /*3cd10*/  @P2 STG.E.U16 [R4.64], R25 ;  /* 0x0000001904002986 */ /* 0x0101e2000c101504 */
[----:B------:R-:W-:Y:S02]  /*3cd20*/  PRMT R13, R25, 0x7632, R13 ;  /* 0x00007632190d7816 */ /* 0x000fe4000000000d */
[----:B------:R-:W-:-:S02]  /*3cd30*/  ISETP.LT.AND P2, PT, R12, c[0x0][0x17c], !P0 ;  /* 0x00005f000c007a0c */ /* 0x000fc40004741270 */
[C---:B------:R-:W-:Y:S02]  /*3cd40*/  IADD3 R12, R0.reuse, c[0x0][0x198], RZ ;  /* 0x00006600000c7a10 */ /* 0x040fe40007ffe0ff */
[----:B0-----:R-:W-:-:S04]  /*3cd50*/  LEA R4, P6, R0, R3, 0x1 ;  /* 0x0000000300047211 */ /* 0x001fc800078c08ff */
[----:B------:R-:W-:Y:S01]  /*3cd60*/  LEA.HI.X.SX32 R5, R0, R2, 0x1, P6 ;  /* 0x0000000200057211 */ /* 0x000fe200030f0eff */
[----:B------:R0:W-:Y:S01]  /*3cd70*/  @P1 STG.E.U16 [R8.64], R13 ;  /* 0x0000000d08001986 */ /* 0x0001e2000c101504 */
[C---:B------:R-:W-:Y:S02]  /*3cd80*/  IADD3 R0, R12.reuse, c[0x0][0x198], RZ ;  /* 0x000066000c007a10 */ /* 0x040fe40007ffe0ff */
[----:B0-----:R-:W-:-:S04]  /*3cd90*/  LEA R8, P6, R12, R3, 0x1 ;  /* 0x000000030c087211 */ /* 0x001fc800078c08ff */
[----:B------:R-:W-:Y:S01]  /*3cda0*/  LEA.HI.X.SX32 R9, R12, R2, 0x1, P6 ;  /* 0x000000020c097211 */ /* 0x000fe200030f0eff */
[----:B--2---:R0:W-:Y:S02]  /*3cdb0*/  @P5 STG.E.U16 [R4.64], R24 ;  /* 0x0000001804005986 */ /* 0x0041e4000c101504 */
[----:B0-----:R-:W-:Y:S02]  /*3cdc0*/  IADD3 R4, R28, 0x1d7, RZ ;  /* 0x000001d71c047810 */ /* 0x001fe40007ffe0ff */
[----:B------:R-:W-:Y:S02]  /*3cdd0*/  PRMT R5, R24, 0x7632, R5 ;  /* 0x0000763218057816 */ /* 0x000fe40000000005 */
[----:B------:R-:W-:Y:S01]  /*3cde0*/  ISETP.LT.AND P5, PT, R4, c[0x0][0x17c], !P0 ;  /* 0x00005f0004007a0c */ /* 0x000fe200047a1270 */
[----:B------:R-:W2:Y:S01]  /*3cdf0*/  LDL.LU R24, [R1+0x4c] ;  /* 0x00004c0001187983 */ /* 0x000ea20000300800 */
[----:B------:R-:W-:-:S03]  /*3ce00*/  LEA R4, P6, R0, R3, 0x1 ;  /* 0x0000000300047211 */ /* 0x000fc600078c08ff */
[----:B------:R0:W-:Y:S02]  /*3ce10*/  @P4 STG.E.U16 [R8.64], R5 ;  /* 0x0000000508004986 */ /* 0x0001e4000c101504 */
[----:B0-----:R-:W-:Y:S02]  /*3ce20*/  LEA.HI.X.SX32 R5, R0, R2, 0x1, P6 ;  /* 0x0000000200057211 */ /* 0x001fe400030f0eff */
[----:B---3--:R-:W-:-:S03]  /*3ce30*/  PRMT R13, R29, 0x7632, R13 ;  /* 0x000076321d0d7816 */ /* 0x008fc6000000000d */
[----:B------:R0:W-:Y:S04]  /*3ce40*/  @P3 STG.E.U16 [R4.64], R29 ;  /* 0x0000001d04003986 */ /* 0x0001e8000c101504 */
[----:B0-----:R-:W3:Y:S01]  /*3ce50*/  LDL.LU R29, [R1+0x5c] ;  /* 0x00005c00011d7983 */ /* 0x001ee20000300800 */
[----:B------:R-:W-:Y:S02]  /*3ce60*/  IADD3 R9, R0, c[0x0][0x198], RZ ;  /* 0x0000660000097a10 */ /* 0x000fe40007ffe0ff */
[C---:B------:R-:W-:Y:S01]  /*3ce70*/  IADD3 R16, R28.reuse, 0x1d6, RZ ;  /* 0x000001d61c107810 */ /* 0x040fe20007ffe0ff */
[----:B------:R-:W4:Y:S01]  /*3ce80*/  LDL.LU R25, [R1+0x2c] ;  /* 0x00002c0001197983 */ /* 0x000f220000300800 */
[----:B------:R-:W-:Y:S02]  /*3ce90*/  IADD3 R12, R28, 0x1d8, RZ ;  /* 0x000001d81c0c7810 */ /* 0x000fe40007ffe0ff */
[----:B------:R-:W-:-:S02]  /*3cea0*/  LEA R8, P6, R9, R3, 0x1 ;  /* 0x0000000309087211 */ /* 0x000fc400078c08ff */
[----:B------:R-:W-:Y:S02]  /*3ceb0*/  ISETP.LT.AND P1, PT, R16, c[0x0][0x17c], !P0 ;  /* 0x00005f0010007a0c */ /* 0x000fe40004721270 */
[C---:B------:R-:W-:Y:S02]  /*3cec0*/  IADD3 R0, R9.reuse, c[0x0][0x198], RZ ;  /* 0x0000660009007a10 */ /* 0x040fe40007ffe0ff */
[----:B------:R-:W-:Y:S02]  /*3ced0*/  ISETP.LT.AND P4, PT, R12, c[0x0][0x17c], !P0 ;  /* 0x00005f000c007a0c */ /* 0x000fe40004781270 */
[----:B------:R-:W-:Y:S02]  /*3cee0*/  IADD3 R12, R28, 0x1d9, RZ ;  /* 0x000001d91c0c7810 */ /* 0x000fe40007ffe0ff */
[----:B------:R-:W-:Y:S02]  /*3cef0*/  LEA.HI.X.SX32 R9, R9, R2, 0x1, P6 ;  /* 0x0000000209097211 */ /* 0x000fe400030f0eff */
[----:B------:R-:W-:-:S02]  /*3cf00*/  LEA R4, P6, R0, R3, 0x1 ;  /* 0x0000000300047211 */ /* 0x000fc400078c08ff */
[----:B------:R-:W-:Y:S02]  /*3cf10*/  ISETP.LT.AND P3, PT, R12, c[0x0][0x17c], !P0 ;  /* 0x00005f000c007a0c */ /* 0x000fe40004761270 */
[C---:B------:R-:W-:Y:S02]  /*3cf20*/  IADD3 R12, R0.reuse, c[0x0][0x198], RZ ;  /* 0x00006600000c7a10 */ /* 0x040fe40007ffe0ff */
[----:B------:R-:W-:Y:S01]  /*3cf30*/  LEA.HI.X.SX32 R5, R0, R2, 0x1, P6 ;  /* 0x0000000200057211 */ /* 0x000fe200030f0eff */
[----:B------:R0:W-:Y:S01]  /*3cf40*/  @P2 STG.E.U16 [R8.64], R13 ;  /* 0x0000000d08002986 */ /* 0x0001e2000c101504 */
[----:B------:R-:W-:-:S03]  /*3cf50*/  IADD3 R0, R12, c[0x0][0x198], RZ ;  /* 0x000066000c007a10 */ /* 0x000fc60007ffe0ff */
[----:B------:R1:W-:Y:S01]  /*3cf60*/  @P1 STG.E.U16 [R4.64], R26 ;  /* 0x0000001a04001986 */ /* 0x0003e2000c101504 */
        /* <DEDUP_REMOVED lines=8> */
[----:B------:R-:W-:Y:S02]  /*3cff0*/  IADD3 R16, R28, 0x1da, RZ ;  /* 0x000001da1c107810 */ /* 0x000fe40007ffe0ff */
[----:B------:R-:W-:Y:S02]  /*3d000*/  LEA.HI.X.SX32 R5, R0, R2, 0x1, P6 ;  /* 0x0000000200057211 */ /* 0x000fe400030f0eff */
[----:B------:R-:W-:Y:S02]  /*3d010*/  ISETP.LT.AND P5, PT, R12, c[0x0][0x17c], !P0 ;  /* 0x00005f000c007a0c */ /* 0x000fe400047a1270 */
[----:B0-----:R-:W-:Y:S02]  /*3d020*/  IADD3 R9, R0, c[0x0][0x198], RZ ;  /* 0x0000660000097a10 */ /* 0x001fe40007ffe0ff */
[----:B------:R-:W-:Y:S02]  /*3d030*/  IADD3 R12, R28, 0x1dd, RZ ;  /* 0x000001dd1c0c7810 */ /* 0x000fe40007ffe0ff */
[----:B------:R-:W-:-:S02]  /*3d040*/  LEA R8, P6, R9, R3, 0x1 ;  /* 0x0000000309087211 */ /* 0x000fc400078c08ff */
[----:B------:R-:W-:Y:S02]  /*3d050*/  ISETP.LT.AND P2, PT, R16, c[0x0][0x17c], !P0 ;  /* 0x00005f0010007a0c */ /* 0x000fe40004741270 */
[C---:B------:R-:W-:Y:S01]  /*3d060*/  IADD3 R0, R9.reuse, c[0x0][0x198], RZ ;  /* 0x0000660009007a10 */ /* 0x040fe20007ffe0ff */
[----:B------:R0:W-:Y:S01]  /*3d070*/  @P4 STG.E.U16 [R4.64], R6 ;  /* 0x0000000604004986 */ /* 0x0001e2000c101504 */
[----:B------:R-:W-:Y:S02]  /*3d080*/  ISETP.LT.AND P4, PT, R12, c[0x0][0x17c], !P0 ;  /* 0x00005f000c007a0c */ /* 0x000fe40004781270 */
[----:B------:R-:W-:Y:S02]  /*3d090*/  LEA.HI.X.SX32 R9, R9, R2, 0x1, P6 ;  /* 0x0000000209097211 */ /* 0x000fe400030f0eff */
[----:B------:R-:W-:Y:S02]  /*3d0a0*/  PRMT R12, R6, 0x7632, R12 ;  /* 0x00007632060c7816 */ /* 0x000fe4000000000c */
[----:B0-----:R-:W-:-:S02]  /*3d0b0*/  LEA R4, P6, R0, R3, 0x1 ;  /* 0x0000000300047211 */ /* 0x001fc400078c08ff */
[C---:B------:R-:W-:Y:S01]  /*3d0c0*/  IADD3 R6, R0.reuse, c[0x0][0x198], RZ ;  /* 0x0000660000067a10 */ /* 0x040fe20007ffe0ff */
[----:B------:R0:W-:Y:S01]  /*3d0d0*/  @P3 STG.E.U16 [R8.64], R12 ;  /* 0x0000000c08003986 */ /* 0x0001e2000c101504 */
[----:B------:R-:W-:Y:S02]  /*3d0e0*/  LEA.HI.X.SX32 R5, R0, R2, 0x1, P6 ;  /* 0x0000000200057211 */ /* 0x000fe400030f0eff */
[----:B------:R-:W-:-:S03]  /*3d0f0*/  IADD3 R0, R6, c[0x0][0x198], RZ ;  /* 0x0000660006007a10 */ /* 0x000fc60007ffe0ff */
[----:B------:R1:W-:Y:S01]  /*3d100*/  @P2 STG.E.U16 [R4.64], R10 ;  /* 0x0000000a04002986 */ /* 0x0003e2000c101504 */
[----:B0-----:R-:W-:-:S04]  /*3d110*/  LEA R8, P6, R6, R3, 0x1 ;  /* 0x0000000306087211 */ /* 0x001fc800078c08ff */
[----:B------:R-:W-:Y:S02]  /*3d120*/  LEA.HI.X.SX32 R9, R6, R2, 0x1, P6 ;  /* 0x0000000206097211 */ /* 0x000fe400030f0eff */
[----:B-1----:R-:W-:Y:S02]  /*3d130*/  PRMT R5, R10, 0x7632, R5 ;  /* 0x000076320a057816 */ /* 0x002fe40000000005 */
[C---:B------:R-:W-:Y:S02]  /*3d140*/  LEA R4, P6, R0.reuse, R3, 0x1 ;  /* 0x0000000300047211 */ /* 0x040fe400078c08ff */
[----:B------:R-:W-:Y:S01]  /*3d150*/  IADD3 R6, R0, c[0x0][0x198], RZ ;  /* 0x0000660000067a10 */ /* 0x000fe20007ffe0ff */
[----:B------:R0:W-:Y:S01]  /*3d160*/  @P1 STG.E.U16 [R8.64], R5 ;  /* 0x0000000508001986 */ /* 0x0001e2000c101504 */
[----:B------:R-:W-:-:S04]  /*3d170*/  IADD3 R13, R28, 0x1de, RZ ;  /* 0x000001de1c0d7810 */ /* 0x000fc80007ffe0ff */
[----:B------:R-:W-:Y:S02]  /*3d180*/  ISETP.LT.AND P3, PT, R13, c[0x0][0x17c], !P0 ;  /* 0x00005f000d007a0c */ /* 0x000fe40004761270 */
[----:B------:R-:W-:Y:S02]  /*3d190*/  IADD3 R13, R28, 0x1df, RZ ;  /* 0x000001df1c0d7810 */ /* 0x000fe40007ffe0ff */
[-C--:B0-----:R-:W-:Y:S02]  /*3d1a0*/  LEA.HI.X.SX32 R5, R0, R2.reuse, 0x1, P6 ;  /* 0x0000000200057211 */ /* 0x081fe400030f0eff */
[C---:B------:R-:W-:Y:S02]  /*3d1b0*/  LEA R8, P6, R6.reuse, R3, 0x1 ;  /* 0x0000000306087211 */ /* 0x040fe400078c08ff */
[C---:B------:R-:W-:Y:S01]  /*3d1c0*/  IADD3 R0, R6.reuse, c[0x0][0x198], RZ ;  /* 0x0000660006007a10 */ /* 0x040fe20007ffe0ff */
[----:B------:R0:W-:Y:S01]  /*3d1d0*/  @P5 STG.E.U16 [R4.64], R14 ;  /* 0x0000000e04005986 */ /* 0x0001e2000c101504 */
[----:B------:R-:W-:-:S02]  /*3d1e0*/  LEA.HI.X.SX32 R9, R6, R2, 0x1, P6 ;  /* 0x0000000206097211 */ /* 0x000fc400030f0eff */
[----:B------:R-:W-:Y:S02]  /*3d1f0*/  PRMT R12, R14, 0x7632, R12 ;  /* 0x000076320e0c7816 */ /* 0x000fe4000000000c */
[----:B------:R-:W-:Y:S02]  /*3d200*/  ISETP.LT.AND P2, PT, R13, c[0x0][0x17c], !P0 ;  /* 0x00005f000d007a0c */ /* 0x000fe40004741270 */
[C---:B------:R-:W-:Y:S02]  /*3d210*/  IADD3 R6, R0.reuse, c[0x0][0x198], RZ ;  /* 0x0000660000067a10 */ /* 0x040fe40007ffe0ff */
[----:B0-----:R-:W-:Y:S01]  /*3d220*/  LEA R4, P6, R0, R3, 0x1 ;  /* 0x0000000300047211 */ /* 0x001fe200078c08ff */
[----:B------:R0:W-:Y:S01]  /*3d230*/  @P4 STG.E.U16 [R8.64], R12 ;  /* 0x0000000c08004986 */ /* 0x0001e2000c101504 */
[----:B------:R-:W-:Y:S02]  /*3d240*/  IADD3 R13, R28, 0x1e0, RZ ;  /* 0x000001e01c0d7810 */ /* 0x000fe40007ffe0ff */
[----:B------:R-:W-:-:S02]  /*3d250*/  LEA.HI.X.SX32 R5, R0, R2, 0x1, P6 ;  /* 0x0000000200057211 */ /* 0x000fc400030f0eff */
[----:B------:R-:W-:Y:S02]  /*3d260*/  ISETP.LT.AND P1, PT, R13, c[0x0][0x17c], !P0 ;  /* 0x00005f000d007a0c */ /* 0x000fe40004721270 */
[C---:B------:R-:W-:Y:S01]  /*3d270*/  IADD3 R0, R6.reuse, c[0x0][0x198], RZ ;  /* 0x0000660006007a10 */ /* 0x040fe20007ffe0ff */
[----:B------:R1:W-:Y:S01]  /*3d280*/  @P3 STG.E.U16 [R4.64], R18 ;  /* 0x0000001204003986 */ /* 0x0003e2000c101504 */
[----:B0-----:R-:W-:Y:S02]  /*3d290*/  LEA R8, P6, R6, R3, 0x1 ;  /* 0x0000000306087211 */ /* 0x001fe400078c08ff */
[----:B------:R-:W-:Y:S02]  /*3d2a0*/  IADD3 R10, R28, 0x1e1, RZ ;  /* 0x000001e11c0a7810 */ /* 0x000fe40007ffe0ff */
[----:B------:R-:W-:Y:S02]  /*3d2b0*/  LEA.HI.X.SX32 R9, R6, R2, 0x1, P6 ;  /* 0x0000000206097211 */ /* 0x000fe400030f0eff */
[----:B-1----:R-:W-:-:S02]  /*3d2c0*/  PRMT R5, R18, 0x7632, R5 ;  /* 0x0000763212057816 */ /* 0x002fc40000000005 */
[----:B------:R-:W-:Y:S02]  /*3d2d0*/  LEA R4, P6, R0, R3, 0x1 ;  /* 0x0000000300047211 */ /* 0x000fe400078c08ff */
[----:B------:R-:W-:Y:S01]  /*3d2e0*/  ISETP.LT.AND P5, PT, R10, c[0x0][0x17c], !P0 ;  /* 0x00005f000a007a0c */ /* 0x000fe200047a1270 */
[----:B------:R0:W-:Y:S01]  /*3d2f0*/  @P2 STG.E.U16 [R8.64], R5 ;  /* 0x0000000508002986 */ /* 0x0001e2000c101504 */
[----:B------:R-:W-:Y:S02]  /*3d300*/  IADD3 R6, R28, 0x1e4, RZ ;  /* 0x000001e41c067810 */ /* 0x000fe40007ffe0ff */
[----:B------:R-:W-:Y:S02]  /*3d310*/  IADD3 R12, R0, c[0x0][0x198], RZ ;  /* 0x00006600000c7a10 */ /* 0x000fe40007ffe0ff */
[----:B------:R-:W-:Y:S02]  /*3d320*/  IADD3 R10, R28, 0x1e2, RZ ;  /* 0x000001e21c0a7810 */ /* 0x000fe40007ffe0ff */
[----:B------:R-:W-:-:S02]  /*3d330*/  ISETP.LT.AND P2, PT, R6, c[0x0][0x17c], !P0 ;  /* 0x00005f0006007a0c */ /* 0x000fc40004741270 */
[----:B------:R-:W-:Y:S02]  /*3d340*/  ISETP.LT.AND P4, PT, R10, c[0x0][0x17c], !P0 ;  /* 0x00005f000a007a0c */ /* 0x000fe40004781270 */
[-C--:B0-----:R-:W-:Y:S02]  /*3d350*/  LEA.HI.X.SX32 R5, R0, R2.reuse, 0x1, P6 ;  /* 0x0000000200057211 */ /* 0x081fe400030f0eff */
[CC--:B------:R-:W-:Y:S02]  /*3d360*/  LEA R8, P6, R12.reuse, R3.reuse, 0x1 ;  /* 0x000000030c087211 */ /* 0x0c0fe400078c08ff */
[C---:B------:R-:W-:Y:S02]  /*3d370*/  IADD3 R6, R12.reuse, c[0x0][0x198], RZ ;  /* 0x000066000c067a10 */ /* 0x040fe40007ffe0ff */
[----:B------:R-:W-:Y:S02]  /*3d380*/  LEA.HI.X.SX32 R9, R12, R2, 0x1, P6 ;  /* 0x000000020c097211 */ /* 0x000fe400030f0eff */
[----:B--2---:R-:W-:Y:S01]  /*3d390*/  PRMT R0, R24, 0x7632, R0 ;  /* 0x0000763218007816 */ /* 0x004fe20000000000 */
[----:B------:R0:W-:Y:S04]  /*3d3a0*/  @P1 STG.E.U16 [R4.64], R24 ;  /* 0x0000001804001986 */ /* 0x0001e8000c101504 */
[----:B0-----:R-:W2:Y:S01]  /*3d3b0*/  LDL.LU R24, [R1+0x7c] ;  /* 0x00007c0001187983 */ /* 0x001ea20000300800 */
[----:B------:R-:W-:-:S04]  /*3d3c0*/  LEA R4, P6, R6, R3, 0x1 ;  /* 0x0000000306047211 */ /* 0x000fc800078c08ff */
[----:B------:R-:W-:Y:S01]  /*3d3d0*/  LEA.HI.X.SX32 R5, R6, R2, 0x1, P6 ;  /* 0x0000000206057211 */ /* 0x000fe200030f0eff */
[----:B------:R-:W-:Y:S01]  /*3d3e0*/  @P5 STG.E.U16 [R8.64], R0 ;  /* 0x0000000008005986 */ /* 0x000fe2000c101504 */
[----:B---3--:R-:W-:-:S03]  /*3d3f0*/  PRMT R13, R29, 0x7632, R13 ;  /* 0x000076321d0d7816 */ /* 0x008fc6000000000d */
[----:B------:R0:W-:Y:S04]  /*3d400*/  @P4 STG.E.U16 [R4.64], R29 ;  /* 0x0000001d04004986 */ /* 0x0001e8000c101504 */
[----:B0-----:R-:W3:Y:S01]  /*3d410*/  LDL.LU R29, [R1+0xac] ;  /* 0x0000ac00011d7983 */ /* 0x001ee20000300800 */
[----:B------:R-:W-:-:S04]  /*3d420*/  IADD3 R10, R28, 0x1e3, RZ ;  /* 0x000001e31c0a7810 */ /* 0x000fc80007ffe0ff */
[----:B------:R-:W-:Y:S02]  /*3d430*/  ISETP.LT.AND P3, PT, R10, c[0x0][0x17c], !P0 ;  /* 0x00005f000a007a0c */ /* 0x000fe40004761270 */
[----:B------:R-:W-:Y:S02]  /*3d440*/  IADD3 R10, R28, 0x1e5, RZ ;  /* 0x000001e51c0a7810 */ /* 0x000fe40007ffe0ff */
[----:B------:R-:W-:Y:S02]  /*3d450*/  IADD3 R12, R6, c[0x0][0x198], RZ ;  /* 0x00006600060c7a10 */ /* 0x000fe40007ffe0ff */
[----:B------:R-:W-:Y:S02]  /*3d460*/  ISETP.LT.AND P1, PT, R10, c[0x0][0x17c], !P0 ;  /* 0x00005f000a007a0c */ /* 0x000fe40004721270 */
[----:B------:R-:W-:Y:S02]  /*3d470*/  IADD3 R10, R28, 0x1e6, RZ ;  /* 0x000001e61c0a7810 */ /* 0x000fe40007ffe0ff */
[----:B------:R-:W-:-:S02]  /*3d480*/  LEA R8, P6, R12, R3, 0x1 ;  /* 0x000000030c087211 */ /* 0x000fc400078c08ff */
[----:B------:R-:W-:Y:S02]  /*3d490*/  ISETP.LT.AND P5, PT, R10, c[0x0][0x17c], !P0 ;  /* 0x00005f000a007a0c */ /* 0x000fe400047a1270 */
[----:B------:R-:W-:Y:S02]  /*3d4a0*/  IADD3 R10, R28, 0x1e7, RZ ;  /* 0x000001e71c0a7810 */ /* 0x000fe40007ffe0ff */
[C---:B------:R-:W-:Y:S02]  /*3d4b0*/  IADD3 R6, R12.reuse, c[0x0][0x198], RZ ;  /* 0x000066000c067a10 */ /* 0x040fe40007ffe0ff */
[----:B------:R-:W-:Y:S02]  /*3d4c0*/  LEA.HI.X.SX32 R9, R12, R2, 0x1, P6 ;  /* 0x000000020c097211 */ /* 0x000fe400030f0eff */
[----:B------:R-:W-:Y:S02]  /*3d4d0*/  ISETP.LT.AND P4, PT, R10, c[0x0][0x17c], !P0 ;  /* 0x00005f000a007a0c */ /* 0x000fe40004781270 */
[----:B------:R-:W-:-:S02]  /*3d4e0*/  LEA R4, P6, R6, R3, 0x1 ;  /* 0x0000000306047211 */ /* 0x000fc400078c08ff */
[C---:B------:R-:W-:Y:S01]  /*3d4f0*/  IADD3 R10, R6.reuse, c[0x0][0x198], RZ ;  /* 0x00006600060a7a10 */ /* 0x040fe20007ffe0ff */
[----:B------:R0:W-:Y:S01]  /*3d500*/  @P3 STG.E.U16 [R8.64], R13 ;  /* 0x0000000d08003986 */ /* 0x0001e2000c101504 */
[----:B------:R-:W-:Y:S02]  /*3d510*/  LEA.HI.X.SX32 R5, R6, R2, 0x1, P6 ;  /* 0x0000000206057211 */ /* 0x000fe400030f0eff */
[C---:B------:R-:W-:Y:S02]  /*3d520*/  IADD3 R6, R10.reuse, c[0x0][0x198], RZ ;  /* 0x000066000a067a10 */ /* 0x040fe40007ffe0ff */
[----:B----4-:R-:W-:Y:S01]  /*3d530*/  PRMT R12, R25, 0x7632, R12 ;  /* 0x00007632190c7816 */ /* 0x010fe2000000000c */
[----:B------:R1:W-:Y:S01]  /*3d540*/  @P2 STG.E.U16 [R4.64], R25 ;  /* 0x0000001904002986 */ /* 0x0003e2000c101504 */
[----:B0-----:R-:W-:-:S04]  /*3d550*/  LEA R8, P6, R10, R3, 0x1 ;  /* 0x000000030a087211 */ /* 0x001fc800078c08ff */
[-C--:B------:R-:W-:Y:S01]  /*3d560*/  LEA.HI.X.SX32 R9, R10, R2.reuse, 0x1, P6 ;  /* 0x000000020a097211 */ /* 0x080fe200030f0eff */
[----:B-1----:R-:W4:Y:S01]  /*3d570*/  LDL.LU R25, [R1+0x9c] ;  /* 0x00009c0001197983 */ /* 0x002f220000300800 */
[C---:B------:R-:W-:Y:S02]  /*3d580*/  LEA R4, P6, R6.reuse, R3, 0x1 ;  /* 0x0000000306047211 */ /* 0x040fe400078c08ff */
[----:B------:R-:W-:Y:S02]  /*3d590*/  IADD3 R10, R6, c[0x0][0x198], RZ ;  /* 0x00006600060a7a10 */ /* 0x000fe40007ffe0ff */
[----:B------:R-:W-:Y:S01]  /*3d5a0*/  IADD3 R0, R28, 0x1e8, RZ ;  /* 0x000001e81c007810 */ /* 0x000fe20007ffe0ff */
[----:B------:R0:W-:Y:S01]  /*3d5b0*/  @P1 STG.E.U16 [R8.64], R12 ;  /* 0x0000000c08001986 */ /* 0x0001e2000c101504 */
[----:B------:R-:W-:Y:S02]  /*3d5c0*/  LEA.HI.X.SX32 R5, R6, R2, 0x1, P6 ;  /* 0x0000000206057211 */ /* 0x000fe400030f0eff */
[----:B------:R-:W-:-:S02]  /*3d5d0*/  ISETP.LT.AND P3, PT, R0, c[0x0][0x17c], !P0 ;  /* 0x00005f0000007a0c */ /* 0x000fc40004761270 */
[C---:B------:R-:W-:Y:S02]  /*3d5e0*/  IADD3 R6, R10.reuse, c[0x0][0x198], RZ ;  /* 0x000066000a067a10 */ /* 0x040fe40007ffe0ff */
[----:B0-----:R-:W-:-:S04]  /*3d5f0*/  LEA R8, P6, R10, R3, 0x1 ;  /* 0x000000030a087211 */ /* 0x001fc800078c08ff */
        /* <DEDUP_REMOVED lines=10> */
[----:B------:R-:W-:Y:S02]  /*3d6a0*/  IADD3 R0, R28, 0x1e9, RZ ;  /* 0x000001e91c007810 */ /* 0x000fe40007ffe0ff */
[----:B------:R-:W-:Y:S02]  /*3d6b0*/  IADD3 R10, R6, c[0x0][0x198], RZ ;  /* 0x00006600060a7a10 */ /* 0x000fe40007ffe0ff */
[----:B------:R-:W-:Y:S02]  /*3d6c0*/  ISETP.LT.AND P2, PT, R0, c[0x0][0x17c], !P0 ;  /* 0x00005f0000007a0c */ /* 0x000fe40004741270 */
[----:B------:R-:W-:-:S02]  /*3d6d0*/  IADD3 R0, R28, 0x1ea, RZ ;  /* 0x000001ea1c007810 */ /* 0x000fc40007ffe0ff */
[-C--:B------:R-:W-:Y:S02]  /*3d6e0*/  LEA R8, P6, R10, R3.reuse, 0x1 ;  /* 0x000000030a087211 */ /* 0x080fe400078c08ff */
[----:B------:R-:W-:Y:S02]  /*3d6f0*/  ISETP.LT.AND P1, PT, R0, c[0x0][0x17c], !P0 ;  /* 0x00005f0000007a0c */ /* 0x000fe40004721270 */
[----:B------:R-:W-:Y:S02]  /*3d700*/  IADD3 R6, R10, c[0x0][0x198], RZ ;  /* 0x000066000a067a10 */ /* 0x000fe40007ffe0ff */
[----:B------:R-:W-:Y:S02]  /*3d710*/  IADD3 R0, R28, 0x1eb, RZ ;  /* 0x000001eb1c007810 */ /* 0x000fe40007ffe0ff */
[----:B------:R-:W-:Y:S02]  /*3d720*/  LEA.HI.X.SX32 R9, R10, R2, 0x1, P6 ;  /* 0x000000020a097211 */ /* 0x000fe400030f0eff */
[----:B------:R-:W-:-:S02]  /*3d730*/  LEA R4, P6, R6, R3, 0x1 ;  /* 0x0000000306047211 */ /* 0x000fc400078c08ff */
[----:B------:R-:W-:Y:S02]  /*3d740*/  ISETP.LT.AND P5, PT, R0, c[0x0][0x17c], !P0 ;  /* 0x00005f0000007a0c */ /* 0x000fe400047a1270 */
[----:B------:R-:W-:Y:S02]  /*3d750*/  IADD3 R10, R6, c[0x0][0x198], RZ ;  /* 0x00006600060a7a10 */ /* 0x000fe40007ffe0ff */
[----:B------:R-:W-:Y:S01]  /*3d760*/  IADD3 R0, R28, 0x1ec, RZ ;  /* 0x000001ec1c007810 */ /* 0x000fe20007ffe0ff */
[----:B------:R0:W-:Y:S01]  /*3d770*/  @P2 STG.E.U16 [R8.64], R12 ;  /* 0x0000000c08002986 */ /* 0x0001e2000c101504 */
[----:B------:R-:W-:Y:S02]  /*3d780*/  LEA.HI.X.SX32 R5, R6, R2, 0x1, P6 ;  /* 0x0000000206057211 */ /* 0x000fe400030f0eff */
[----:B------:R-:W-:Y:S02]  /*3d790*/  ISETP.LT.AND P4, PT, R0, c[0x0][0x17c], !P0 ;  /* 0x00005f0000007a0c */ /* 0x000fe40004781270 */
[----:B------:R-:W-:-:S02]  /*3d7a0*/  IADD3 R6, R10, c[0x0][0x198], RZ ;  /* 0x000066000a067a10 */ /* 0x000fc40007ffe0ff */
[----:B------:R-:W-:Y:S02]  /*3d7b0*/  IADD3 R0, R28, 0x1ed, RZ ;  /* 0x000001ed1c007810 */ /* 0x000fe40007ffe0ff */
[C---:B0-----:R-:W-:Y:S01]  /*3d7c0*/  LEA R8, P6, R10.reuse, R3, 0x1 ;  /* 0x000000030a087211 */ /* 0x041fe200078c08ff */
[----:B----4-:R0:W-:Y:S01]  /*3d7d0*/  @P1 STG.E.U16 [R4.64], R25 ;  /* 0x0000001904001986 */ /* 0x0101e2000c101504 */
[----:B------:R-:W-:Y:S02]  /*3d7e0*/  PRMT R13, R25, 0x7632, R13 ;  /* 0x00007632190d7816 */ /* 0x000fe4000000000d */
[----:B------:R-:W-:Y:S02]  /*3d7f0*/  LEA.HI.X.SX32 R9, R10, R2, 0x1, P6 ;  /* 0x000000020a097211 */ /* 0x000fe400030f0eff */
[----:B------:R-:W-:Y:S02]  /*3d800*/  ISETP.LT.AND P3, PT, R0, c[0x0][0x17c], !P0 ;  /* 0x00005f0000007a0c */ /* 0x000fe40004761270 */
[----:B------:R-:W-:-:S02]  /*3d810*/  IADD3 R10, R6, c[0x0][0x198], RZ ;  /* 0x00006600060a7a10 */ /* 0x000fc40007ffe0ff */
[----:B------:R-:W-:Y:S02]  /*3d820*/  IADD3 R0, R28, 0x1ee, RZ ;  /* 0x000001ee1c007810 */ /* 0x000fe40007ffe0ff */
[C---:B0-----:R-:W-:Y:S01]  /*3d830*/  LEA R4, P6, R6.reuse, R3, 0x1 ;  /* 0x0000000306047211 */ /* 0x041fe200078c08ff */
[----:B------:R-:W4:Y:S03]  /*3d840*/  LDL.LU R25, [R1+0x6c] ;  /* 0x00006c0001197983 */ /* 0x000f260000300800 */
[----:B------:R-:W-:Y:S01]  /*3d850*/  LEA.HI.X.SX32 R5, R6, R2, 0x1, P6 ;  /* 0x0000000206057211 */ /* 0x000fe200030f0eff */
[----:B------:R0:W-:Y:S01]  /*3d860*/  @P5 STG.E.U16 [R8.64], R13 ;  /* 0x0000000d08005986 */ /* 0x0001e2000c101504 */
[----:B------:R-:W-:Y:S02]  /*3d870*/  ISETP.LT.AND P2, PT, R0, c[0x0][0x17c], !P0 ;  /* 0x00005f0000007a0c */ /* 0x000fe40004741270 */
[----:B------:R-:W-:-:S02]  /*3d880*/  IADD3 R6, R10, c[0x0][0x198], RZ ;  /* 0x000066000a067a10 */ /* 0x000fc40007ffe0ff */
[----:B0-----:R-:W-:-:S04]  /*3d890*/  LEA R8, P6, R10, R3, 0x1 ;  /* 0x000000030a087211 */ /* 0x001fc800078c08ff */
[----:B------:R-:W-:Y:S02]  /*3d8a0*/  LEA.HI.X.SX32 R9, R10, R2, 0x1, P6 ;  /* 0x000000020a097211 */ /* 0x000fe400030f0eff */
[----:B------:R-:W-:-:S04]  /*3d8b0*/  LEA R12, P6, R6, R3, 0x1 ;  /* 0x00000003060c7211 */ /* 0x000fc800078c08ff */
[C---:B------:R-:W-:Y:S02]  /*3d8c0*/  LEA.HI.X.SX32 R13, R6.reuse, R2, 0x1, P6 ;  /* 0x00000002060d7211 */ /* 0x040fe400030f0eff */
[----:B------:R-:W-:Y:S02]  /*3d8d0*/  IADD3 R10, R6, c[0x0][0x198], RZ ;  /* 0x00006600060a7a10 */ /* 0x000fe40007ffe0ff */
[----:B--2---:R-:W-:Y:S01]  /*3d8e0*/  PRMT R14, R24, 0x7632, R14 ;  /* 0x00007632180e7816 */ /* 0x004fe2000000000e */
[----:B------:R0:W-:Y:S04]  /*3d8f0*/  @P4 STG.E.U16 [R4.64], R24 ;  /* 0x0000001804004986 */ /* 0x0001e8000c101504 */
[----:B0-----:R-:W2:Y:S04]  /*3d900*/  LDL.LU R24, [R1+0x3c] ;  /* 0x00003c0001187983 */ /* 0x001ea80000300800 */
[----:B------:R-:W-:Y:S01]  /*3d910*/  @P3 STG.E.U16 [R8.64], R14 ;  /* 0x0000000e08003986 */ /* 0x000fe2000c101504 */
[----:B---3--:R-:W-:-:S03]  /*3d920*/  PRMT R6, R29, 0x7632, R6 ;  /* 0x000076321d067816 */ /* 0x008fc60000000006 */
[----:B------:R0:W-:Y:S04]  /*3d930*/  @P2 STG.E.U16 [R12.64], R29 ;  /* 0x0000001d0c002986 */ /* 0x0001e8000c101504 */
[----:B0-----:R-:W3:Y:S01]  /*3d940*/  LDL.LU R29, [R1+0x1c] ;  /* 0x00001c00011d7983 */ /* 0x001ee20000300800 */
[----:B------:R-:W-:-:S04]  /*3d950*/  IADD3 R0, R28, 0x1ef, RZ ;  /* 0x000001ef1c007810 */ /* 0x000fc80007ffe0ff */
[----:B------:R-:W-:Y:S02]  /*3d960*/  ISETP.LT.AND P1, PT, R0, c[0x0][0x17c], !P0 ;  /* 0x00005f0000007a0c */ /* 0x000fe40004721270 */
[----:B------:R-:W-:-:S04]  /*3d970*/  IADD3 R0, R28, 0x1f0, RZ ;  /* 0x000001f01c007810 */ /* 0x000fc80007ffe0ff */
[----:B------:R-:W-:Y:S02]  /*3d980*/  ISETP.LT.AND P5, PT, R0, c[0x0][0x17c], !P0 ;  /* 0x00005f0000007a0c */ /* 0x000fe400047a1270 */
[----:B------:R-:W-:Y:S02]  /*3d990*/  IADD3 R0, R28, 0x1f1, RZ ;  /* 0x000001f11c007810 */ /* 0x000fe40007ffe0ff */
[----:B------:R-:W-:Y:S02]  /*3d9a0*/  LEA R16, P6, R10, R3, 0x1 ;  /* 0x000000030a107211 */ /* 0x000fe400078c08ff */
[----:B------:R-:W-:Y:S02]  /*3d9b0*/  ISETP.LT.AND P4, PT, R0, c[0x0][0x17c], !P0 ;  /* 0x00005f0000007a0c */ /* 0x000fe40004781270 */
[----:B------:R-:W-:Y:S02]  /*3d9c0*/  IADD3 R0, R28, 0x1f2, RZ ;  /* 0x000001f21c007810 */ /* 0x000fe40007ffe0ff */
[----:B------:R-:W-:-:S02]  /*3d9d0*/  IADD3 R4, R10, c[0x0][0x198], RZ ;  /* 0x000066000a047a10 */ /* 0x000fc40007ffe0ff */
[-C--:B------:R-:W-:Y:S02]  /*3d9e0*/  LEA.HI.X.SX32 R17, R10, R2.reuse, 0x1, P6 ;  /* 0x000000020a117211 */ /* 0x080fe400030f0eff */
[----:B------:R-:W-:Y:S02]  /*3d9f0*/  ISETP.LT.AND P3, PT, R0, c[0x0][0x17c], !P0 ;  /* 0x00005f0000007a0c */ /* 0x000fe40004761270 */
[----:B------:R-:W-:Y:S02]  /*3da00*/  LEA R20, P6, R4, R3, 0x1 ;  /* 0x0000000304147211 */ /* 0x000fe400078c08ff */
[----:B------:R-:W-:Y:S02]  /*3da10*/  IADD3 R0, R28, 0x1f3, RZ ;  /* 0x000001f31c007810 */ /* 0x000fe40007ffe0ff */
[C---:B------:R-:W-:Y:S02]  /*3da20*/  IADD3 R5, R4.reuse, c[0x0][0x198], RZ ;  /* 0x0000660004057a10 */ /* 0x040fe40007ffe0ff */
[----:B------:R-:W-:-:S02]  /*3da30*/  LEA.HI.X.SX32 R21, R4, R2, 0x1, P6 ;  /* 0x0000000204157211 */ /* 0x000fc400030f0eff */
[----:B------:R-:W-:Y:S02]  /*3da40*/  ISETP.LT.AND P2, PT, R0, c[0x0][0x17c], !P0 ;  /* 0x00005f0000007a0c */ /* 0x000fe40004741270 */
[C---:B------:R-:W-:Y:S02]  /*3da50*/  LEA R8, P6, R5.reuse, R3, 0x1 ;  /* 0x0000000305087211 */ /* 0x040fe400078c08ff */
[----:B------:R-:W-:Y:S02]  /*3da60*/  IADD3 R0, R28, 0x1f4, RZ ;  /* 0x000001f41c007810 */ /* 0x000fe40007ffe0ff */
[C---:B------:R-:W-:Y:S01]  /*3da70*/  IADD3 R4, R5.reuse, c[0x0][0x198], RZ ;  /* 0x0000660005047a10 */ /* 0x040fe20007ffe0ff */
[----:B------:R0:W-:Y:S01]  /*3da80*/  @P1 STG.E.U16 [R16.64], R6 ;  /* 0x0000000610001986 */ /* 0x0001e2000c101504 */
[----:B------:R-:W-:Y:S02]  /*3da90*/  LEA.HI.X.SX32 R9, R5, R2, 0x1, P6 ;  /* 0x0000000205097211 */ /* 0x000fe400030f0eff */
[----:B------:R-:W-:-:S02]  /*3daa0*/  ISETP.LT.AND P1, PT, R0, c[0x0][0x17c], !P0 ;  /* 0x00005f0000007a0c */ /* 0x000fc40004721270 */
[----:B------:R-:W-:Y:S02]  /*3dab0*/  LEA R12, P6, R4, R3, 0x1 ;  /* 0x00000003040c7211 */ /* 0x000fe400078c08ff */
[----:B------:R-:W-:Y:S02]  /*3dac0*/  IADD3 R0, R28, 0x1f5, RZ ;  /* 0x000001f51c007810 */ /* 0x000fe40007ffe0ff */
[C---:B------:R-:W-:Y:S01]  /*3dad0*/  IADD3 R5, R4.reuse, c[0x0][0x198], RZ ;  /* 0x0000660004057a10 */ /* 0x040fe20007ffe0ff */
[----:B----4-:R-:W-:Y:S01]  /*3dae0*/  @P5 STG.E.U16 [R20.64], R25 ;  /* 0x0000001914005986 */ /* 0x010fe2000c101504 */
[----:B------:R-:W-:Y:S02]  /*3daf0*/  PRMT R10, R25, 0x7632, R10 ;  /* 0x00007632190a7816 */ /* 0x000fe4000000000a */
[----:B------:R-:W-:Y:S02]  /*3db00*/  LEA.HI.X.SX32 R13, R4, R2, 0x1, P6 ;  /* 0x00000002040d7211 */ /* 0x000fe400030f0eff */
[----:B------:R-:W-:-:S02]  /*3db10*/  ISETP.LT.AND P5, PT, R0, c[0x0][0x17c], !P0 ;  /* 0x00005f0000007a0c */ /* 0x000fc400047a1270 */
[C---:B------:R-:W-:Y:S02]  /*3db20*/  LEA R4, P6, R5.reuse, R3, 0x1 ;  /* 0x0000000305047211 */ /* 0x040fe400078c08ff */
[----:B------:R-:W-:Y:S01]  /*3db30*/  IADD3 R0, R28, 0x1f6, RZ ;  /* 0x000001f61c007810 */ /* 0x000fe20007ffe0ff */
[----:B------:R1:W-:Y:S01]  /*3db40*/  @P4 STG.E.U16 [R8.64], R10 ;  /* 0x0000000a08004986 */ /* 0x0003e2000c101504 */
[C---:B0-----:R-:W-:Y:S02]  /*3db50*/  IADD3 R6, R5.reuse, c[0x0][0x198], RZ ;  /* 0x0000660005067a10 */ /* 0x041fe40007ffe0ff */
[----:B------:R-:W-:Y:S02]  /*3db60*/  LEA.HI.X.SX32 R5, R5, R2, 0x1, P6 ;  /* 0x0000000205057211 */ /* 0x000fe400030f0eff */
[----:B------:R-:W-:Y:S02]  /*3db70*/  ISETP.LT.AND P4, PT, R0, c[0x0][0x17c], !P0 ;  /* 0x00005f0000007a0c */ /* 0x000fe40004781270 */
[----:B------:R-:W-:-:S02]  /*3db80*/  IADD3 R0, R28, 0x1f7, RZ ;  /* 0x000001f71c007810 */ /* 0x000fc40007ffe0ff */
[C---:B-1----:R-:W-:Y:S02]  /*3db90*/  LEA R8, P6, R6.reuse, R3, 0x1 ;  /* 0x0000000306087211 */ /* 0x042fe400078c08ff */
[----:B------:R-:W-:Y:S02]  /*3dba0*/  IADD3 R10, R6, c[0x0][0x198], RZ ;  /* 0x00006600060a7a10 */ /* 0x000fe40007ffe0ff */
[----:B--2---:R-:W-:Y:S01]  /*3dbb0*/  PRMT R9, R24, 0x7632, R9 ;  /* 0x0000763218097816 */ /* 0x004fe20000000009 */
[----:B------:R-:W-:Y:S01]  /*3dbc0*/  @P3 STG.E.U16 [R12.64], R24 ;  /* 0x000000180c003986 */ /* 0x000fe2000c101504 */
[----:B------:R-:W-:-:S03]  /*3dbd0*/  ISETP.LT.AND P3, PT, R0, c[0x0][0x17c], !P0 ;  /* 0x00005f0000007a0c */ /* 0x000fc60004761270 */
[----:B------:R0:W-:Y:S01]  /*3dbe0*/  @P2 STG.E.U16 [R4.64], R9 ;  /* 0x0000000904002986 */ /* 0x0001e2000c101504 */
[----:B------:R-:W-:-:S04]  /*3dbf0*/  IADD3 R0, R28, 0x1f8, RZ ;  /* 0x000001f81c007810 */ /* 0x000fc80007ffe0ff */
[----:B------:R-:W-:Y:S02]  /*3dc00*/  ISETP.LT.AND P2, PT, R0, c[0x0][0x17c], !P0 ;  /* 0x00005f0000007a0c */ /* 0x000fe40004741270 */
[-C--:B0-----:R-:W-:Y:S02]  /*3dc10*/  LEA.HI.X.SX32 R9, R6, R2.reuse, 0x1, P6 ;  /* 0x0000000206097211 */ /* 0x081fe400030f0eff */
[C---:B------:R-:W-:Y:S02]  /*3dc20*/  LEA R16, P6, R10.reuse, R3, 0x1 ;  /* 0x000000030a107211 */ /* 0x040fe400078c08ff */
[C---:B------:R-:W-:Y:S02]  /*3dc30*/  IADD3 R6, R10.reuse, c[0x0][0x198], RZ ;  /* 0x000066000a067a10 */ /* 0x040fe40007ffe0ff */
[----:B------:R-:W-:Y:S02]  /*3dc40*/  LEA.HI.X.SX32 R17, R10, R2, 0x1, P6 ;  /* 0x000000020a117211 */ /* 0x000fe400030f0eff */
[----:B------:R-:W-:-:S02]  /*3dc50*/  IADD3 R0, R28, 0x1f9, RZ ;  /* 0x000001f91c007810 */ /* 0x000fc40007ffe0ff */
[C---:B------:R-:W-:Y:S02]  /*3dc60*/  LEA R4, P6, R6.reuse, R3, 0x1 ;  /* 0x0000000306047211 */ /* 0x040fe400078c08ff */
[----:B------:R-:W-:Y:S02]  /*3dc70*/  IADD3 R10, R6, c[0x0][0x198], RZ ;  /* 0x00006600060a7a10 */ /* 0x000fe40007ffe0ff */
[----:B---3--:R-:W-:Y:S01]  /*3dc80*/  PRMT R5, R29, 0x7632, R5 ;  /* 0x000076321d057816 */ /* 0x008fe20000000005 */
[----:B------:R-:W-:Y:S01]  /*3dc90*/  @P1 STG.E.U16 [R8.64], R29 ;  /* 0x0000001d08001986 */ /* 0x000fe2000c101504 */
[----:B------:R-:W-:Y:S02]  /*3dca0*/  ISETP.LT.AND P1, PT, R0, c[0x0][0x17c], !P0 ;  /* 0x00005f0000007a0c */ /* 0x000fe40004721270 */
[----:B------:R-:W-:Y:S01]  /*3dcb0*/  IADD3 R0, R28, 0x1fa, RZ ;  /* 0x000001fa1c007810 */ /* 0x000fe20007ffe0ff */
[----:B------:R0:W-:Y:S03]  /*3dcc0*/  @P5 STG.E.U16 [R16.64], R5 ;  /* 0x0000000510005986 */ /* 0x0001e6000c101504 */
[----:B------:R-:W-:-:S02]  /*3dcd0*/  ISETP.LT.AND P5, PT, R0, c[0x0][0x17c], !P0 ;  /* 0x00005f0000007a0c */ /* 0x000fc400047a1270 */
[----:B------:R-:W-:Y:S02]  /*3dce0*/  IADD3 R0, R28, 0x1fb, RZ ;  /* 0x000001fb1c007810 */ /* 0x000fe40007ffe0ff */
[-C--:B0-----:R-:W-:Y:S02]  /*3dcf0*/  LEA.HI.X.SX32 R5, R6, R2.reuse, 0x1, P6 ;  /* 0x0000000206057211 */ /* 0x081fe400030f0eff */
[CC--:B------:R-:W-:Y:S02]  /*3dd00*/  LEA R12, P6, R10.reuse, R3.reuse, 0x1 ;  /* 0x000000030a0c7211 */ /* 0x0c0fe400078c08ff */
[C---:B------:R-:W-:Y:S02]  /*3dd10*/  IADD3 R6, R10.reuse, c[0x0][0x198], RZ ;  /* 0x000066000a067a10 */ /* 0x040fe40007ffe0ff */
[----:B------:R-:W-:Y:S02]  /*3dd20*/  PRMT R9, R27, 0x7632, R9 ;  /* 0x000076321b097816 */ /* 0x000fe40000000009 */
[----:B------:R-:W-:Y:S01]  /*3dd30*/  LEA.HI.X.SX32 R13, R10, R2, 0x1, P6 ;  /* 0x000000020a0d7211 */ /* 0x000fe200030f0eff */
[----:B------:R-:W-:Y:S01]  /*3dd40*/  @P4 STG.E.U16 [R4.64], R27 ;  /* 0x0000001b04004986 */ /* 0x000fe2000c101504 */
[----:B------:R-:W-:-:S02]  /*3dd50*/  LEA R8, P6, R6, R3, 0x1 ;  /* 0x0000000306087211 */ /* 0x000fc400078c08ff */
[----:B------:R-:W-:Y:S01]  /*3dd60*/  IADD3 R10, R6, c[0x0][0x198], RZ ;  /* 0x00006600060a7a10 */ /* 0x000fe20007ffe0ff */
[----:B------:R0:W-:Y:S01]  /*3dd70*/  @P3 STG.E.U16 [R12.64], R9 ;  /* 0x000000090c003986 */ /* 0x0001e2000c101504 */
[----:B------:R-:W-:Y:S02]  /*3dd80*/  ISETP.LT.AND P4, PT, R0, c[0x0][0x17c], !P0 ;  /* 0x00005f0000007a0c */ /* 0x000fe40004781270 */
[----:B------:R-:W-:-:S04]  /*3dd90*/  IADD3 R0, R28, 0x1fc, RZ ;  /* 0x000001fc1c007810 */ /* 0x000fc80007ffe0ff */
[----:B------:R-:W-:Y:S02]  /*3dda0*/  ISETP.LT.AND P3, PT, R0, c[0x0][0x17c], !P0 ;  /* 0x00005f0000007a0c */ /* 0x000fe40004761270 */
[----:B0-----:R-:W-:Y:S02]  /*3ddb0*/  LEA.HI.X.SX32 R9, R6, R2, 0x1, P6 ;  /* 0x0000000206097211 */ /* 0x001fe400030f0eff */
[----:B------:R-:W-:Y:S02]  /*3ddc0*/  IADD3 R6, R10, c[0x0][0x198], RZ ;  /* 0x000066000a067a10 */ /* 0x000fe40007ffe0ff */
[----:B------:R-:W-:Y:S02]  /*3ddd0*/  IADD3 R0, R28, 0x1fd, RZ ;  /* 0x000001fd1c007810 */ /* 0x000fe40007ffe0ff */
[----:B------:R-:W-:Y:S01]  /*3dde0*/  IADD3 R14, R6, c[0x0][0x198], RZ ;  /* 0x00006600060e7a10 */ /* 0x000fe20007ffe0ff */
[----:B------:R0:W-:Y:S01]  /*3ddf0*/  @P2 STG.E.U16 [R8.64], R7 ;  /* 0x0000000708002986 */ /* 0x0001e2000c101504 */
[----:B------:R-:W-:-:S02]  /*3de00*/  LEA R20, P6, R10, R3, 0x1 ;  /* 0x000000030a147211 */ /* 0x000fc400078c08ff */
[----:B------:R-:W-:Y:S02]  /*3de10*/  ISETP.LT.AND P2, PT, R0, c[0x0][0x17c], !P0 ;  /* 0x00005f0000007a0c */ /* 0x000fe40004741270 */
[----:B------:R-:W-:Y:S02]  /*3de20*/  IADD3 R0, R14, c[0x0][0x198], RZ ;  /* 0x000066000e007a10 */ /* 0x000fe40007ffe0ff */
[----:B------:R-:W-:Y:S02]  /*3de30*/  PRMT R5, R7, 0x7632, R5 ;  /* 0x0000763207057816 */ /* 0x000fe40000000005 */
[----:B------:R-:W-:Y:S02]  /*3de40*/  LEA.HI.X.SX32 R21, R10, R2, 0x1, P6 ;  /* 0x000000020a157211 */ /* 0x000fe400030f0eff */
[-C--:B------:R-:W-:Y:S02]  /*3de50*/  LEA R4, P6, R6, R3.reuse, 0x1 ;  /* 0x0000000306047211 */ /* 0x080fe400078c08ff */
[----:B------:R-:W-:Y:S01]  /*3de60*/  IADD3 R18, R0, c[0x0][0x198], RZ ;  /* 0x0000660000127a10 */ /* 0x000fe20007ffe0ff */
[----:B------:R1:W-:Y:S01]  /*3de70*/  @P1 STG.E.U16 [R20.64], R5 ;  /* 0x0000000514001986 */ /* 0x0003e2000c101504 */
[----:B------:R-:W-:-:S02]  /*3de80*/  LEA R12, P1, R14, R3, 0x1 ;  /* 0x000000030e0c7211 */ /* 0x000fc400078208ff */
[----:B------:R-:W-:Y:S02]  /*3de90*/  IADD3 R22, R18, c[0x0][0x198], RZ ;  /* 0x0000660012167a10 */ /* 0x000fe40007ffe0ff */
[-C--:B------:R-:W-:Y:S02]  /*3dea0*/  LEA.HI.X.SX32 R13, R14, R2.reuse, 0x1, P1 ;  /* 0x000000020e0d7211 */ /* 0x080fe400008f0eff */
[-C--:B0-----:R-:W-:Y:S02]  /*3deb0*/  LEA R8, P1, R22, R3.reuse, 0x1 ;  /* 0x0000000316087211 */ /* 0x081fe400078208ff */
[----:B-1----:R-:W-:Y:S02]  /*3dec0*/  LEA.HI.X.SX32 R5, R6, R2, 0x1, P6 ;  /* 0x0000000206057211 */ /* 0x002fe400030f0eff */
[----:B------:R-:W-:Y:S02]  /*3ded0*/  LEA R16, P6, R0, R3, 0x1 ;  /* 0x0000000300107211 */ /* 0x000fe400078c08ff */
[----:B------:R-:W-:-:S02]  /*3dee0*/  IADD3 R10, R28, 0x1fe, RZ ;  /* 0x000001fe1c0a7810 */ /* 0x000fc40007ffe0ff */
[-C--:B------:R-:W-:Y:S02]  /*3def0*/  LEA.HI.X.SX32 R17, R0, R2.reuse, 0x1, P6 ;  /* 0x0000000200117211 */ /* 0x080fe400030f0eff */
[----:B------:R-:W-:Y:S02]  /*3df00*/  IADD3 R0, R28, 0x1ff, RZ ;  /* 0x000001ff1c007810 */ /* 0x000fe40007ffe0ff */
[----:B------:R-:W-:Y:S02]  /*3df10*/  LEA.HI.X.SX32 R9, R22, R2, 0x1, P1 ;  /* 0x0000000216097211 */ /* 0x000fe400008f0eff */
[----:B------:R-:W-:Y:S02]  /*3df20*/  ISETP.LT.AND P1, PT, R10, c[0x0][0x17c], !P0 ;  /* 0x00005f000a007a0c */ /* 0x000fe40004721270 */
[----:B------:R-:W-:Y:S02]  /*3df30*/  LEA R6, P6, R18, R3, 0x1 ;  /* 0x0000000312067211 */ /* 0x000fe400078c08ff */
[----:B------:R-:W-:-:S02]  /*3df40*/  ISETP.LT.AND P0, PT, R0, c[0x0][0x17c], !P0 ;  /* 0x00005f0000007a0c */ /* 0x000fc40004701270 */
[----:B------:R-:W-:Y:S02]  /*3df50*/  IADD3 R14, R22, c[0x0][0x198], RZ ;  /* 0x00006600160e7a10 */ /* 0x000fe40007ffe0ff */
[-C--:B------:R-:W-:Y:S02]  /*3df60*/  LEA.HI.X.SX32 R7, R18, R2.reuse, 0x1, P6 ;  /* 0x0000000212077211 */ /* 0x080fe400030f0eff */
[----:B------:R-:W-:Y:S02]  /*3df70*/  PRMT R0, R11, 0x7632, R0 ;  /* 0x000076320b007816 */ /* 0x000fe40000000000 */
[C---:B------:R-:W-:Y:S02]  /*3df80*/  LEA R20, P6, R14.reuse, R3, 0x1 ;  /* 0x000000030e147211 */ /* 0x040fe400078c08ff */
[----:B------:R-:W-:Y:S01]  /*3df90*/  PRMT R3, R15, 0x7632, R3 ;  /* 0x000076320f037816 */ /* 0x000fe20000000003 */
[----:B------:R0:W-:Y:S04]  /*3dfa0*/  @P5 STG.E.U16 [R4.64], R11 ;  /* 0x0000000b04005986 */ /* 0x0001e8000c101504 */
[----:B------:R0:W-:Y:S04]  /*3dfb0*/  @P4 STG.E.U16 [R12.64], R0 ;  /* 0x000000000c004986 */ /* 0x0001e8000c101504 */
[----:B------:R0:W-:Y:S04]  /*3dfc0*/  @P3 STG.E.U16 [R16.64], R15 ;  /* 0x0000000f10003986 */ /* 0x0001e8000c101504 */
[----:B------:R0:W-:Y:S01]  /*3dfd0*/  @P2 STG.E.U16 [R6.64], R3 ;  /* 0x0000000306002986 */ /* 0x0001e2000c101504 */
[----:B------:R-:W-:-:S03]  /*3dfe0*/  LEA.HI.X.SX32 R21, R14, R2, 0x1, P6 ;  /* 0x000000020e157211 */ /* 0x000fc600030f0eff */
[----:B------:R0:W-:Y:S01]  /*3dff0*/  @P1 STG.E.U16 [R8.64], R19 ;  /* 0x0000001308001986 */ /* 0x0001e2000c101504 */
[----:B------:R-:W-:Y:S05]  /*3e000*/  @!P0 EXIT ;  /* 0x000000000000894d */ /* 0x000fea0003800000 */
[----:B------:R-:W-:-:S05]  /*3e010*/  PRMT R10, R19, 0x7632, R10 ;  /* 0x00007632130a7816 */ /* 0x000fca000000000a */
[----:B------:R-:W-:Y:S01]  /*3e020*/  STG.E.U16 [R20.64], R10 ;  /* 0x0000000a14007986 */ /* 0x000fe2000c101504 */
[----:B------:R-:W-:Y:S05]  /*3e030*/  EXIT ;  /* 0x000000000000794d */ /* 0x000fea0003800000 */
.L_x_3:
[----:B------:R-:W-:-:S00]  /*3e040*/  BRA `(.L_x_3) ;  /* 0xfffffff000007947 */ /* 0x000fc0000383ffff */
[----:B------:R-:W-:-:S00]  /*3e050*/  NOP ;  /* 0x0000000000007918 */ /* 0x000fc00000000000 */
        /* <DEDUP_REMOVED lines=10> */
.L_x_4:


//--------------------- .nv.shared.matmul_kernel  --------------------------
	.section	.nv.shared.matmul_kernel,"aw",@nobits
	.sectionflags	@""
	.align	16
